	.headerflags	@"EF_CUDA_TEXMODE_UNIFIED EF_CUDA_64BIT_ADDRESS EF_CUDA_SM86 EF_CUDA_VIRTUAL_SM(EF_CUDA_SM86)"
	.elftype	@"ET_EXEC"


//--------------------- .nv.info                  --------------------------
	.section	.nv.info,"",@"SHT_CUDA_INFO"
	.align	4


	//----- nvinfo : EIATTR_REGCOUNT
	.align		4
        /*0000*/ 	.byte	0x04, 0x2f
        /*0002*/ 	.short	(.L_1 - .L_0)
	.align		4
.L_0:
        /*0004*/ 	.word	index@(triton__0d1d2d3d4d5d6d7d8d9d10d11d12d13d14d15d16d17d18d19d20d21d22d23d24d25d26d27d28d29d30d31d32d33d34d35d36d37d38d39d40d41d42d43d44d45d46d47d48d49d50d51d52d53d54d55d56d57d58d59d60d61d62d63d64d65d66d67d68d69d70d71d72d73d74d75d76d77d78d79d80d81d82d83d84d85d86d87d88d89d90d91d92d93d94d95d96d97d98d99d100d101d102d103d104d105d106d107d108d109d110d111d112d113d114d115d116d117d118d119d120d121d122d123d124d125d126d127d128d129d130d131d132d133d134d135d136d137d138d139d140d141d142d143d144d145d146d147d148d149d150d151d152d153d154d155d156d157d158d159d160d161d162d163d164d165d166d167d168d169d170d171d172d173d174d175d176d177d178d179d180d181d182d183d184d185d186d187d188de189de)
        /*0008*/ 	.word	0x000000fe


	//----- nvinfo : EIATTR_MAX_STACK_SIZE
	.align		4
.L_1:
        /*000c*/ 	.byte	0x04, 0x23
        /*000e*/ 	.short	(.L_3 - .L_2)
	.align		4
.L_2:
        /*0010*/ 	.word	index@(triton__0d1d2d3d4d5d6d7d8d9d10d11d12d13d14d15d16d17d18d19d20d21d22d23d24d25d26d27d28d29d30d31d32d33d34d35d36d37d38d39d40d41d42d43d44d45d46d47d48d49d50d51d52d53d54d55d56d57d58d59d60d61d62d63d64d65d66d67d68d69d70d71d72d73d74d75d76d77d78d79d80d81d82d83d84d85d86d87d88d89d90d91d92d93d94d95d96d97d98d99d100d101d102d103d104d105d106d107d108d109d110d111d112d113d114d115d116d117d118d119d120d121d122d123d124d125d126d127d128d129d130d131d132d133d134d135d136d137d138d139d140d141d142d143d144d145d146d147d148d149d150d151d152d153d154d155d156d157d158d159d160d161d162d163d164d165d166d167d168d169d170d171d172d173d174d175d176d177d178d179d180d181d182d183d184d185d186d187d188de189de)
        /*0014*/ 	.word	0x00000000


	//----- nvinfo : EIATTR_MIN_STACK_SIZE
	.align		4
.L_3:
        /*0018*/ 	.byte	0x04, 0x12
        /*001a*/ 	.short	(.L_5 - .L_4)
	.align		4
.L_4:
        /*001c*/ 	.word	index@(triton__0d1d2d3d4d5d6d7d8d9d10d11d12d13d14d15d16d17d18d19d20d21d22d23d24d25d26d27d28d29d30d31d32d33d34d35d36d37d38d39d40d41d42d43d44d45d46d47d48d49d50d51d52d53d54d55d56d57d58d59d60d61d62d63d64d65d66d67d68d69d70d71d72d73d74d75d76d77d78d79d80d81d82d83d84d85d86d87d88d89d90d91d92d93d94d95d96d97d98d99d100d101d102d103d104d105d106d107d108d109d110d111d112d113d114d115d116d117d118d119d120d121d122d123d124d125d126d127d128d129d130d131d132d133d134d135d136d137d138d139d140d141d142d143d144d145d146d147d148d149d150d151d152d153d154d155d156d157d158d159d160d161d162d163d164d165d166d167d168d169d170d171d172d173d174d175d176d177d178d179d180d181d182d183d184d185d186d187d188de189de)
        /*0020*/ 	.word	0x00000008


	//----- nvinfo : EIATTR_FRAME_SIZE
	.align		4
.L_5:
        /*0024*/ 	.byte	0x04, 0x11
        /*0026*/ 	.short	(.L_7 - .L_6)
	.align		4
.L_6:
        /*0028*/ 	.word	index@(triton__0d1d2d3d4d5d6d7d8d9d10d11d12d13d14d15d16d17d18d19d20d21d22d23d24d25d26d27d28d29d30d31d32d33d34d35d36d37d38d39d40d41d42d43d44d45d46d47d48d49d50d51d52d53d54d55d56d57d58d59d60d61d62d63d64d65d66d67d68d69d70d71d72d73d74d75d76d77d78d79d80d81d82d83d84d85d86d87d88d89d90d91d92d93d94d95d96d97d98d99d100d101d102d103d104d105d106d107d108d109d110d111d112d113d114d115d116d117d118d119d120d121d122d123d124d125d126d127d128d129d130d131d132d133d134d135d136d137d138d139d140d141d142d143d144d145d146d147d148d149d150d151d152d153d154d155d156d157d158d159d160d161d162d163d164d165d166d167d168d169d170d171d172d173d174d175d176d177d178d179d180d181d182d183d184d185d186d187d188de189de)
        /*002c*/ 	.word	0x00000008
.L_7:


//--------------------- .nv.info.triton__0d1d2d3d4d5d6d7d8d9d10d11d12d13d14d15d16d17d18d19d20d21d22d23d24d25d26d27d28d29d30d31d32d33d34d35d36d37d38d39d40d41d42d43d44d45d46d47d48d49d50d51d52d53d54d55d56d57d58d59d60d61d62d63d64d65d66d67d68d69d70d71d72d73d74d75d76d77d78d79d80d81d82d83d84d85d86d87d88d89d90d91d92d93d94d95d96d97d98d99d100d101d102d103d104d105d106d107d108d109d110d111d112d113d114d115d116d117d118d119d120d121d122d123d124d125d126d127d128d129d130d131d132d133d134d135d136d137d138d139d140d141d142d143d144d145d146d147d148d149d150d151d152d153d154d155d156d157d158d159d160d161d162d163d164d165d166d167d168d169d170d171d172d173d174d175d176d177d178d179d180d181d182d183d184d185d186d187d188de189de --------------------------
	.section	.nv.info.triton__0d1d2d3d4d5d6d7d8d9d10d11d12d13d14d15d16d17d18d19d20d21d22d23d24d25d26d27d28d29d30d31d32d33d34d35d36d37d38d39d40d41d42d43d44d45d46d47d48d49d50d51d52d53d54d55d56d57d58d59d60d61d62d63d64d65d66d67d68d69d70d71d72d73d74d75d76d77d78d79d80d81d82d83d84d85d86d87d88d89d90d91d92d93d94d95d96d97d98d99d100d101d102d103d104d105d106d107d108d109d110d111d112d113d114d115d116d117d118d119d120d121d122d123d124d125d126d127d128d129d130d131d132d133d134d135d136d137d138d139d140d141d142d143d144d145d146d147d148d149d150d151d152d153d154d155d156d157d158d159d160d161d162d163d164d165d166d167d168d169d170d171d172d173d174d175d176d177d178d179d180d181d182d183d184d185d186d187d188de189de,"",@"SHT_CUDA_INFO"
	.align	4


	//----- nvinfo : EIATTR_CUDA_API_VERSION
	.align		4
        /*0000*/ 	.byte	0x04, 0x37
        /*0002*/ 	.short	(.L_9 - .L_8)
.L_8:
        /*0004*/ 	.word	0x0000007b


	//----- nvinfo : EIATTR_SW2861232_WAR
	.align		4
.L_9:
        /*0008*/ 	.byte	0x01, 0x35
	.zero		2


	//----- nvinfo : EIATTR_PARAM_CBANK
	.align		4
        /*000c*/ 	.byte	0x04, 0x0a
        /*000e*/ 	.short	(.L_11 - .L_10)
	.align		4
.L_10:
        /*0010*/ 	.word	index@(.nv.constant0.triton__0d1d2d3d4d5d6d7d8d9d10d11d12d13d14d15d16d17d18d19d20d21d22d23d24d25d26d27d28d29d30d31d32d33d34d35d36d37d38d39d40d41d42d43d44d45d46d47d48d49d50d51d52d53d54d55d56d57d58d59d60d61d62d63d64d65d66d67d68d69d70d71d72d73d74d75d76d77d78d79d80d81d82d83d84d85d86d87d88d89d90d91d92d93d94d95d96d97d98d99d100d101d102d103d104d105d106d107d108d109d110d111d112d113d114d115d116d117d118d119d120d121d122d123d124d125d126d127d128d129d130d131d132d133d134d135d136d137d138d139d140d141d142d143d144d145d146d147d148d149d150d151d152d153d154d155d156d157d158d159d160d161d162d163d164d165d166d167d168d169d170d171d172d173d174d175d176d177d178d179d180d181d182d183d184d185d186d187d188de189de)
        /*0014*/ 	.short	0x0160
        /*0016*/ 	.short	0x05e8


	//----- nvinfo : EIATTR_CBANK_PARAM_SIZE
	.align		4
.L_11:
        /*0018*/ 	.byte	0x03, 0x19
        /*001a*/ 	.short	0x05e8


	//----- nvinfo : EIATTR_KPARAM_INFO
	.align		4
        /*001c*/ 	.byte	0x04, 0x17
        /*001e*/ 	.short	(.L_13 - .L_12)
.L_12:
        /*0020*/ 	.word	0x00000000
        /*0024*/ 	.short	0x00bd
        /*0026*/ 	.short	0x05e4
        /*0028*/ 	.byte	0x00, 0xf0, 0x11, 0x00


	//----- nvinfo : EIATTR_KPARAM_INFO
	.align		4
.L_13:
        /*002c*/ 	.byte	0x04, 0x17
        /*002e*/ 	.short	(.L_15 - .L_14)
.L_14:
        /*0030*/ 	.word	0x00000000
        /*0034*/ 	.short	0x00bc
        /*0036*/ 	.short	0x05e0
        /*0038*/ 	.byte	0x00, 0xf0, 0x11, 0x00


	//----- nvinfo : EIATTR_KPARAM_INFO
	.align		4
.L_15:
        /*003c*/ 	.byte	0x04, 0x17
        /*003e*/ 	.short	(.L_17 - .L_16)
.L_16:
        /*0040*/ 	.word	0x00000000
        /*0044*/ 	.short	0x00bb
        /*0046*/ 	.short	0x05d8
        /*0048*/ 	.byte	0x00, 0xf0, 0x21, 0x00


	//----- nvinfo : EIATTR_KPARAM_INFO
	.align		4
.L_17:
        /*004c*/ 	.byte	0x04, 0x17
        /*004e*/ 	.short	(.L_19 - .L_18)
.L_18:
        /*0050*/ 	.word	0x00000000
        /*0054*/ 	.short	0x00ba
        /*0056*/ 	.short	0x05d0
        /*0058*/ 	.byte	0x00, 0xf0, 0x21, 0x00


	//----- nvinfo : EIATTR_KPARAM_INFO
	.align		4
.L_19:
        /*005c*/ 	.byte	0x04, 0x17
        /*005e*/ 	.short	(.L_21 - .L_20)
.L_20:
        /*0060*/ 	.word	0x00000000
        /*0064*/ 	.short	0x00b9
        /*0066*/ 	.short	0x05c8
        /*0068*/ 	.byte	0x00, 0xf0, 0x21, 0x00


	//----- nvinfo : EIATTR_KPARAM_INFO
	.align		4
.L_21:
        /*006c*/ 	.byte	0x04, 0x17
        /*006e*/ 	.short	(.L_23 - .L_22)
.L_22:
        /*0070*/ 	.word	0x00000000
        /*0074*/ 	.short	0x00b8
        /*0076*/ 	.short	0x05c0
        /*0078*/ 	.byte	0x00, 0xf0, 0x21, 0x00


	//----- nvinfo : EIATTR_KPARAM_INFO
	.align		4
.L_23:
        /*007c*/ 	.byte	0x04, 0x17
        /*007e*/ 	.short	(.L_25 - .L_24)
.L_24:
        /*0080*/ 	.word	0x00000000
        /*0084*/ 	.short	0x00b7
        /*0086*/ 	.short	0x05b8
        /*0088*/ 	.byte	0x00, 0xf0, 0x21, 0x00


	//----- nvinfo : EIATTR_KPARAM_INFO
	.align		4
.L_25:
        /*008c*/ 	.byte	0x04, 0x17
        /*008e*/ 	.short	(.L_27 - .L_26)
.L_26:
        /*0090*/ 	.word	0x00000000
        /*0094*/ 	.short	0x00b6
        /*0096*/ 	.short	0x05b0
        /*0098*/ 	.byte	0x00, 0xf0, 0x21, 0x00


	//----- nvinfo : EIATTR_KPARAM_INFO
	.align		4
.L_27:
        /*009c*/ 	.byte	0x04, 0x17
        /*009e*/ 	.short	(.L_29 - .L_28)
.L_28:
        /*00a0*/ 	.word	0x00000000
        /*00a4*/ 	.short	0x00b5
        /*00a6*/ 	.short	0x05a8
        /*00a8*/ 	.byte	0x00, 0xf0, 0x21, 0x00


	//----- nvinfo : EIATTR_KPARAM_INFO
	.align		4
.L_29:
        /*00ac*/ 	.byte	0x04, 0x17
        /*00ae*/ 	.short	(.L_31 - .L_30)
.L_30:
        /*00b0*/ 	.word	0x00000000
        /*00b4*/ 	.short	0x00b4
        /*00b6*/ 	.short	0x05a0
        /*00b8*/ 	.byte	0x00, 0xf0, 0x21, 0x00


	//----- nvinfo : EIATTR_KPARAM_INFO
	.align		4
.L_31:
        /*00bc*/ 	.byte	0x04, 0x17
        /*00be*/ 	.short	(.L_33 - .L_32)
.L_32:
        /*00c0*/ 	.word	0x00000000
        /*00c4*/ 	.short	0x00b3
        /*00c6*/ 	.short	0x0598
        /*00c8*/ 	.byte	0x00, 0xf0, 0x21, 0x00


	//----- nvinfo : EIATTR_KPARAM_INFO
	.align		4
.L_33:
        /*00cc*/ 	.byte	0x04, 0x17
        /*00ce*/ 	.short	(.L_35 - .L_34)
.L_34:
        /*00d0*/ 	.word	0x00000000
        /*00d4*/ 	.short	0x00b2
        /*00d6*/ 	.short	0x0590
        /*00d8*/ 	.byte	0x00, 0xf0, 0x21, 0x00


	//----- nvinfo : EIATTR_KPARAM_INFO
	.align		4
.L_35:
        /*00dc*/ 	.byte	0x04, 0x17
        /*00de*/ 	.short	(.L_37 - .L_36)
.L_36:
        /*00e0*/ 	.word	0x00000000
        /*00e4*/ 	.short	0x00b1
        /*00e6*/ 	.short	0x0588
        /*00e8*/ 	.byte	0x00, 0xf0, 0x21, 0x00


	//----- nvinfo : EIATTR_KPARAM_INFO
	.align		4
.L_37:
        /*00ec*/ 	.byte	0x04, 0x17
        /*00ee*/ 	.short	(.L_39 - .L_38)
.L_38:
        /*00f0*/ 	.word	0x00000000
        /*00f4*/ 	.short	0x00b0
        /*00f6*/ 	.short	0x0580
        /*00f8*/ 	.byte	0x00, 0xf0, 0x21, 0x00


	//----- nvinfo : EIATTR_KPARAM_INFO
	.align		4
.L_39:
        /*00fc*/ 	.byte	0x04, 0x17
        /*00fe*/ 	.short	(.L_41 - .L_40)
.L_40:
        /*0100*/ 	.word	0x00000000
        /*0104*/ 	.short	0x00af
        /*0106*/ 	.short	0x0578
        /*0108*/ 	.byte	0x00, 0xf0, 0x21, 0x00


	//----- nvinfo : EIATTR_KPARAM_INFO
	.align		4
.L_41:
        /*010c*/ 	.byte	0x04, 0x17
        /*010e*/ 	.short	(.L_43 - .L_42)
.L_42:
        /*0110*/ 	.word	0x00000000
        /*0114*/ 	.short	0x00ae
        /*0116*/ 	.short	0x0570
        /*0118*/ 	.byte	0x00, 0xf0, 0x21, 0x00


	//----- nvinfo : EIATTR_KPARAM_INFO
	.align		4
.L_43:
        /*011c*/ 	.byte	0x04, 0x17
        /*011e*/ 	.short	(.L_45 - .L_44)
.L_44:
        /*0120*/ 	.word	0x00000000
        /*0124*/ 	.short	0x00ad
        /*0126*/ 	.short	0x0568
        /*0128*/ 	.byte	0x00, 0xf0, 0x21, 0x00


	//----- nvinfo : EIATTR_KPARAM_INFO
	.align		4
.L_45:
        /*012c*/ 	.byte	0x04, 0x17
        /*012e*/ 	.short	(.L_47 - .L_46)
.L_46:
        /*0130*/ 	.word	0x00000000
        /*0134*/ 	.short	0x00ac
        /*0136*/ 	.short	0x0560
        /*0138*/ 	.byte	0x00, 0xf0, 0x21, 0x00


	//----- nvinfo : EIATTR_KPARAM_INFO
	.align		4
.L_47:
        /*013c*/ 	.byte	0x04, 0x17
        /*013e*/ 	.short	(.L_49 - .L_48)
.L_48:
        /*0140*/ 	.word	0x00000000
        /*0144*/ 	.short	0x00ab
        /*0146*/ 	.short	0x0558
        /*0148*/ 	.byte	0x00, 0xf0, 0x21, 0x00


	//----- nvinfo : EIATTR_KPARAM_INFO
	.align		4
.L_49:
        /*014c*/ 	.byte	0x04, 0x17
        /*014e*/ 	.short	(.L_51 - .L_50)
.L_50:
        /*0150*/ 	.word	0x00000000
        /*0154*/ 	.short	0x00aa
        /*0156*/ 	.short	0x0550
        /*0158*/ 	.byte	0x00, 0xf0, 0x21, 0x00


	//----- nvinfo : EIATTR_KPARAM_INFO
	.align		4
.L_51:
        /*015c*/ 	.byte	0x04, 0x17
        /*015e*/ 	.short	(.L_53 - .L_52)
.L_52:
        /*0160*/ 	.word	0x00000000
        /*0164*/ 	.short	0x00a9
        /*0166*/ 	.short	0x0548
        /*0168*/ 	.byte	0x00, 0xf0, 0x21, 0x00


	//----- nvinfo : EIATTR_KPARAM_INFO
	.align		4
.L_53:
        /*016c*/ 	.byte	0x04, 0x17
        /*016e*/ 	.short	(.L_55 - .L_54)
.L_54:
        /*0170*/ 	.word	0x00000000
        /*0174*/ 	.short	0x00a8
        /*0176*/ 	.short	0x0540
        /*0178*/ 	.byte	0x00, 0xf0, 0x21, 0x00


	//----- nvinfo : EIATTR_KPARAM_INFO
	.align		4
.L_55:
        /*017c*/ 	.byte	0x04, 0x17
        /*017e*/ 	.short	(.L_57 - .L_56)
.L_56:
        /*0180*/ 	.word	0x00000000
        /*0184*/ 	.short	0x00a7
        /*0186*/ 	.short	0x0538
        /*0188*/ 	.byte	0x00, 0xf0, 0x21, 0x00


	//----- nvinfo : EIATTR_KPARAM_INFO
	.align		4
.L_57:
        /*018c*/ 	.byte	0x04, 0x17
        /*018e*/ 	.short	(.L_59 - .L_58)
.L_58:
        /*0190*/ 	.word	0x00000000
        /*0194*/ 	.short	0x00a6
        /*0196*/ 	.short	0x0530
        /*0198*/ 	.byte	0x00, 0xf0, 0x21, 0x00


	//----- nvinfo : EIATTR_KPARAM_INFO
	.align		4
.L_59:
        /*019c*/ 	.byte	0x04, 0x17
        /*019e*/ 	.short	(.L_61 - .L_60)
.L_60:
        /*01a0*/ 	.word	0x00000000
        /*01a4*/ 	.short	0x00a5
        /*01a6*/ 	.short	0x0528
        /*01a8*/ 	.byte	0x00, 0xf0, 0x21, 0x00


	//----- nvinfo : EIATTR_KPARAM_INFO
	.align		4
.L_61:
        /*01ac*/ 	.byte	0x04, 0x17
        /*01ae*/ 	.short	(.L_63 - .L_62)
.L_62:
        /*01b0*/ 	.word	0x00000000
        /*01b4*/ 	.short	0x00a4
        /*01b6*/ 	.short	0x0520
        /*01b8*/ 	.byte	0x00, 0xf0, 0x21, 0x00


	//----- nvinfo : EIATTR_KPARAM_INFO
	.align		4
.L_63:
        /*01bc*/ 	.byte	0x04, 0x17
        /*01be*/ 	.short	(.L_65 - .L_64)
.L_64:
        /*01c0*/ 	.word	0x00000000
        /*01c4*/ 	.short	0x00a3
        /*01c6*/ 	.short	0x0518
        /*01c8*/ 	.byte	0x00, 0xf0, 0x21, 0x00


	//----- nvinfo : EIATTR_KPARAM_INFO
	.align		4
.L_65:
        /*01cc*/ 	.byte	0x04, 0x17
        /*01ce*/ 	.short	(.L_67 - .L_66)
.L_66:
        /*01d0*/ 	.word	0x00000000
        /*01d4*/ 	.short	0x00a2
        /*01d6*/ 	.short	0x0510
        /*01d8*/ 	.byte	0x00, 0xf0, 0x21, 0x00


	//----- nvinfo : EIATTR_KPARAM_INFO
	.align		4
.L_67:
        /*01dc*/ 	.byte	0x04, 0x17
        /*01de*/ 	.short	(.L_69 - .L_68)
.L_68:
        /*01e0*/ 	.word	0x00000000
        /*01e4*/ 	.short	0x00a1
        /*01e6*/ 	.short	0x0508
        /*01e8*/ 	.byte	0x00, 0xf0, 0x21, 0x00


	//----- nvinfo : EIATTR_KPARAM_INFO
	.align		4
.L_69:
        /*01ec*/ 	.byte	0x04, 0x17
        /*01ee*/ 	.short	(.L_71 - .L_70)
.L_70:
        /*01f0*/ 	.word	0x00000000
        /*01f4*/ 	.short	0x00a0
        /*01f6*/ 	.short	0x0500
        /*01f8*/ 	.byte	0x00, 0xf0, 0x21, 0x00


	//----- nvinfo : EIATTR_KPARAM_INFO
	.align		4
.L_71:
        /*01fc*/ 	.byte	0x04, 0x17
        /*01fe*/ 	.short	(.L_73 - .L_72)
.L_72:
        /*0200*/ 	.word	0x00000000
        /*0204*/ 	.short	0x009f
        /*0206*/ 	.short	0x04f8
        /*0208*/ 	.byte	0x00, 0xf0, 0x21, 0x00


	//----- nvinfo : EIATTR_KPARAM_INFO
	.align		4
.L_73:
        /*020c*/ 	.byte	0x04, 0x17
        /*020e*/ 	.short	(.L_75 - .L_74)
.L_74:
        /*0210*/ 	.word	0x00000000
        /*0214*/ 	.short	0x009e
        /*0216*/ 	.short	0x04f0
        /*0218*/ 	.byte	0x00, 0xf0, 0x21, 0x00


	//----- nvinfo : EIATTR_KPARAM_INFO
	.align		4
.L_75:
        /*021c*/ 	.byte	0x04, 0x17
        /*021e*/ 	.short	(.L_77 - .L_76)
.L_76:
        /*0220*/ 	.word	0x00000000
        /*0224*/ 	.short	0x009d
        /*0226*/ 	.short	0x04e8
        /*0228*/ 	.byte	0x00, 0xf0, 0x21, 0x00


	//----- nvinfo : EIATTR_KPARAM_INFO
	.align		4
.L_77:
        /*022c*/ 	.byte	0x04, 0x17
        /*022e*/ 	.short	(.L_79 - .L_78)
.L_78:
        /*0230*/ 	.word	0x00000000
        /*0234*/ 	.short	0x009c
        /*0236*/ 	.short	0x04e0
        /*0238*/ 	.byte	0x00, 0xf0, 0x21, 0x00


	//----- nvinfo : EIATTR_KPARAM_INFO
	.align		4
.L_79:
        /*023c*/ 	.byte	0x04, 0x17
        /*023e*/ 	.short	(.L_81 - .L_80)
.L_80:
        /*0240*/ 	.word	0x00000000
        /*0244*/ 	.short	0x009b
        /*0246*/ 	.short	0x04d8
        /*0248*/ 	.byte	0x00, 0xf0, 0x21, 0x00


	//----- nvinfo : EIATTR_KPARAM_INFO
	.align		4
.L_81:
        /*024c*/ 	.byte	0x04, 0x17
        /*024e*/ 	.short	(.L_83 - .L_82)
.L_82:
        /*0250*/ 	.word	0x00000000
        /*0254*/ 	.short	0x009a
        /*0256*/ 	.short	0x04d0
        /*0258*/ 	.byte	0x00, 0xf0, 0x21, 0x00


	//----- nvinfo : EIATTR_KPARAM_INFO
	.align		4
.L_83:
        /*025c*/ 	.byte	0x04, 0x17
        /*025e*/ 	.short	(.L_85 - .L_84)
.L_84:
        /*0260*/ 	.word	0x00000000
        /*0264*/ 	.short	0x0099
        /*0266*/ 	.short	0x04c8
        /*0268*/ 	.byte	0x00, 0xf0, 0x21, 0x00


	//----- nvinfo : EIATTR_KPARAM_INFO
	.align		4
.L_85:
        /*026c*/ 	.byte	0x04, 0x17
        /*026e*/ 	.short	(.L_87 - .L_86)
.L_86:
        /*0270*/ 	.word	0x00000000
        /*0274*/ 	.short	0x0098
        /*0276*/ 	.short	0x04c0
        /*0278*/ 	.byte	0x00, 0xf0, 0x21, 0x00


	//----- nvinfo : EIATTR_KPARAM_INFO
	.align		4
.L_87:
        /*027c*/ 	.byte	0x04, 0x17
        /*027e*/ 	.short	(.L_89 - .L_88)
.L_88:
        /*0280*/ 	.word	0x00000000
        /*0284*/ 	.short	0x0097
        /*0286*/ 	.short	0x04b8
        /*0288*/ 	.byte	0x00, 0xf0, 0x21, 0x00


	//----- nvinfo : EIATTR_KPARAM_INFO
	.align		4
.L_89:
        /*028c*/ 	.byte	0x04, 0x17
        /*028e*/ 	.short	(.L_91 - .L_90)
.L_90:
        /*0290*/ 	.word	0x00000000
        /*0294*/ 	.short	0x0096
        /*0296*/ 	.short	0x04b0
        /*0298*/ 	.byte	0x00, 0xf0, 0x21, 0x00


	//----- nvinfo : EIATTR_KPARAM_INFO
	.align		4
.L_91:
        /*029c*/ 	.byte	0x04, 0x17
        /*029e*/ 	.short	(.L_93 - .L_92)
.L_92:
        /*02a0*/ 	.word	0x00000000
        /*02a4*/ 	.short	0x0095
        /*02a6*/ 	.short	0x04a8
        /*02a8*/ 	.byte	0x00, 0xf0, 0x21, 0x00


	//----- nvinfo : EIATTR_KPARAM_INFO
	.align		4
.L_93:
        /*02ac*/ 	.byte	0x04, 0x17
        /*02ae*/ 	.short	(.L_95 - .L_94)
.L_94:
        /*02b0*/ 	.word	0x00000000
        /*02b4*/ 	.short	0x0094
        /*02b6*/ 	.short	0x04a0
        /*02b8*/ 	.byte	0x00, 0xf0, 0x21, 0x00


	//----- nvinfo : EIATTR_KPARAM_INFO
	.align		4
.L_95:
        /*02bc*/ 	.byte	0x04, 0x17
        /*02be*/ 	.short	(.L_97 - .L_96)
.L_96:
        /*02c0*/ 	.word	0x00000000
        /*02c4*/ 	.short	0x0093
        /*02c6*/ 	.short	0x0498
        /*02c8*/ 	.byte	0x00, 0xf0, 0x21, 0x00


	//----- nvinfo : EIATTR_KPARAM_INFO
	.align		4
.L_97:
        /*02cc*/ 	.byte	0x04, 0x17
        /*02ce*/ 	.short	(.L_99 - .L_98)
.L_98:
        /*02d0*/ 	.word	0x00000000
        /*02d4*/ 	.short	0x0092
        /*02d6*/ 	.short	0x0490
        /*02d8*/ 	.byte	0x00, 0xf0, 0x21, 0x00


	//----- nvinfo : EIATTR_KPARAM_INFO
	.align		4
.L_99:
        /*02dc*/ 	.byte	0x04, 0x17
        /*02de*/ 	.short	(.L_101 - .L_100)
.L_100:
        /*02e0*/ 	.word	0x00000000
        /*02e4*/ 	.short	0x0091
        /*02e6*/ 	.short	0x0488
        /*02e8*/ 	.byte	0x00, 0xf0, 0x21, 0x00


	//----- nvinfo : EIATTR_KPARAM_INFO
	.align		4
.L_101:
        /*02ec*/ 	.byte	0x04, 0x17
        /*02ee*/ 	.short	(.L_103 - .L_102)
.L_102:
        /*02f0*/ 	.word	0x00000000
        /*02f4*/ 	.short	0x0090
        /*02f6*/ 	.short	0x0480
        /*02f8*/ 	.byte	0x00, 0xf0, 0x21, 0x00


	//----- nvinfo : EIATTR_KPARAM_INFO
	.align		4
.L_103:
        /*02fc*/ 	.byte	0x04, 0x17
        /*02fe*/ 	.short	(.L_105 - .L_104)
.L_104:
        /*0300*/ 	.word	0x00000000
        /*0304*/ 	.short	0x008f
        /*0306*/ 	.short	0x0478
        /*0308*/ 	.byte	0x00, 0xf0, 0x21, 0x00


	//----- nvinfo : EIATTR_KPARAM_INFO
	.align		4
.L_105:
        /*030c*/ 	.byte	0x04, 0x17
        /*030e*/ 	.short	(.L_107 - .L_106)
.L_106:
        /*0310*/ 	.word	0x00000000
        /*0314*/ 	.short	0x008e
        /*0316*/ 	.short	0x0470
        /*0318*/ 	.byte	0x00, 0xf0, 0x21, 0x00


	//----- nvinfo : EIATTR_KPARAM_INFO
	.align		4
.L_107:
        /*031c*/ 	.byte	0x04, 0x17
        /*031e*/ 	.short	(.L_109 - .L_108)
.L_108:
        /*0320*/ 	.word	0x00000000
        /*0324*/ 	.short	0x008d
        /*0326*/ 	.short	0x0468
        /*0328*/ 	.byte	0x00, 0xf0, 0x21, 0x00


	//----- nvinfo : EIATTR_KPARAM_INFO
	.align		4
.L_109:
        /*032c*/ 	.byte	0x04, 0x17
        /*032e*/ 	.short	(.L_111 - .L_110)
.L_110:
        /*0330*/ 	.word	0x00000000
        /*0334*/ 	.short	0x008c
        /*0336*/ 	.short	0x0460
        /*0338*/ 	.byte	0x00, 0xf0, 0x21, 0x00


	//----- nvinfo : EIATTR_KPARAM_INFO
	.align		4
.L_111:
        /*033c*/ 	.byte	0x04, 0x17
        /*033e*/ 	.short	(.L_113 - .L_112)
.L_112:
        /*0340*/ 	.word	0x00000000
        /*0344*/ 	.short	0x008b
        /*0346*/ 	.short	0x0458
        /*0348*/ 	.byte	0x00, 0xf0, 0x21, 0x00


	//----- nvinfo : EIATTR_KPARAM_INFO
	.align		4
.L_113:
        /*034c*/ 	.byte	0x04, 0x17
        /*034e*/ 	.short	(.L_115 - .L_114)
.L_114:
        /*0350*/ 	.word	0x00000000
        /*0354*/ 	.short	0x008a
        /*0356*/ 	.short	0x0450
        /*0358*/ 	.byte	0x00, 0xf0, 0x21, 0x00


	//----- nvinfo : EIATTR_KPARAM_INFO
	.align		4
.L_115:
        /*035c*/ 	.byte	0x04, 0x17
        /*035e*/ 	.short	(.L_117 - .L_116)
.L_116:
        /*0360*/ 	.word	0x00000000
        /*0364*/ 	.short	0x0089
        /*0366*/ 	.short	0x0448
        /*0368*/ 	.byte	0x00, 0xf0, 0x21, 0x00


	//----- nvinfo : EIATTR_KPARAM_INFO
	.align		4
.L_117:
        /*036c*/ 	.byte	0x04, 0x17
        /*036e*/ 	.short	(.L_119 - .L_118)
.L_118:
        /*0370*/ 	.word	0x00000000
        /*0374*/ 	.short	0x0088
        /*0376*/ 	.short	0x0440
        /*0378*/ 	.byte	0x00, 0xf0, 0x21, 0x00


	//----- nvinfo : EIATTR_KPARAM_INFO
	.align		4
.L_119:
        /*037c*/ 	.byte	0x04, 0x17
        /*037e*/ 	.short	(.L_121 - .L_120)
.L_120:
        /*0380*/ 	.word	0x00000000
        /*0384*/ 	.short	0x0087
        /*0386*/ 	.short	0x0438
        /*0388*/ 	.byte	0x00, 0xf0, 0x21, 0x00


	//----- nvinfo : EIATTR_KPARAM_INFO
	.align		4
.L_121:
        /*038c*/ 	.byte	0x04, 0x17
        /*038e*/ 	.short	(.L_123 - .L_122)
.L_122:
        /*0390*/ 	.word	0x00000000
        /*0394*/ 	.short	0x0086
        /*0396*/ 	.short	0x0430
        /*0398*/ 	.byte	0x00, 0xf0, 0x21, 0x00


	//----- nvinfo : EIATTR_KPARAM_INFO
	.align		4
.L_123:
        /*039c*/ 	.byte	0x04, 0x17
        /*039e*/ 	.short	(.L_125 - .L_124)
.L_124:
        /*03a0*/ 	.word	0x00000000
        /*03a4*/ 	.short	0x0085
        /*03a6*/ 	.short	0x0428
        /*03a8*/ 	.byte	0x00, 0xf0, 0x21, 0x00


	//----- nvinfo : EIATTR_KPARAM_INFO
	.align		4
.L_125:
        /*03ac*/ 	.byte	0x04, 0x17
        /*03ae*/ 	.short	(.L_127 - .L_126)
.L_126:
        /*03b0*/ 	.word	0x00000000
        /*03b4*/ 	.short	0x0084
        /*03b6*/ 	.short	0x0420
        /*03b8*/ 	.byte	0x00, 0xf0, 0x21, 0x00


	//----- nvinfo : EIATTR_KPARAM_INFO
	.align		4
.L_127:
        /*03bc*/ 	.byte	0x04, 0x17
        /*03be*/ 	.short	(.L_129 - .L_128)
.L_128:
        /*03c0*/ 	.word	0x00000000
        /*03c4*/ 	.short	0x0083
        /*03c6*/ 	.short	0x0418
        /*03c8*/ 	.byte	0x00, 0xf0, 0x21, 0x00


	//----- nvinfo : EIATTR_KPARAM_INFO
	.align		4
.L_129:
        /*03cc*/ 	.byte	0x04, 0x17
        /*03ce*/ 	.short	(.L_131 - .L_130)
.L_130:
        /*03d0*/ 	.word	0x00000000
        /*03d4*/ 	.short	0x0082
        /*03d6*/ 	.short	0x0410
        /*03d8*/ 	.byte	0x00, 0xf0, 0x21, 0x00


	//----- nvinfo : EIATTR_KPARAM_INFO
	.align		4
.L_131:
        /*03dc*/ 	.byte	0x04, 0x17
        /*03de*/ 	.short	(.L_133 - .L_132)
.L_132:
        /*03e0*/ 	.word	0x00000000
        /*03e4*/ 	.short	0x0081
        /*03e6*/ 	.short	0x0408
        /*03e8*/ 	.byte	0x00, 0xf0, 0x21, 0x00


	//----- nvinfo : EIATTR_KPARAM_INFO
	.align		4
.L_133:
        /*03ec*/ 	.byte	0x04, 0x17
        /*03ee*/ 	.short	(.L_135 - .L_134)
.L_134:
        /*03f0*/ 	.word	0x00000000
        /*03f4*/ 	.short	0x0080
        /*03f6*/ 	.short	0x0400
        /*03f8*/ 	.byte	0x00, 0xf0, 0x21, 0x00


	//----- nvinfo : EIATTR_KPARAM_INFO
	.align		4
.L_135:
        /*03fc*/ 	.byte	0x04, 0x17
        /*03fe*/ 	.short	(.L_137 - .L_136)
.L_136:
        /*0400*/ 	.word	0x00000000
        /*0404*/ 	.short	0x007f
        /*0406*/ 	.short	0x03f8
        /*0408*/ 	.byte	0x00, 0xf0, 0x21, 0x00


	//----- nvinfo : EIATTR_KPARAM_INFO
	.align		4
.L_137:
        /*040c*/ 	.byte	0x04, 0x17
        /*040e*/ 	.short	(.L_139 - .L_138)
.L_138:
        /*0410*/ 	.word	0x00000000
        /*0414*/ 	.short	0x007e
        /*0416*/ 	.short	0x03f0
        /*0418*/ 	.byte	0x00, 0xf0, 0x21, 0x00


	//----- nvinfo : EIATTR_KPARAM_INFO
	.align		4
.L_139:
        /*041c*/ 	.byte	0x04, 0x17
        /*041e*/ 	.short	(.L_141 - .L_140)
.L_140:
        /*0420*/ 	.word	0x00000000
        /*0424*/ 	.short	0x007d
        /*0426*/ 	.short	0x03e8
        /*0428*/ 	.byte	0x00, 0xf0, 0x21, 0x00


	//----- nvinfo : EIATTR_KPARAM_INFO
	.align		4
.L_141:
        /*042c*/ 	.byte	0x04, 0x17
        /*042e*/ 	.short	(.L_143 - .L_142)
.L_142:
        /*0430*/ 	.word	0x00000000
        /*0434*/ 	.short	0x007c
        /*0436*/ 	.short	0x03e0
        /*0438*/ 	.byte	0x00, 0xf0, 0x21, 0x00


	//----- nvinfo : EIATTR_KPARAM_INFO
	.align		4
.L_143:
        /*043c*/ 	.byte	0x04, 0x17
        /*043e*/ 	.short	(.L_145 - .L_144)
.L_144:
        /*0440*/ 	.word	0x00000000
        /*0444*/ 	.short	0x007b
        /*0446*/ 	.short	0x03d8
        /*0448*/ 	.byte	0x00, 0xf0, 0x21, 0x00


	//----- nvinfo : EIATTR_KPARAM_INFO
	.align		4
.L_145:
        /*044c*/ 	.byte	0x04, 0x17
        /*044e*/ 	.short	(.L_147 - .L_146)
.L_146:
        /*0450*/ 	.word	0x00000000
        /*0454*/ 	.short	0x007a
        /*0456*/ 	.short	0x03d0
        /*0458*/ 	.byte	0x00, 0xf0, 0x21, 0x00


	//----- nvinfo : EIATTR_KPARAM_INFO
	.align		4
.L_147:
        /*045c*/ 	.byte	0x04, 0x17
        /*045e*/ 	.short	(.L_149 - .L_148)
.L_148:
        /*0460*/ 	.word	0x00000000
        /*0464*/ 	.short	0x0079
        /*0466*/ 	.short	0x03c8
        /*0468*/ 	.byte	0x00, 0xf0, 0x21, 0x00


	//----- nvinfo : EIATTR_KPARAM_INFO
	.align		4
.L_149:
        /*046c*/ 	.byte	0x04, 0x17
        /*046e*/ 	.short	(.L_151 - .L_150)
.L_150:
        /*0470*/ 	.word	0x00000000
        /*0474*/ 	.short	0x0078
        /*0476*/ 	.short	0x03c0
        /*0478*/ 	.byte	0x00, 0xf0, 0x21, 0x00


	//----- nvinfo : EIATTR_KPARAM_INFO
	.align		4
.L_151:
        /*047c*/ 	.byte	0x04, 0x17
        /*047e*/ 	.short	(.L_153 - .L_152)
.L_152:
        /*0480*/ 	.word	0x00000000
        /*0484*/ 	.short	0x0077
        /*0486*/ 	.short	0x03b8
        /*0488*/ 	.byte	0x00, 0xf0, 0x21, 0x00


	//----- nvinfo : EIATTR_KPARAM_INFO
	.align		4
.L_153:
        /*048c*/ 	.byte	0x04, 0x17
        /*048e*/ 	.short	(.L_155 - .L_154)
.L_154:
        /*0490*/ 	.word	0x00000000
        /*0494*/ 	.short	0x0076
        /*0496*/ 	.short	0x03b0
        /*0498*/ 	.byte	0x00, 0xf0, 0x21, 0x00


	//----- nvinfo : EIATTR_KPARAM_INFO
	.align		4
.L_155:
        /*049c*/ 	.byte	0x04, 0x17
        /*049e*/ 	.short	(.L_157 - .L_156)
.L_156:
        /*04a0*/ 	.word	0x00000000
        /*04a4*/ 	.short	0x0075
        /*04a6*/ 	.short	0x03a8
        /*04a8*/ 	.byte	0x00, 0xf0, 0x21, 0x00


	//----- nvinfo : EIATTR_KPARAM_INFO
	.align		4
.L_157:
        /*04ac*/ 	.byte	0x04, 0x17
        /*04ae*/ 	.short	(.L_159 - .L_158)
.L_158:
        /*04b0*/ 	.word	0x00000000
        /*04b4*/ 	.short	0x0074
        /*04b6*/ 	.short	0x03a0
        /*04b8*/ 	.byte	0x00, 0xf0, 0x21, 0x00


	//----- nvinfo : EIATTR_KPARAM_INFO
	.align		4
.L_159:
        /*04bc*/ 	.byte	0x04, 0x17
        /*04be*/ 	.short	(.L_161 - .L_160)
.L_160:
        /*04c0*/ 	.word	0x00000000
        /*04c4*/ 	.short	0x0073
        /*04c6*/ 	.short	0x0398
        /*04c8*/ 	.byte	0x00, 0xf0, 0x21, 0x00


	//----- nvinfo : EIATTR_KPARAM_INFO
	.align		4
.L_161:
        /*04cc*/ 	.byte	0x04, 0x17
        /*04ce*/ 	.short	(.L_163 - .L_162)
.L_162:
        /*04d0*/ 	.word	0x00000000
        /*04d4*/ 	.short	0x0072
        /*04d6*/ 	.short	0x0390
        /*04d8*/ 	.byte	0x00, 0xf0, 0x21, 0x00


	//----- nvinfo : EIATTR_KPARAM_INFO
	.align		4
.L_163:
        /*04dc*/ 	.byte	0x04, 0x17
        /*04de*/ 	.short	(.L_165 - .L_164)
.L_164:
        /*04e0*/ 	.word	0x00000000
        /*04e4*/ 	.short	0x0071
        /*04e6*/ 	.short	0x0388
        /*04e8*/ 	.byte	0x00, 0xf0, 0x21, 0x00


	//----- nvinfo : EIATTR_KPARAM_INFO
	.align		4
.L_165:
        /*04ec*/ 	.byte	0x04, 0x17
        /*04ee*/ 	.short	(.L_167 - .L_166)
.L_166:
        /*04f0*/ 	.word	0x00000000
        /*04f4*/ 	.short	0x0070
        /*04f6*/ 	.short	0x0380
        /*04f8*/ 	.byte	0x00, 0xf0, 0x21, 0x00


	//----- nvinfo : EIATTR_KPARAM_INFO
	.align		4
.L_167:
        /*04fc*/ 	.byte	0x04, 0x17
        /*04fe*/ 	.short	(.L_169 - .L_168)
.L_168:
        /*0500*/ 	.word	0x00000000
        /*0504*/ 	.short	0x006f
        /*0506*/ 	.short	0x0378
        /*0508*/ 	.byte	0x00, 0xf0, 0x21, 0x00


	//----- nvinfo : EIATTR_KPARAM_INFO
	.align		4
.L_169:
        /*050c*/ 	.byte	0x04, 0x17
        /*050e*/ 	.short	(.L_171 - .L_170)
.L_170:
        /*0510*/ 	.word	0x00000000
        /*0514*/ 	.short	0x006e
        /*0516*/ 	.short	0x0370
        /*0518*/ 	.byte	0x00, 0xf0, 0x21, 0x00


	//----- nvinfo : EIATTR_KPARAM_INFO
	.align		4
.L_171:
        /*051c*/ 	.byte	0x04, 0x17
        /*051e*/ 	.short	(.L_173 - .L_172)
.L_172:
        /*0520*/ 	.word	0x00000000
        /*0524*/ 	.short	0x006d
        /*0526*/ 	.short	0x0368
        /*0528*/ 	.byte	0x00, 0xf0, 0x21, 0x00


	//----- nvinfo : EIATTR_KPARAM_INFO
	.align		4
.L_173:
        /*052c*/ 	.byte	0x04, 0x17
        /*052e*/ 	.short	(.L_175 - .L_174)
.L_174:
        /*0530*/ 	.word	0x00000000
        /*0534*/ 	.short	0x006c
        /*0536*/ 	.short	0x0360
        /*0538*/ 	.byte	0x00, 0xf0, 0x21, 0x00


	//----- nvinfo : EIATTR_KPARAM_INFO
	.align		4
.L_175:
        /*053c*/ 	.byte	0x04, 0x17
        /*053e*/ 	.short	(.L_177 - .L_176)
.L_176:
        /*0540*/ 	.word	0x00000000
        /*0544*/ 	.short	0x006b
        /*0546*/ 	.short	0x0358
        /*0548*/ 	.byte	0x00, 0xf0, 0x21, 0x00


	//----- nvinfo : EIATTR_KPARAM_INFO
	.align		4
.L_177:
        /*054c*/ 	.byte	0x04, 0x17
        /*054e*/ 	.short	(.L_179 - .L_178)
.L_178:
        /*0550*/ 	.word	0x00000000
        /*0554*/ 	.short	0x006a
        /*0556*/ 	.short	0x0350
        /*0558*/ 	.byte	0x00, 0xf0, 0x21, 0x00


	//----- nvinfo : EIATTR_KPARAM_INFO
	.align		4
.L_179:
        /*055c*/ 	.byte	0x04, 0x17
        /*055e*/ 	.short	(.L_181 - .L_180)
.L_180:
        /*0560*/ 	.word	0x00000000
        /*0564*/ 	.short	0x0069
        /*0566*/ 	.short	0x0348
        /*0568*/ 	.byte	0x00, 0xf0, 0x21, 0x00


	//----- nvinfo : EIATTR_KPARAM_INFO
	.align		4
.L_181:
        /*056c*/ 	.byte	0x04, 0x17
        /*056e*/ 	.short	(.L_183 - .L_182)
.L_182:
        /*0570*/ 	.word	0x00000000
        /*0574*/ 	.short	0x0068
        /*0576*/ 	.short	0x0340
        /*0578*/ 	.byte	0x00, 0xf0, 0x21, 0x00


	//----- nvinfo : EIATTR_KPARAM_INFO
	.align		4
.L_183:
        /*057c*/ 	.byte	0x04, 0x17
        /*057e*/ 	.short	(.L_185 - .L_184)
.L_184:
        /*0580*/ 	.word	0x00000000
        /*0584*/ 	.short	0x0067
        /*0586*/ 	.short	0x0338
        /*0588*/ 	.byte	0x00, 0xf0, 0x21, 0x00


	//----- nvinfo : EIATTR_KPARAM_INFO
	.align		4
.L_185:
        /*058c*/ 	.byte	0x04, 0x17
        /*058e*/ 	.short	(.L_187 - .L_186)
.L_186:
        /*0590*/ 	.word	0x00000000
        /*0594*/ 	.short	0x0066
        /*0596*/ 	.short	0x0330
        /*0598*/ 	.byte	0x00, 0xf0, 0x21, 0x00


	//----- nvinfo : EIATTR_KPARAM_INFO
	.align		4
.L_187:
        /*059c*/ 	.byte	0x04, 0x17
        /*059e*/ 	.short	(.L_189 - .L_188)
.L_188:
        /*05a0*/ 	.word	0x00000000
        /*05a4*/ 	.short	0x0065
        /*05a6*/ 	.short	0x0328
        /*05a8*/ 	.byte	0x00, 0xf0, 0x21, 0x00


	//----- nvinfo : EIATTR_KPARAM_INFO
	.align		4
.L_189:
        /*05ac*/ 	.byte	0x04, 0x17
        /*05ae*/ 	.short	(.L_191 - .L_190)
.L_190:
        /*05b0*/ 	.word	0x00000000
        /*05b4*/ 	.short	0x0064
        /*05b6*/ 	.short	0x0320
        /*05b8*/ 	.byte	0x00, 0xf0, 0x21, 0x00


	//----- nvinfo : EIATTR_KPARAM_INFO
	.align		4
.L_191:
        /*05bc*/ 	.byte	0x04, 0x17
        /*05be*/ 	.short	(.L_193 - .L_192)
.L_192:
        /*05c0*/ 	.word	0x00000000
        /*05c4*/ 	.short	0x0063
        /*05c6*/ 	.short	0x0318
        /*05c8*/ 	.byte	0x00, 0xf0, 0x21, 0x00


	//----- nvinfo : EIATTR_KPARAM_INFO
	.align		4
.L_193:
        /*05cc*/ 	.byte	0x04, 0x17
        /*05ce*/ 	.short	(.L_195 - .L_194)
.L_194:
        /*05d0*/ 	.word	0x00000000
        /*05d4*/ 	.short	0x0062
        /*05d6*/ 	.short	0x0310
        /*05d8*/ 	.byte	0x00, 0xf0, 0x21, 0x00


	//----- nvinfo : EIATTR_KPARAM_INFO
	.align		4
.L_195:
        /*05dc*/ 	.byte	0x04, 0x17
        /*05de*/ 	.short	(.L_197 - .L_196)
.L_196:
        /*05e0*/ 	.word	0x00000000
        /*05e4*/ 	.short	0x0061
        /*05e6*/ 	.short	0x0308
        /*05e8*/ 	.byte	0x00, 0xf0, 0x21, 0x00


	//----- nvinfo : EIATTR_KPARAM_INFO
	.align		4
.L_197:
        /*05ec*/ 	.byte	0x04, 0x17
        /*05ee*/ 	.short	(.L_199 - .L_198)
.L_198:
        /*05f0*/ 	.word	0x00000000
        /*05f4*/ 	.short	0x0060
        /*05f6*/ 	.short	0x0300
        /*05f8*/ 	.byte	0x00, 0xf0, 0x21, 0x00


	//----- nvinfo : EIATTR_KPARAM_INFO
	.align		4
.L_199:
        /*05fc*/ 	.byte	0x04, 0x17
        /*05fe*/ 	.short	(.L_201 - .L_200)
.L_200:
        /*0600*/ 	.word	0x00000000
        /*0604*/ 	.short	0x005f
        /*0606*/ 	.short	0x02f8
        /*0608*/ 	.byte	0x00, 0xf0, 0x21, 0x00


	//----- nvinfo : EIATTR_KPARAM_INFO
	.align		4
.L_201:
        /*060c*/ 	.byte	0x04, 0x17
        /*060e*/ 	.short	(.L_203 - .L_202)
.L_202:
        /*0610*/ 	.word	0x00000000
        /*0614*/ 	.short	0x005e
        /*0616*/ 	.short	0x02f0
        /*0618*/ 	.byte	0x00, 0xf0, 0x21, 0x00


	//----- nvinfo : EIATTR_KPARAM_INFO
	.align		4
.L_203:
        /*061c*/ 	.byte	0x04, 0x17
        /*061e*/ 	.short	(.L_205 - .L_204)
.L_204:
        /*0620*/ 	.word	0x00000000
        /*0624*/ 	.short	0x005d
        /*0626*/ 	.short	0x02e8
        /*0628*/ 	.byte	0x00, 0xf0, 0x21, 0x00


	//----- nvinfo : EIATTR_KPARAM_INFO
	.align		4
.L_205:
        /*062c*/ 	.byte	0x04, 0x17
        /*062e*/ 	.short	(.L_207 - .L_206)
.L_206:
        /*0630*/ 	.word	0x00000000
        /*0634*/ 	.short	0x005c
        /*0636*/ 	.short	0x02e0
        /*0638*/ 	.byte	0x00, 0xf0, 0x21, 0x00


	//----- nvinfo : EIATTR_KPARAM_INFO
	.align		4
.L_207:
        /*063c*/ 	.byte	0x04, 0x17
        /*063e*/ 	.short	(.L_209 - .L_208)
.L_208:
        /*0640*/ 	.word	0x00000000
        /*0644*/ 	.short	0x005b
        /*0646*/ 	.short	0x02d8
        /*0648*/ 	.byte	0x00, 0xf0, 0x21, 0x00


	//----- nvinfo : EIATTR_KPARAM_INFO
	.align		4
.L_209:
        /*064c*/ 	.byte	0x04, 0x17
        /*064e*/ 	.short	(.L_211 - .L_210)
.L_210:
        /*0650*/ 	.word	0x00000000
        /*0654*/ 	.short	0x005a
        /*0656*/ 	.short	0x02d0
        /*0658*/ 	.byte	0x00, 0xf0, 0x21, 0x00


	//----- nvinfo : EIATTR_KPARAM_INFO
	.align		4
.L_211:
        /*065c*/ 	.byte	0x04, 0x17
        /*065e*/ 	.short	(.L_213 - .L_212)
.L_212:
        /*0660*/ 	.word	0x00000000
        /*0664*/ 	.short	0x0059
        /*0666*/ 	.short	0x02c8
        /*0668*/ 	.byte	0x00, 0xf0, 0x21, 0x00


	//----- nvinfo : EIATTR_KPARAM_INFO
	.align		4
.L_213:
        /*066c*/ 	.byte	0x04, 0x17
        /*066e*/ 	.short	(.L_215 - .L_214)
.L_214:
        /*0670*/ 	.word	0x00000000
        /*0674*/ 	.short	0x0058
        /*0676*/ 	.short	0x02c0
        /*0678*/ 	.byte	0x00, 0xf0, 0x21, 0x00


	//----- nvinfo : EIATTR_KPARAM_INFO
	.align		4
.L_215:
        /*067c*/ 	.byte	0x04, 0x17
        /*067e*/ 	.short	(.L_217 - .L_216)
.L_216:
        /*0680*/ 	.word	0x00000000
        /*0684*/ 	.short	0x0057
        /*0686*/ 	.short	0x02b8
        /*0688*/ 	.byte	0x00, 0xf0, 0x21, 0x00


	//----- nvinfo : EIATTR_KPARAM_INFO
	.align		4
.L_217:
        /*068c*/ 	.byte	0x04, 0x17
        /*068e*/ 	.short	(.L_219 - .L_218)
.L_218:
        /*0690*/ 	.word	0x00000000
        /*0694*/ 	.short	0x0056
        /*0696*/ 	.short	0x02b0
        /*0698*/ 	.byte	0x00, 0xf0, 0x21, 0x00


	//----- nvinfo : EIATTR_KPARAM_INFO
	.align		4
.L_219:
        /*069c*/ 	.byte	0x04, 0x17
        /*069e*/ 	.short	(.L_221 - .L_220)
.L_220:
        /*06a0*/ 	.word	0x00000000
        /*06a4*/ 	.short	0x0055
        /*06a6*/ 	.short	0x02a8
        /*06a8*/ 	.byte	0x00, 0xf0, 0x21, 0x00


	//----- nvinfo : EIATTR_KPARAM_INFO
	.align		4
.L_221:
        /*06ac*/ 	.byte	0x04, 0x17
        /*06ae*/ 	.short	(.L_223 - .L_222)
.L_222:
        /*06b0*/ 	.word	0x00000000
        /*06b4*/ 	.short	0x0054
        /*06b6*/ 	.short	0x02a0
        /*06b8*/ 	.byte	0x00, 0xf0, 0x21, 0x00


	//----- nvinfo : EIATTR_KPARAM_INFO
	.align		4
.L_223:
        /*06bc*/ 	.byte	0x04, 0x17
        /*06be*/ 	.short	(.L_225 - .L_224)
.L_224:
        /*06c0*/ 	.word	0x00000000
        /*06c4*/ 	.short	0x0053
        /*06c6*/ 	.short	0x0298
        /*06c8*/ 	.byte	0x00, 0xf0, 0x21, 0x00


	//----- nvinfo : EIATTR_KPARAM_INFO
	.align		4
.L_225:
        /*06cc*/ 	.byte	0x04, 0x17
        /*06ce*/ 	.short	(.L_227 - .L_226)
.L_226:
        /*06d0*/ 	.word	0x00000000
        /*06d4*/ 	.short	0x0052
        /*06d6*/ 	.short	0x0290
        /*06d8*/ 	.byte	0x00, 0xf0, 0x21, 0x00


	//----- nvinfo : EIATTR_KPARAM_INFO
	.align		4
.L_227:
        /*06dc*/ 	.byte	0x04, 0x17
        /*06de*/ 	.short	(.L_229 - .L_228)
.L_228:
        /*06e0*/ 	.word	0x00000000
        /*06e4*/ 	.short	0x0051
        /*06e6*/ 	.short	0x0288
        /*06e8*/ 	.byte	0x00, 0xf0, 0x21, 0x00


	//----- nvinfo : EIATTR_KPARAM_INFO
	.align		4
.L_229:
        /*06ec*/ 	.byte	0x04, 0x17
        /*06ee*/ 	.short	(.L_231 - .L_230)
.L_230:
        /*06f0*/ 	.word	0x00000000
        /*06f4*/ 	.short	0x0050
        /*06f6*/ 	.short	0x0280
        /*06f8*/ 	.byte	0x00, 0xf0, 0x21, 0x00


	//----- nvinfo : EIATTR_KPARAM_INFO
	.align		4
.L_231:
        /*06fc*/ 	.byte	0x04, 0x17
        /*06fe*/ 	.short	(.L_233 - .L_232)
.L_232:
        /*0700*/ 	.word	0x00000000
        /*0704*/ 	.short	0x004f
        /*0706*/ 	.short	0x0278
        /*0708*/ 	.byte	0x00, 0xf0, 0x21, 0x00


	//----- nvinfo : EIATTR_KPARAM_INFO
	.align		4
.L_233:
        /*070c*/ 	.byte	0x04, 0x17
        /*070e*/ 	.short	(.L_235 - .L_234)
.L_234:
        /*0710*/ 	.word	0x00000000
        /*0714*/ 	.short	0x004e
        /*0716*/ 	.short	0x0270
        /*0718*/ 	.byte	0x00, 0xf0, 0x21, 0x00


	//----- nvinfo : EIATTR_KPARAM_INFO
	.align		4
.L_235:
        /*071c*/ 	.byte	0x04, 0x17
        /*071e*/ 	.short	(.L_237 - .L_236)
.L_236:
        /*0720*/ 	.word	0x00000000
        /*0724*/ 	.short	0x004d
        /*0726*/ 	.short	0x0268
        /*0728*/ 	.byte	0x00, 0xf0, 0x21, 0x00


	//----- nvinfo : EIATTR_KPARAM_INFO
	.align		4
.L_237:
        /*072c*/ 	.byte	0x04, 0x17
        /*072e*/ 	.short	(.L_239 - .L_238)
.L_238:
        /*0730*/ 	.word	0x00000000
        /*0734*/ 	.short	0x004c
        /*0736*/ 	.short	0x0260
        /*0738*/ 	.byte	0x00, 0xf0, 0x21, 0x00


	//----- nvinfo : EIATTR_KPARAM_INFO
	.align		4
.L_239:
        /*073c*/ 	.byte	0x04, 0x17
        /*073e*/ 	.short	(.L_241 - .L_240)
.L_240:
        /*0740*/ 	.word	0x00000000
        /*0744*/ 	.short	0x004b
        /*0746*/ 	.short	0x0258
        /*0748*/ 	.byte	0x00, 0xf0, 0x21, 0x00


	//----- nvinfo : EIATTR_KPARAM_INFO
	.align		4
.L_241:
        /*074c*/ 	.byte	0x04, 0x17
        /*074e*/ 	.short	(.L_243 - .L_242)
.L_242:
        /*0750*/ 	.word	0x00000000
        /*0754*/ 	.short	0x004a
        /*0756*/ 	.short	0x0250
        /*0758*/ 	.byte	0x00, 0xf0, 0x21, 0x00


	//----- nvinfo : EIATTR_KPARAM_INFO
	.align		4
.L_243:
        /*075c*/ 	.byte	0x04, 0x17
        /*075e*/ 	.short	(.L_245 - .L_244)
.L_244:
        /*0760*/ 	.word	0x00000000
        /*0764*/ 	.short	0x0049
        /*0766*/ 	.short	0x0248
        /*0768*/ 	.byte	0x00, 0xf0, 0x21, 0x00


	//----- nvinfo : EIATTR_KPARAM_INFO
	.align		4
.L_245:
        /*076c*/ 	.byte	0x04, 0x17
        /*076e*/ 	.short	(.L_247 - .L_246)
.L_246:
        /*0770*/ 	.word	0x00000000
        /*0774*/ 	.short	0x0048
        /*0776*/ 	.short	0x0240
        /*0778*/ 	.byte	0x00, 0xf0, 0x21, 0x00


	//----- nvinfo : EIATTR_KPARAM_INFO
	.align		4
.L_247:
        /*077c*/ 	.byte	0x04, 0x17
        /*077e*/ 	.short	(.L_249 - .L_248)
.L_248:
        /*0780*/ 	.word	0x00000000
        /*0784*/ 	.short	0x0047
        /*0786*/ 	.short	0x0238
        /*0788*/ 	.byte	0x00, 0xf0, 0x21, 0x00


	//----- nvinfo : EIATTR_KPARAM_INFO
	.align		4
.L_249:
        /*078c*/ 	.byte	0x04, 0x17
        /*078e*/ 	.short	(.L_251 - .L_250)
.L_250:
        /*0790*/ 	.word	0x00000000
        /*0794*/ 	.short	0x0046
        /*0796*/ 	.short	0x0230
        /*0798*/ 	.byte	0x00, 0xf0, 0x21, 0x00


	//----- nvinfo : EIATTR_KPARAM_INFO
	.align		4
.L_251:
        /*079c*/ 	.byte	0x04, 0x17
        /*079e*/ 	.short	(.L_253 - .L_252)
.L_252:
        /*07a0*/ 	.word	0x00000000
        /*07a4*/ 	.short	0x0045
        /*07a6*/ 	.short	0x0228
        /*07a8*/ 	.byte	0x00, 0xf0, 0x21, 0x00


	//----- nvinfo : EIATTR_KPARAM_INFO
	.align		4
.L_253:
        /*07ac*/ 	.byte	0x04, 0x17
        /*07ae*/ 	.short	(.L_255 - .L_254)
.L_254:
        /*07b0*/ 	.word	0x00000000
        /*07b4*/ 	.short	0x0044
        /*07b6*/ 	.short	0x0220
        /*07b8*/ 	.byte	0x00, 0xf0, 0x21, 0x00


	//----- nvinfo : EIATTR_KPARAM_INFO
	.align		4
.L_255:
        /*07bc*/ 	.byte	0x04, 0x17
        /*07be*/ 	.short	(.L_257 - .L_256)
.L_256:
        /*07c0*/ 	.word	0x00000000
        /*07c4*/ 	.short	0x0043
        /*07c6*/ 	.short	0x0218
        /*07c8*/ 	.byte	0x00, 0xf0, 0x21, 0x00


	//----- nvinfo : EIATTR_KPARAM_INFO
	.align		4
.L_257:
        /*07cc*/ 	.byte	0x04, 0x17
        /*07ce*/ 	.short	(.L_259 - .L_258)
.L_258:
        /*07d0*/ 	.word	0x00000000
        /*07d4*/ 	.short	0x0042
        /*07d6*/ 	.short	0x0210
        /*07d8*/ 	.byte	0x00, 0xf0, 0x21, 0x00


	//----- nvinfo : EIATTR_KPARAM_INFO
	.align		4
.L_259:
        /*07dc*/ 	.byte	0x04, 0x17
        /*07de*/ 	.short	(.L_261 - .L_260)
.L_260:
        /*07e0*/ 	.word	0x00000000
        /*07e4*/ 	.short	0x0041
        /*07e6*/ 	.short	0x0208
        /*07e8*/ 	.byte	0x00, 0xf0, 0x21, 0x00


	//----- nvinfo : EIATTR_KPARAM_INFO
	.align		4
.L_261:
        /*07ec*/ 	.byte	0x04, 0x17
        /*07ee*/ 	.short	(.L_263 - .L_262)
.L_262:
        /*07f0*/ 	.word	0x00000000
        /*07f4*/ 	.short	0x0040
        /*07f6*/ 	.short	0x0200
        /*07f8*/ 	.byte	0x00, 0xf0, 0x21, 0x00


	//----- nvinfo : EIATTR_KPARAM_INFO
	.align		4
.L_263:
        /*07fc*/ 	.byte	0x04, 0x17
        /*07fe*/ 	.short	(.L_265 - .L_264)
.L_264:
        /*0800*/ 	.word	0x00000000
        /*0804*/ 	.short	0x003f
        /*0806*/ 	.short	0x01f8
        /*0808*/ 	.byte	0x00, 0xf0, 0x21, 0x00


	//----- nvinfo : EIATTR_KPARAM_INFO
	.align		4
.L_265:
        /*080c*/ 	.byte	0x04, 0x17
        /*080e*/ 	.short	(.L_267 - .L_266)
.L_266:
        /*0810*/ 	.word	0x00000000
        /*0814*/ 	.short	0x003e
        /*0816*/ 	.short	0x01f0
        /*0818*/ 	.byte	0x00, 0xf0, 0x21, 0x00


	//----- nvinfo : EIATTR_KPARAM_INFO
	.align		4
.L_267:
        /*081c*/ 	.byte	0x04, 0x17
        /*081e*/ 	.short	(.L_269 - .L_268)
.L_268:
        /*0820*/ 	.word	0x00000000
        /*0824*/ 	.short	0x003d
        /*0826*/ 	.short	0x01e8
        /*0828*/ 	.byte	0x00, 0xf0, 0x21, 0x00


	//----- nvinfo : EIATTR_KPARAM_INFO
	.align		4
.L_269:
        /*082c*/ 	.byte	0x04, 0x17
        /*082e*/ 	.short	(.L_271 - .L_270)
.L_270:
        /*0830*/ 	.word	0x00000000
        /*0834*/ 	.short	0x003c
        /*0836*/ 	.short	0x01e0
        /*0838*/ 	.byte	0x00, 0xf0, 0x21, 0x00


	//----- nvinfo : EIATTR_KPARAM_INFO
	.align		4
.L_271:
        /*083c*/ 	.byte	0x04, 0x17
        /*083e*/ 	.short	(.L_273 - .L_272)
.L_272:
        /*0840*/ 	.word	0x00000000
        /*0844*/ 	.short	0x003b
        /*0846*/ 	.short	0x01d8
        /*0848*/ 	.byte	0x00, 0xf0, 0x21, 0x00


	//----- nvinfo : EIATTR_KPARAM_INFO
	.align		4
.L_273:
        /*084c*/ 	.byte	0x04, 0x17
        /*084e*/ 	.short	(.L_275 - .L_274)
.L_274:
        /*0850*/ 	.word	0x00000000
        /*0854*/ 	.short	0x003a
        /*0856*/ 	.short	0x01d0
        /*0858*/ 	.byte	0x00, 0xf0, 0x21, 0x00


	//----- nvinfo : EIATTR_KPARAM_INFO
	.align		4
.L_275:
        /*085c*/ 	.byte	0x04, 0x17
        /*085e*/ 	.short	(.L_277 - .L_276)
.L_276:
        /*0860*/ 	.word	0x00000000
        /*0864*/ 	.short	0x0039
        /*0866*/ 	.short	0x01c8
        /*0868*/ 	.byte	0x00, 0xf0, 0x21, 0x00


	//----- nvinfo : EIATTR_KPARAM_INFO
	.align		4
.L_277:
        /*086c*/ 	.byte	0x04, 0x17
        /*086e*/ 	.short	(.L_279 - .L_278)
.L_278:
        /*0870*/ 	.word	0x00000000
        /*0874*/ 	.short	0x0038
        /*0876*/ 	.short	0x01c0
        /*0878*/ 	.byte	0x00, 0xf0, 0x21, 0x00


	//----- nvinfo : EIATTR_KPARAM_INFO
	.align		4
.L_279:
        /*087c*/ 	.byte	0x04, 0x17
        /*087e*/ 	.short	(.L_281 - .L_280)
.L_280:
        /*0880*/ 	.word	0x00000000
        /*0884*/ 	.short	0x0037
        /*0886*/ 	.short	0x01b8
        /*0888*/ 	.byte	0x00, 0xf0, 0x21, 0x00


	//----- nvinfo : EIATTR_KPARAM_INFO
	.align		4
.L_281:
        /*088c*/ 	.byte	0x04, 0x17
        /*088e*/ 	.short	(.L_283 - .L_282)
.L_282:
        /*0890*/ 	.word	0x00000000
        /*0894*/ 	.short	0x0036
        /*0896*/ 	.short	0x01b0
        /*0898*/ 	.byte	0x00, 0xf0, 0x21, 0x00


	//----- nvinfo : EIATTR_KPARAM_INFO
	.align		4
.L_283:
        /*089c*/ 	.byte	0x04, 0x17
        /*089e*/ 	.short	(.L_285 - .L_284)
.L_284:
        /*08a0*/ 	.word	0x00000000
        /*08a4*/ 	.short	0x0035
        /*08a6*/ 	.short	0x01a8
        /*08a8*/ 	.byte	0x00, 0xf0, 0x21, 0x00


	//----- nvinfo : EIATTR_KPARAM_INFO
	.align		4
.L_285:
        /*08ac*/ 	.byte	0x04, 0x17
        /*08ae*/ 	.short	(.L_287 - .L_286)
.L_286:
        /*08b0*/ 	.word	0x00000000
        /*08b4*/ 	.short	0x0034
        /*08b6*/ 	.short	0x01a0
        /*08b8*/ 	.byte	0x00, 0xf0, 0x21, 0x00


	//----- nvinfo : EIATTR_KPARAM_INFO
	.align		4
.L_287:
        /*08bc*/ 	.byte	0x04, 0x17
        /*08be*/ 	.short	(.L_289 - .L_288)
.L_288:
        /*08c0*/ 	.word	0x00000000
        /*08c4*/ 	.short	0x0033
        /*08c6*/ 	.short	0x0198
        /*08c8*/ 	.byte	0x00, 0xf0, 0x21, 0x00


	//----- nvinfo : EIATTR_KPARAM_INFO
	.align		4
.L_289:
        /*08cc*/ 	.byte	0x04, 0x17
        /*08ce*/ 	.short	(.L_291 - .L_290)
.L_290:
        /*08d0*/ 	.word	0x00000000
        /*08d4*/ 	.short	0x0032
        /*08d6*/ 	.short	0x0190
        /*08d8*/ 	.byte	0x00, 0xf0, 0x21, 0x00


	//----- nvinfo : EIATTR_KPARAM_INFO
	.align		4
.L_291:
        /*08dc*/ 	.byte	0x04, 0x17
        /*08de*/ 	.short	(.L_293 - .L_292)
.L_292:
        /*08e0*/ 	.word	0x00000000
        /*08e4*/ 	.short	0x0031
        /*08e6*/ 	.short	0x0188
        /*08e8*/ 	.byte	0x00, 0xf0, 0x21, 0x00


	//----- nvinfo : EIATTR_KPARAM_INFO
	.align		4
.L_293:
        /*08ec*/ 	.byte	0x04, 0x17
        /*08ee*/ 	.short	(.L_295 - .L_294)
.L_294:
        /*08f0*/ 	.word	0x00000000
        /*08f4*/ 	.short	0x0030
        /*08f6*/ 	.short	0x0180
        /*08f8*/ 	.byte	0x00, 0xf0, 0x21, 0x00


	//----- nvinfo : EIATTR_KPARAM_INFO
	.align		4
.L_295:
        /*08fc*/ 	.byte	0x04, 0x17
        /*08fe*/ 	.short	(.L_297 - .L_296)
.L_296:
        /*0900*/ 	.word	0x00000000
        /*0904*/ 	.short	0x002f
        /*0906*/ 	.short	0x0178
        /*0908*/ 	.byte	0x00, 0xf0, 0x21, 0x00


	//----- nvinfo : EIATTR_KPARAM_INFO
	.align		4
.L_297:
        /*090c*/ 	.byte	0x04, 0x17
        /*090e*/ 	.short	(.L_299 - .L_298)
.L_298:
        /*0910*/ 	.word	0x00000000
        /*0914*/ 	.short	0x002e
        /*0916*/ 	.short	0x0170
        /*0918*/ 	.byte	0x00, 0xf0, 0x21, 0x00


	//----- nvinfo : EIATTR_KPARAM_INFO
	.align		4
.L_299:
        /*091c*/ 	.byte	0x04, 0x17
        /*091e*/ 	.short	(.L_301 - .L_300)
.L_300:
        /*0920*/ 	.word	0x00000000
        /*0924*/ 	.short	0x002d
        /*0926*/ 	.short	0x0168
        /*0928*/ 	.byte	0x00, 0xf0, 0x21, 0x00


	//----- nvinfo : EIATTR_KPARAM_INFO
	.align		4
.L_301:
        /*092c*/ 	.byte	0x04, 0x17
        /*092e*/ 	.short	(.L_303 - .L_302)
.L_302:
        /*0930*/ 	.word	0x00000000
        /*0934*/ 	.short	0x002c
        /*0936*/ 	.short	0x0160
        /*0938*/ 	.byte	0x00, 0xf0, 0x21, 0x00


	//----- nvinfo : EIATTR_KPARAM_INFO
	.align		4
.L_303:
        /*093c*/ 	.byte	0x04, 0x17
        /*093e*/ 	.short	(.L_305 - .L_304)
.L_304:
        /*0940*/ 	.word	0x00000000
        /*0944*/ 	.short	0x002b
        /*0946*/ 	.short	0x0158
        /*0948*/ 	.byte	0x00, 0xf0, 0x21, 0x00


	//----- nvinfo : EIATTR_KPARAM_INFO
	.align		4
.L_305:
        /*094c*/ 	.byte	0x04, 0x17
        /*094e*/ 	.short	(.L_307 - .L_306)
.L_306:
        /*0950*/ 	.word	0x00000000
        /*0954*/ 	.short	0x002a
        /*0956*/ 	.short	0x0150
        /*0958*/ 	.byte	0x00, 0xf0, 0x21, 0x00


	//----- nvinfo : EIATTR_KPARAM_INFO
	.align		4
.L_307:
        /*095c*/ 	.byte	0x04, 0x17
        /*095e*/ 	.short	(.L_309 - .L_308)
.L_308:
        /*0960*/ 	.word	0x00000000
        /*0964*/ 	.short	0x0029
        /*0966*/ 	.short	0x0148
        /*0968*/ 	.byte	0x00, 0xf0, 0x21, 0x00


	//----- nvinfo : EIATTR_KPARAM_INFO
	.align		4
.L_309:
        /*096c*/ 	.byte	0x04, 0x17
        /*096e*/ 	.short	(.L_311 - .L_310)
.L_310:
        /*0970*/ 	.word	0x00000000
        /*0974*/ 	.short	0x0028
        /*0976*/ 	.short	0x0140
        /*0978*/ 	.byte	0x00, 0xf0, 0x21, 0x00


	//----- nvinfo : EIATTR_KPARAM_INFO
	.align		4
.L_311:
        /*097c*/ 	.byte	0x04, 0x17
        /*097e*/ 	.short	(.L_313 - .L_312)
.L_312:
        /*0980*/ 	.word	0x00000000
        /*0984*/ 	.short	0x0027
        /*0986*/ 	.short	0x0138
        /*0988*/ 	.byte	0x00, 0xf0, 0x21, 0x00


	//----- nvinfo : EIATTR_KPARAM_INFO
	.align		4
.L_313:
        /*098c*/ 	.byte	0x04, 0x17
        /*098e*/ 	.short	(.L_315 - .L_314)
.L_314:
        /*0990*/ 	.word	0x00000000
        /*0994*/ 	.short	0x0026
        /*0996*/ 	.short	0x0130
        /*0998*/ 	.byte	0x00, 0xf0, 0x21, 0x00


	//----- nvinfo : EIATTR_KPARAM_INFO
	.align		4
.L_315:
        /*099c*/ 	.byte	0x04, 0x17
        /*099e*/ 	.short	(.L_317 - .L_316)
.L_316:
        /*09a0*/ 	.word	0x00000000
        /*09a4*/ 	.short	0x0025
        /*09a6*/ 	.short	0x0128
        /*09a8*/ 	.byte	0x00, 0xf0, 0x21, 0x00


	//----- nvinfo : EIATTR_KPARAM_INFO
	.align		4
.L_317:
        /*09ac*/ 	.byte	0x04, 0x17
        /*09ae*/ 	.short	(.L_319 - .L_318)
.L_318:
        /*09b0*/ 	.word	0x00000000
        /*09b4*/ 	.short	0x0024
        /*09b6*/ 	.short	0x0120
        /*09b8*/ 	.byte	0x00, 0xf0, 0x21, 0x00


	//----- nvinfo : EIATTR_KPARAM_INFO
	.align		4
.L_319:
        /*09bc*/ 	.byte	0x04, 0x17
        /*09be*/ 	.short	(.L_321 - .L_320)
.L_320:
        /*09c0*/ 	.word	0x00000000
        /*09c4*/ 	.short	0x0023
        /*09c6*/ 	.short	0x0118
        /*09c8*/ 	.byte	0x00, 0xf0, 0x21, 0x00


	//----- nvinfo : EIATTR_KPARAM_INFO
	.align		4
.L_321:
        /*09cc*/ 	.byte	0x04, 0x17
        /*09ce*/ 	.short	(.L_323 - .L_322)
.L_322:
        /*09d0*/ 	.word	0x00000000
        /*09d4*/ 	.short	0x0022
        /*09d6*/ 	.short	0x0110
        /*09d8*/ 	.byte	0x00, 0xf0, 0x21, 0x00


	//----- nvinfo : EIATTR_KPARAM_INFO
	.align		4
.L_323:
        /*09dc*/ 	.byte	0x04, 0x17
        /*09de*/ 	.short	(.L_325 - .L_324)
.L_324:
        /*09e0*/ 	.word	0x00000000
        /*09e4*/ 	.short	0x0021
        /*09e6*/ 	.short	0x0108
        /*09e8*/ 	.byte	0x00, 0xf0, 0x21, 0x00


	//----- nvinfo : EIATTR_KPARAM_INFO
	.align		4
.L_325:
        /*09ec*/ 	.byte	0x04, 0x17
        /*09ee*/ 	.short	(.L_327 - .L_326)
.L_326:
        /*09f0*/ 	.word	0x00000000
        /*09f4*/ 	.short	0x0020
        /*09f6*/ 	.short	0x0100
        /*09f8*/ 	.byte	0x00, 0xf0, 0x21, 0x00


	//----- nvinfo : EIATTR_KPARAM_INFO
	.align		4
.L_327:
        /*09fc*/ 	.byte	0x04, 0x17
        /*09fe*/ 	.short	(.L_329 - .L_328)
.L_328:
        /*0a00*/ 	.word	0x00000000
        /*0a04*/ 	.short	0x001f
        /*0a06*/ 	.short	0x00f8
        /*0a08*/ 	.byte	0x00, 0xf0, 0x21, 0x00


	//----- nvinfo : EIATTR_KPARAM_INFO
	.align		4
.L_329:
        /*0a0c*/ 	.byte	0x04, 0x17
        /*0a0e*/ 	.short	(.L_331 - .L_330)
.L_330:
        /*0a10*/ 	.word	0x00000000
        /*0a14*/ 	.short	0x001e
        /*0a16*/ 	.short	0x00f0
        /*0a18*/ 	.byte	0x00, 0xf0, 0x21, 0x00


	//----- nvinfo : EIATTR_KPARAM_INFO
	.align		4
.L_331:
        /*0a1c*/ 	.byte	0x04, 0x17
        /*0a1e*/ 	.short	(.L_333 - .L_332)
.L_332:
        /*0a20*/ 	.word	0x00000000
        /*0a24*/ 	.short	0x001d
        /*0a26*/ 	.short	0x00e8
        /*0a28*/ 	.byte	0x00, 0xf0, 0x21, 0x00


	//----- nvinfo : EIATTR_KPARAM_INFO
	.align		4
.L_333:
        /*0a2c*/ 	.byte	0x04, 0x17
        /*0a2e*/ 	.short	(.L_335 - .L_334)
.L_334:
        /*0a30*/ 	.word	0x00000000
        /*0a34*/ 	.short	0x001c
        /*0a36*/ 	.short	0x00e0
        /*0a38*/ 	.byte	0x00, 0xf0, 0x21, 0x00


	//----- nvinfo : EIATTR_KPARAM_INFO
	.align		4
.L_335:
        /*0a3c*/ 	.byte	0x04, 0x17
        /*0a3e*/ 	.short	(.L_337 - .L_336)
.L_336:
        /*0a40*/ 	.word	0x00000000
        /*0a44*/ 	.short	0x001b
        /*0a46*/ 	.short	0x00d8
        /*0a48*/ 	.byte	0x00, 0xf0, 0x21, 0x00


	//----- nvinfo : EIATTR_KPARAM_INFO
	.align		4
.L_337:
        /*0a4c*/ 	.byte	0x04, 0x17
        /*0a4e*/ 	.short	(.L_339 - .L_338)
.L_338:
        /*0a50*/ 	.word	0x00000000
        /*0a54*/ 	.short	0x001a
        /*0a56*/ 	.short	0x00d0
        /*0a58*/ 	.byte	0x00, 0xf0, 0x21, 0x00


	//----- nvinfo : EIATTR_KPARAM_INFO
	.align		4
.L_339:
        /*0a5c*/ 	.byte	0x04, 0x17
        /*0a5e*/ 	.short	(.L_341 - .L_340)
.L_340:
        /*0a60*/ 	.word	0x00000000
        /*0a64*/ 	.short	0x0019
        /*0a66*/ 	.short	0x00c8
        /*0a68*/ 	.byte	0x00, 0xf0, 0x21, 0x00


	//----- nvinfo : EIATTR_KPARAM_INFO
	.align		4
.L_341:
        /*0a6c*/ 	.byte	0x04, 0x17
        /*0a6e*/ 	.short	(.L_343 - .L_342)
.L_342:
        /*0a70*/ 	.word	0x00000000
        /*0a74*/ 	.short	0x0018
        /*0a76*/ 	.short	0x00c0
        /*0a78*/ 	.byte	0x00, 0xf0, 0x21, 0x00


	//----- nvinfo : EIATTR_KPARAM_INFO
	.align		4
.L_343:
        /*0a7c*/ 	.byte	0x04, 0x17
        /*0a7e*/ 	.short	(.L_345 - .L_344)
.L_344:
        /*0a80*/ 	.word	0x00000000
        /*0a84*/ 	.short	0x0017
        /*0a86*/ 	.short	0x00b8
        /*0a88*/ 	.byte	0x00, 0xf0, 0x21, 0x00


	//----- nvinfo : EIATTR_KPARAM_INFO
	.align		4
.L_345:
        /*0a8c*/ 	.byte	0x04, 0x17
        /*0a8e*/ 	.short	(.L_347 - .L_346)
.L_346:
        /*0a90*/ 	.word	0x00000000
        /*0a94*/ 	.short	0x0016
        /*0a96*/ 	.short	0x00b0
        /*0a98*/ 	.byte	0x00, 0xf0, 0x21, 0x00


	//----- nvinfo : EIATTR_KPARAM_INFO
	.align		4
.L_347:
        /*0a9c*/ 	.byte	0x04, 0x17
        /*0a9e*/ 	.short	(.L_349 - .L_348)
.L_348:
        /*0aa0*/ 	.word	0x00000000
        /*0aa4*/ 	.short	0x0015
        /*0aa6*/ 	.short	0x00a8
        /*0aa8*/ 	.byte	0x00, 0xf0, 0x21, 0x00


	//----- nvinfo : EIATTR_KPARAM_INFO
	.align		4
.L_349:
        /*0aac*/ 	.byte	0x04, 0x17
        /*0aae*/ 	.short	(.L_351 - .L_350)
.L_350:
        /*0ab0*/ 	.word	0x00000000
        /*0ab4*/ 	.short	0x0014
        /*0ab6*/ 	.short	0x00a0
        /*0ab8*/ 	.byte	0x00, 0xf0, 0x21, 0x00


	//----- nvinfo : EIATTR_KPARAM_INFO
	.align		4
.L_351:
        /*0abc*/ 	.byte	0x04, 0x17
        /*0abe*/ 	.short	(.L_353 - .L_352)
.L_352:
        /*0ac0*/ 	.word	0x00000000
        /*0ac4*/ 	.short	0x0013
        /*0ac6*/ 	.short	0x0098
        /*0ac8*/ 	.byte	0x00, 0xf0, 0x21, 0x00


	//----- nvinfo : EIATTR_KPARAM_INFO
	.align		4
.L_353:
        /*0acc*/ 	.byte	0x04, 0x17
        /*0ace*/ 	.short	(.L_355 - .L_354)
.L_354:
        /*0ad0*/ 	.word	0x00000000
        /*0ad4*/ 	.short	0x0012
        /*0ad6*/ 	.short	0x0090
        /*0ad8*/ 	.byte	0x00, 0xf0, 0x21, 0x00


	//----- nvinfo : EIATTR_KPARAM_INFO
	.align		4
.L_355:
        /*0adc*/ 	.byte	0x04, 0x17
        /*0ade*/ 	.short	(.L_357 - .L_356)
.L_356:
        /*0ae0*/ 	.word	0x00000000
        /*0ae4*/ 	.short	0x0011
        /*0ae6*/ 	.short	0x0088
        /*0ae8*/ 	.byte	0x00, 0xf0, 0x21, 0x00


	//----- nvinfo : EIATTR_KPARAM_INFO
	.align		4
.L_357:
        /*0aec*/ 	.byte	0x04, 0x17
        /*0aee*/ 	.short	(.L_359 - .L_358)
.L_358:
        /*0af0*/ 	.word	0x00000000
        /*0af4*/ 	.short	0x0010
        /*0af6*/ 	.short	0x0080
        /*0af8*/ 	.byte	0x00, 0xf0, 0x21, 0x00


	//----- nvinfo : EIATTR_KPARAM_INFO
	.align		4
.L_359:
        /*0afc*/ 	.byte	0x04, 0x17
        /*0afe*/ 	.short	(.L_361 - .L_360)
.L_360:
        /*0b00*/ 	.word	0x00000000
        /*0b04*/ 	.short	0x000f
        /*0b06*/ 	.short	0x0078
        /*0b08*/ 	.byte	0x00, 0xf0, 0x21, 0x00


	//----- nvinfo : EIATTR_KPARAM_INFO
	.align		4
.L_361:
        /*0b0c*/ 	.byte	0x04, 0x17
        /*0b0e*/ 	.short	(.L_363 - .L_362)
.L_362:
        /*0b10*/ 	.word	0x00000000
        /*0b14*/ 	.short	0x000e
        /*0b16*/ 	.short	0x0070
        /*0b18*/ 	.byte	0x00, 0xf0, 0x21, 0x00


	//----- nvinfo : EIATTR_KPARAM_INFO
	.align		4
.L_363:
        /*0b1c*/ 	.byte	0x04, 0x17
        /*0b1e*/ 	.short	(.L_365 - .L_364)
.L_364:
        /*0b20*/ 	.word	0x00000000
        /*0b24*/ 	.short	0x000d
        /*0b26*/ 	.short	0x0068
        /*0b28*/ 	.byte	0x00, 0xf0, 0x21, 0x00


	//----- nvinfo : EIATTR_KPARAM_INFO
	.align		4
.L_365:
        /*0b2c*/ 	.byte	0x04, 0x17
        /*0b2e*/ 	.short	(.L_367 - .L_366)
.L_366:
        /*0b30*/ 	.word	0x00000000
        /*0b34*/ 	.short	0x000c
        /*0b36*/ 	.short	0x0060
        /*0b38*/ 	.byte	0x00, 0xf0, 0x21, 0x00


	//----- nvinfo : EIATTR_KPARAM_INFO
	.align		4
.L_367:
        /*0b3c*/ 	.byte	0x04, 0x17
        /*0b3e*/ 	.short	(.L_369 - .L_368)
.L_368:
        /*0b40*/ 	.word	0x00000000
        /*0b44*/ 	.short	0x000b
        /*0b46*/ 	.short	0x0058
        /*0b48*/ 	.byte	0x00, 0xf0, 0x21, 0x00


	//----- nvinfo : EIATTR_KPARAM_INFO
	.align		4
.L_369:
        /*0b4c*/ 	.byte	0x04, 0x17
        /*0b4e*/ 	.short	(.L_371 - .L_370)
.L_370:
        /*0b50*/ 	.word	0x00000000
        /*0b54*/ 	.short	0x000a
        /*0b56*/ 	.short	0x0050
        /*0b58*/ 	.byte	0x00, 0xf0, 0x21, 0x00


	//----- nvinfo : EIATTR_KPARAM_INFO
	.align		4
.L_371:
        /*0b5c*/ 	.byte	0x04, 0x17
        /*0b5e*/ 	.short	(.L_373 - .L_372)
.L_372:
        /*0b60*/ 	.word	0x00000000
        /*0b64*/ 	.short	0x0009
        /*0b66*/ 	.short	0x0048
        /*0b68*/ 	.byte	0x00, 0xf0, 0x21, 0x00


	//----- nvinfo : EIATTR_KPARAM_INFO
	.align		4
.L_373:
        /*0b6c*/ 	.byte	0x04, 0x17
        /*0b6e*/ 	.short	(.L_375 - .L_374)
.L_374:
        /*0b70*/ 	.word	0x00000000
        /*0b74*/ 	.short	0x0008
        /*0b76*/ 	.short	0x0040
        /*0b78*/ 	.byte	0x00, 0xf0, 0x21, 0x00


	//----- nvinfo : EIATTR_KPARAM_INFO
	.align		4
.L_375:
        /*0b7c*/ 	.byte	0x04, 0x17
        /*0b7e*/ 	.short	(.L_377 - .L_376)
.L_376:
        /*0b80*/ 	.word	0x00000000
        /*0b84*/ 	.short	0x0007
        /*0b86*/ 	.short	0x0038
        /*0b88*/ 	.byte	0x00, 0xf0, 0x21, 0x00


	//----- nvinfo : EIATTR_KPARAM_INFO
	.align		4
.L_377:
        /*0b8c*/ 	.byte	0x04, 0x17
        /*0b8e*/ 	.short	(.L_379 - .L_378)
.L_378:
        /*0b90*/ 	.word	0x00000000
        /*0b94*/ 	.short	0x0006
        /*0b96*/ 	.short	0x0030
        /*0b98*/ 	.byte	0x00, 0xf0, 0x21, 0x00


	//----- nvinfo : EIATTR_KPARAM_INFO
	.align		4
.L_379:
        /*0b9c*/ 	.byte	0x04, 0x17
        /*0b9e*/ 	.short	(.L_381 - .L_380)
.L_380:
        /*0ba0*/ 	.word	0x00000000
        /*0ba4*/ 	.short	0x0005
        /*0ba6*/ 	.short	0x0028
        /*0ba8*/ 	.byte	0x00, 0xf0, 0x21, 0x00


	//----- nvinfo : EIATTR_KPARAM_INFO
	.align		4
.L_381:
        /*0bac*/ 	.byte	0x04, 0x17
        /*0bae*/ 	.short	(.L_383 - .L_382)
.L_382:
        /*0bb0*/ 	.word	0x00000000
        /*0bb4*/ 	.short	0x0004
        /*0bb6*/ 	.short	0x0020
        /*0bb8*/ 	.byte	0x00, 0xf0, 0x21, 0x00


	//----- nvinfo : EIATTR_KPARAM_INFO
	.align		4
.L_383:
        /*0bbc*/ 	.byte	0x04, 0x17
        /*0bbe*/ 	.short	(.L_385 - .L_384)
.L_384:
        /*0bc0*/ 	.word	0x00000000
        /*0bc4*/ 	.short	0x0003
        /*0bc6*/ 	.short	0x0018
        /*0bc8*/ 	.byte	0x00, 0xf0, 0x21, 0x00


	//----- nvinfo : EIATTR_KPARAM_INFO
	.align		4
.L_385:
        /*0bcc*/ 	.byte	0x04, 0x17
        /*0bce*/ 	.short	(.L_387 - .L_386)
.L_386:
        /*0bd0*/ 	.word	0x00000000
        /*0bd4*/ 	.short	0x0002
        /*0bd6*/ 	.short	0x0010
        /*0bd8*/ 	.byte	0x00, 0xf0, 0x21, 0x00


	//----- nvinfo : EIATTR_KPARAM_INFO
	.align		4
.L_387:
        /*0bdc*/ 	.byte	0x04, 0x17
        /*0bde*/ 	.short	(.L_389 - .L_388)
.L_388:
        /*0be0*/ 	.word	0x00000000
        /*0be4*/ 	.short	0x0001
        /*0be6*/ 	.short	0x0008
        /*0be8*/ 	.byte	0x00, 0xf0, 0x21, 0x00


	//----- nvinfo : EIATTR_KPARAM_INFO
	.align		4
.L_389:
        /*0bec*/ 	.byte	0x04, 0x17
        /*0bee*/ 	.short	(.L_391 - .L_390)
.L_390:
        /*0bf0*/ 	.word	0x00000000
        /*0bf4*/ 	.short	0x0000
        /*0bf6*/ 	.short	0x0000
        /*0bf8*/ 	.byte	0x00, 0xf0, 0x21, 0x00


	//----- nvinfo : EIATTR_MAXREG_COUNT
	.align		4
.L_391:
        /*0bfc*/ 	.byte	0x03, 0x1b
        /*0bfe*/ 	.short	0x00ff


	//----- nvinfo : EIATTR_COOP_GROUP_MASK_REGIDS
	.align		4
        /*0c00*/ 	.byte	0x04, 0x29
        /*0c02*/ 	.short	(.L_393 - .L_392)


	//   ....[0]....
.L_392:
        /*0c04*/ 	.word	0xffffffff


	//   ....[1]....
        /*0c08*/ 	.word	0xffffffff


	//   ....[2]....
        /*0c0c*/ 	.word	0xffffffff


	//   ....[3]....
        /*0c10*/ 	.word	0xffffffff


	//   ....[4]....
        /*0c14*/ 	.word	0xffffffff


	//   ....[5]....
        /*0c18*/ 	.word	0xffffffff


	//   ....[6]....
        /*0c1c*/ 	.word	0xffffffff


	//   ....[7]....
        /*0c20*/ 	.word	0xffffffff


	//   ....[8]....
        /*0c24*/ 	.word	0xffffffff


	//   ....[9]....
        /*0c28*/ 	.word	0xffffffff


	//   ....[10]....
        /*0c2c*/ 	.word	0xffffffff


	//   ....[11]....
        /*0c30*/ 	.word	0xffffffff


	//   ....[12]....
        /*0c34*/ 	.word	0xffffffff


	//   ....[13]....
        /*0c38*/ 	.word	0xffffffff


	//   ....[14]....
        /*0c3c*/ 	.word	0xffffffff


	//   ....[15]....
        /*0c40*/ 	.word	0xffffffff


	//----- nvinfo : EIATTR_COOP_GROUP_INSTR_OFFSETS
	.align		4
.L_393:
        /*0c44*/ 	.byte	0x04, 0x28
        /*0c46*/ 	.short	(.L_395 - .L_394)


	//   ....[0]....
.L_394:
        /*0c48*/ 	.word	0x0000fee0


	//   ....[1]....
        /*0c4c*/ 	.word	0x0000ff00


	//   ....[2]....
        /*0c50*/ 	.word	0x0000ff20


	//   ....[3]....
        /*0c54*/ 	.word	0x0000ff40


	//   ....[4]....
        /*0c58*/ 	.word	0x0000ff60


	//   ....[5]....
        /*0c5c*/ 	.word	0x0000ffd0


	//   ....[6]....
        /*0c60*/ 	.word	0x00010000


	//   ....[7]....
        /*0c64*/ 	.word	0x00010020


	//   ....[8]....
        /*0c68*/ 	.word	0x00010f80


	//   ....[9]....
        /*0c6c*/ 	.word	0x00010fa0


	//   ....[10]....
        /*0c70*/ 	.word	0x00010fc0


	//   ....[11]....
        /*0c74*/ 	.word	0x00010fe0


	//   ....[12]....
        /*0c78*/ 	.word	0x00011000


	//   ....[13]....
        /*0c7c*/ 	.word	0x00011050


	//   ....[14]....
        /*0c80*/ 	.word	0x00011070


	//   ....[15]....
        /*0c84*/ 	.word	0x00011090


	//----- nvinfo : EIATTR_EXIT_INSTR_OFFSETS
	.align		4
.L_395:
        /*0c88*/ 	.byte	0x04, 0x1c
        /*0c8a*/ 	.short	(.L_397 - .L_396)


	//   ....[0]....
.L_396:
        /*0c8c*/ 	.word	0x00011880


	//----- nvinfo : EIATTR_MAX_THREADS
	.align		4
.L_397:
        /*0c90*/ 	.byte	0x04, 0x05
        /*0c92*/ 	.short	(.L_399 - .L_398)
.L_398:
        /*0c94*/ 	.word	0x00000100
        /*0c98*/ 	.word	0x00000001
        /*0c9c*/ 	.word	0x00000001
.L_399:


//--------------------- .nv.rel.action            --------------------------
	.section	.nv.rel.action,"",@"SHT_CUDA_RELOCINFO"
	.align	8
	.sectionentsize	8
        /*0000*/ 	.byte	0x73, 0x00, 0x00, 0x00, 0x00, 0x00, 0x00, 0x00, 0x00, 0x00, 0x00, 0x11, 0x25, 0x00, 0x05, 0x36


//--------------------- .nv.constant0.triton__0d1d2d3d4d5d6d7d8d9d10d11d12d13d14d15d16d17d18d19d20d21d22d23d24d25d26d27d28d29d30d31d32d33d34d35d36d37d38d39d40d41d42d43d44d45d46d47d48d49d50d51d52d53d54d55d56d57d58d59d60d61d62d63d64d65d66d67d68d69d70d71d72d73d74d75d76d77d78d79d80d81d82d83d84d85d86d87d88d89d90d91d92d93d94d95d96d97d98d99d100d101d102d103d104d105d106d107d108d109d110d111d112d113d114d115d116d117d118d119d120d121d122d123d124d125d126d127d128d129d130d131d132d133d134d135d136d137d138d139d140d141d142d143d144d145d146d147d148d149d150d151d152d153d154d155d156d157d158d159d160d161d162d163d164d165d166d167d168d169d170d171d172d173d174d175d176d177d178d179d180d181d182d183d184d185d186d187d188de189de --------------------------
	.section	.nv.constant0.triton__0d1d2d3d4d5d6d7d8d9d10d11d12d13d14d15d16d17d18d19d20d21d22d23d24d25d26d27d28d29d30d31d32d33d34d35d36d37d38d39d40d41d42d43d44d45d46d47d48d49d50d51d52d53d54d55d56d57d58d59d60d61d62d63d64d65d66d67d68d69d70d71d72d73d74d75d76d77d78d79d80d81d82d83d84d85d86d87d88d89d90d91d92d93d94d95d96d97d98d99d100d101d102d103d104d105d106d107d108d109d110d111d112d113d114d115d116d117d118d119d120d121d122d123d124d125d126d127d128d129d130d131d132d133d134d135d136d137d138d139d140d141d142d143d144d145d146d147d148d149d150d151d152d153d154d155d156d157d158d159d160d161d162d163d164d165d166d167d168d169d170d171d172d173d174d175d176d177d178d179d180d181d182d183d184d185d186d187d188de189de,"a",@progbits
	.align	4
.nv.constant0.triton__0d1d2d3d4d5d6d7d8d9d10d11d12d13d14d15d16d17d18d19d20d21d22d23d24d25d26d27d28d29d30d31d32d33d34d35d36d37d38d39d40d41d42d43d44d45d46d47d48d49d50d51d52d53d54d55d56d57d58d59d60d61d62d63d64d65d66d67d68d69d70d71d72d73d74d75d76d77d78d79d80d81d82d83d84d85d86d87d88d89d90d91d92d93d94d95d96d97d98d99d100d101d102d103d104d105d106d107d108d109d110d111d112d113d114d115d116d117d118d119d120d121d122d123d124d125d126d127d128d129d130d131d132d133d134d135d136d137d138d139d140d141d142d143d144d145d146d147d148d149d150d151d152d153d154d155d156d157d158d159d160d161d162d163d164d165d166d167d168d169d170d171d172d173d174d175d176d177d178d179d180d181d182d183d184d185d186d187d188de189de:
	.zero		1864


//--------------------- .text.triton__0d1d2d3d4d5d6d7d8d9d10d11d12d13d14d15d16d17d18d19d20d21d22d23d24d25d26d27d28d29d30d31d32d33d34d35d36d37d38d39d40d41d42d43d44d45d46d47d48d49d50d51d52d53d54d55d56d57d58d59d60d61d62d63d64d65d66d67d68d69d70d71d72d73d74d75d76d77d78d79d80d81d82d83d84d85d86d87d88d89d90d91d92d93d94d95d96d97d98d99d100d101d102d103d104d105d106d107d108d109d110d111d112d113d114d115d116d117d118d119d120d121d122d123d124d125d126d127d128d129d130d131d132d133d134d135d136d137d138d139d140d141d142d143d144d145d146d147d148d149d150d151d152d153d154d155d156d157d158d159d160d161d162d163d164d165d166d167d168d169d170d171d172d173d174d175d176d177d178d179d180d181d182d183d184d185d186d187d188de189de --------------------------
	.section	.text.triton__0d1d2d3d4d5d6d7d8d9d10d11d12d13d14d15d16d17d18d19d20d21d22d23d24d25d26d27d28d29d30d31d32d33d34d35d36d37d38d39d40d41d42d43d44d45d46d47d48d49d50d51d52d53d54d55d56d57d58d59d60d61d62d63d64d65d66d67d68d69d70d71d72d73d74d75d76d77d78d79d80d81d82d83d84d85d86d87d88d89d90d91d92d93d94d95d96d97d98d99d100d101d102d103d104d105d106d107d108d109d110d111d112d113d114d115d116d117d118d119d120d121d122d123d124d125d126d127d128d129d130d131d132d133d134d135d136d137d138d139d140d141d142d143d144d145d146d147d148d149d150d151d152d153d154d155d156d157d158d159d160d161d162d163d164d165d166d167d168d169d170d171d172d173d174d175d176d177d178d179d180d181d182d183d184d185d186d187d188de189de,"ax",@progbits
	.sectionflags	@"SHF_BARRIERS=1"
	.sectioninfo	@"SHI_REGISTERS=254"
	.align	128
        .global         triton__0d1d2d3d4d5d6d7d8d9d10d11d12d13d14d15d16d17d18d19d20d21d22d23d24d25d26d27d28d29d30d31d32d33d34d35d36d37d38d39d40d41d42d43d44d45d46d47d48d49d50d51d52d53d54d55d56d57d58d59d60d61d62d63d64d65d66d67d68d69d70d71d72d73d74d75d76d77d78d79d80d81d82d83d84d85d86d87d88d89d90d91d92d93d94d95d96d97d98d99d100d101d102d103d104d105d106d107d108d109d110d111d112d113d114d115d116d117d118d119d120d121d122d123d124d125d126d127d128d129d130d131d132d133d134d135d136d137d138d139d140d141d142d143d144d145d146d147d148d149d150d151d152d153d154d155d156d157d158d159d160d161d162d163d164d165d166d167d168d169d170d171d172d173d174d175d176d177d178d179d180d181d182d183d184d185d186d187d188de189de
        .type           triton__0d1d2d3d4d5d6d7d8d9d10d11d12d13d14d15d16d17d18d19d20d21d22d23d24d25d26d27d28d29d30d31d32d33d34d35d36d37d38d39d40d41d42d43d44d45d46d47d48d49d50d51d52d53d54d55d56d57d58d59d60d61d62d63d64d65d66d67d68d69d70d71d72d73d74d75d76d77d78d79d80d81d82d83d84d85d86d87d88d89d90d91d92d93d94d95d96d97d98d99d100d101d102d103d104d105d106d107d108d109d110d111d112d113d114d115d116d117d118d119d120d121d122d123d124d125d126d127d128d129d130d131d132d133d134d135d136d137d138d139d140d141d142d143d144d145d146d147d148d149d150d151d152d153d154d155d156d157d158d159d160d161d162d163d164d165d166d167d168d169d170d171d172d173d174d175d176d177d178d179d180d181d182d183d184d185d186d187d188de189de,@function
        .size           triton__0d1d2d3d4d5d6d7d8d9d10d11d12d13d14d15d16d17d18d19d20d21d22d23d24d25d26d27d28d29d30d31d32d33d34d35d36d37d38d39d40d41d42d43d44d45d46d47d48d49d50d51d52d53d54d55d56d57d58d59d60d61d62d63d64d65d66d67d68d69d70d71d72d73d74d75d76d77d78d79d80d81d82d83d84d85d86d87d88d89d90d91d92d93d94d95d96d97d98d99d100d101d102d103d104d105d106d107d108d109d110d111d112d113d114d115d116d117d118d119d120d121d122d123d124d125d126d127d128d129d130d131d132d133d134d135d136d137d138d139d140d141d142d143d144d145d146d147d148d149d150d151d152d153d154d155d156d157d158d159d160d161d162d163d164d165d166d167d168d169d170d171d172d173d174d175d176d177d178d179d180d181d182d183d184d185d186d187d188de189de,(.L_x_5 - triton__0d1d2d3d4d5d6d7d8d9d10d11d12d13d14d15d16d17d18d19d20d21d22d23d24d25d26d27d28d29d30d31d32d33d34d35d36d37d38d39d40d41d42d43d44d45d46d47d48d49d50d51d52d53d54d55d56d57d58d59d60d61d62d63d64d65d66d67d68d69d70d71d72d73d74d75d76d77d78d79d80d81d82d83d84d85d86d87d88d89d90d91d92d93d94d95d96d97d98d99d100d101d102d103d104d105d106d107d108d109d110d111d112d113d114d115d116d117d118d119d120d121d122d123d124d125d126d127d128d129d130d131d132d133d134d135d136d137d138d139d140d141d142d143d144d145d146d147d148d149d150d151d152d153d154d155d156d157d158d159d160d161d162d163d164d165d166d167d168d169d170d171d172d173d174d175d176d177d178d179d180d181d182d183d184d185d186d187d188de189de)
        .other          triton__0d1d2d3d4d5d6d7d8d9d10d11d12d13d14d15d16d17d18d19d20d21d22d23d24d25d26d27d28d29d30d31d32d33d34d35d36d37d38d39d40d41d42d43d44d45d46d47d48d49d50d51d52d53d54d55d56d57d58d59d60d61d62d63d64d65d66d67d68d69d70d71d72d73d74d75d76d77d78d79d80d81d82d83d84d85d86d87d88d89d90d91d92d93d94d95d96d97d98d99d100d101d102d103d104d105d106d107d108d109d110d111d112d113d114d115d116d117d118d119d120d121d122d123d124d125d126d127d128d129d130d131d132d133d134d135d136d137d138d139d140d141d142d143d144d145d146d147d148d149d150d151d152d153d154d155d156d157d158d159d160d161d162d163d164d165d166d167d168d169d170d171d172d173d174d175d176d177d178d179d180d181d182d183d184d185d186d187d188de189de,@"STO_CUDA_ENTRY STV_DEFAULT"
triton__0d1d2d3d4d5d6d7d8d9d10d11d12d13d14d15d16d17d18d19d20d21d22d23d24d25d26d27d28d29d30d31d32d33d34d35d36d37d38d39d40d41d42d43d44d45d46d47d48d49d50d51d52d53d54d55d56d57d58d59d60d61d62d63d64d65d66d67d68d69d70d71d72d73d74d75d76d77d78d79d80d81d82d83d84d85d86d87d88d89d90d91d92d93d94d95d96d97d98d99d100d101d102d103d104d105d106d107d108d109d110d111d112d113d114d115d116d117d118d119d120d121d122d123d124d125d126d127d128d129d130d131d132d133d134d135d136d137d138d139d140d141d142d143d144d145d146d147d148d149d150d151d152d153d154d155d156d157d158d159d160d161d162d163d164d165d166d167d168d169d170d171d172d173d174d175d176d177d178d179d180d181d182d183d184d185d186d187d188de189de:
.text.triton__0d1d2d3d4d5d6d7d8d9d10d11d12d13d14d15d16d17d18d19d20d21d22d23d24d25d26d27d28d29d30d31d32d33d34d35d36d37d38d39d40d41d42d43d44d45d46d47d48d49d50d51d52d53d54d55d56d57d58d59d60d61d62d63d64d65d66d67d68d69d70d71d72d73d74d75d76d77d78d79d80d81d82d83d84d85d86d87d88d89d90d91d92d93d94d95d96d97d98d99d100d101d102d103d104d105d106d107d108d109d110d111d112d113d114d115d116d117d118d119d120d121d122d123d124d125d126d127d128d129d130d131d132d133d134d135d136d137d138d139d140d141d142d143d144d145d146d147d148d149d150d151d152d153d154d155d156d157d158d159d160d161d162d163d164d165d166d167d168d169d170d171d172d173d174d175d176d177d178d179d180d181d182d183d184d185d186d187d188de189de:
[----:B------:R-:W-:-:S02]  /*0000*/  MOV R1, c[0x0][0x28] ;  /* 0x00000a0000017a02 */ /* 0x000fc40000000f00 */
[----:B------:R-:W0:Y:S01]  /*0010*/  S2UR UR59, SR_CTAID.X ;  /* 0x00000000003b79c3 */ /* 0x000e220000002500 */
[----:B------:R-:W-:Y:S01]  /*0020*/  UMOV UR10, 0x4 ;  /* 0x00000004000a7882 */ /* 0x000fe20000000000 */
[----:B------:R-:W-:Y:S01]  /*0030*/  IADD3 R1, R1, -0x8, RZ ;  /* 0xfffffff801017810 */ /* 0x000fe20007ffe0ff */
[----:B------:R-:W-:Y:S02]  /*0040*/  ULDC.64 UR6, c[0x0][0x168] ;  /* 0x00005a0000067ab9 */ /* 0x000fe40000000a00 */
[----:B------:R-:W-:Y:S02]  /*0050*/  ULDC.64 UR8, c[0x0][0x180] ;  /* 0x0000600000087ab9 */ /* 0x000fe40000000a00 */
[----:B------:R-:W-:Y:S02]  /*0060*/  ULDC.64 UR44, c[0x0][0x1a0] ;  /* 0x00006800002c7ab9 */ /* 0x000fe40000000a00 */
[----:B------:R-:W-:Y:S02]  /*0070*/  ULDC.64 UR40, c[0x0][0x118] ;  /* 0x0000460000287ab9 */ /* 0x000fe40000000a00 */
[----:B------:R-:W-:-:S02]  /*0080*/  ULDC.64 UR46, c[0x0][0x1b8] ;  /* 0x00006e00002e7ab9 */ /* 0x000fc40000000a00 */
[----:B------:R-:W-:Y:S02]  /*0090*/  ULDC.64 UR48, c[0x0][0x1d0] ;  /* 0x0000740000307ab9 */ /* 0x000fe40000000a00 */
[----:B------:R-:W-:Y:S02]  /*00a0*/  ULDC.64 UR4, c[0x0][0x1e8] ;  /* 0x00007a0000047ab9 */ /* 0x000fe40000000a00 */
[----:B------:R-:W-:Y:S02]  /*00b0*/  ULDC.64 UR42, c[0x0][0x200] ;  /* 0x00008000002a7ab9 */ /* 0x000fe40000000a00 */
[----:B------:R-:W-:Y:S02]  /*00c0*/  ULDC.64 UR14, c[0x0][0x218] ;  /* 0x00008600000e7ab9 */ /* 0x000fe40000000a00 */
[----:B------:R-:W-:Y:S02]  /*00d0*/  ULDC.64 UR12, c[0x0][0x230] ;  /* 0x00008c00000c7ab9 */ /* 0x000fe40000000a00 */
[----:B------:R-:W-:-:S02]  /*00e0*/  ULDC.64 UR16, c[0x0][0x248] ;  /* 0x0000920000107ab9 */ /* 0x000fc40000000a00 */
[----:B0-----:R-:W-:Y:S02]  /*00f0*/  UISETP.GE.AND UP1, UPT, UR59, 0x200, UPT ;  /* 0x000002003b00788c */ /* 0x001fe4000bf26270 */
[----:B------:R-:W-:Y:S02]  /*0100*/  UIMAD.WIDE UR6, UR59, UR10, UR6 ;  /* 0x0000000a3b0672a5 */ /* 0x000fe4000f8e0206 */
[----:B------:R-:W-:Y:S02]  /*0110*/  ULDC.64 UR38, c[0x0][0x290] ;  /* 0x0000a40000267ab9 */ /* 0x000fe40000000a00 */
[----:B------:R-:W-:Y:S01]  /*0120*/  PLOP3.LUT P0, PT, PT, PT, UP1, 0x80, 0x0 ;  /* 0x000000000000781c */ /* 0x000fe20003f0f018 */
[----:B------:R-:W-:Y:S01]  /*0130*/  ULDC.64 UR34, c[0x0][0x260] ;  /* 0x0000980000227ab9 */ /* 0x000fe20000000a00 */
[----:B------:R-:W-:Y:S01]  /*0140*/  PLOP3.LUT P1, PT, PT, PT, UP1, 0x80, 0x0 ;  /* 0x000000000000781c */ /* 0x000fe20003f2f018 */
[----:B------:R-:W-:Y:S01]  /*0150*/  ULDC.64 UR36, c[0x0][0x278] ;  /* 0x00009e0000247ab9 */ /* 0x000fe20000000a00 */
[----:B------:R-:W-:Y:S01]  /*0160*/  MOV R2, UR6 ;  /* 0x0000000600027c02 */ /* 0x000fe20008000f00 */
[----:B------:R-:W-:Y:S01]  /*0170*/  ULDC.64 UR18, c[0x0][0x2a8] ;  /* 0x0000aa0000127ab9 */ /* 0x000fe20000000a00 */
[----:B------:R-:W-:Y:S01]  /*0180*/  MOV R3, UR7 ;  /* 0x0000000700037c02 */ /* 0x000fe20008000f00 */
[----:B------:R-:W-:-:S02]  /*0190*/  UIMAD.WIDE UR6, UR59, UR10, UR8 ;  /* 0x0000000a3b0672a5 */ /* 0x000fc4000f8e0208 */
[----:B------:R-:W-:Y:S02]  /*01a0*/  UIMAD.WIDE UR44, UR59, UR10, UR44 ;  /* 0x0000000a3b2c72a5 */ /* 0x000fe4000f8e022c */
[----:B------:R-:W-:Y:S02]  /*01b0*/  ULDC.64 UR32, c[0x0][0x2c0] ;  /* 0x0000b00000207ab9 */ /* 0x000fe40000000a00 */
[----:B------:R-:W-:Y:S01]  /*01c0*/  MOV R4, UR6 ;  /* 0x0000000600047c02 */ /* 0x000fe20008000f00 */
[----:B------:R0:W2:Y:S01]  /*01d0*/  @!P0 LDG.E.EL R0, [R2.64] ;  /* 0x0000002802008981 */ /* 0x0000a2000c2e1900 */
[----:B------:R-:W-:Y:S01]  /*01e0*/  MOV R5, UR7 ;  /* 0x0000000700057c02 */ /* 0x000fe20008000f00 */
[----:B------:R-:W-:Y:S01]  /*01f0*/  IMAD.U32 R6, RZ, RZ, UR44 ;  /* 0x0000002cff067e24 */ /* 0x000fe2000f8e00ff */
[----:B------:R-:W-:Y:S01]  /*0200*/  PLOP3.LUT P0, PT, PT, PT, UP1, 0x80, 0x0 ;  /* 0x000000000000781c */ /* 0x000fe20003f0f018 */
[----:B------:R-:W-:Y:S01]  /*0210*/  ULDC.64 UR30, c[0x0][0x2d8] ;  /* 0x0000b600001e7ab9 */ /* 0x000fe20000000a00 */
[----:B------:R-:W-:Y:S01]  /*0220*/  PLOP3.LUT P2, PT, PT, PT, UP1, 0x80, 0x0 ;  /* 0x000000000000781c */ /* 0x000fe20003f4f018 */
[----:B------:R1:W3:Y:S01]  /*0230*/  @!P1 LDG.E.EL R14, [R4.64] ;  /* 0x00000028040e9981 */ /* 0x0002e2000c2e1900 */
[----:B------:R-:W-:Y:S01]  /*0240*/  PLOP3.LUT P3, PT, PT, PT, UP1, 0x80, 0x0 ;  /* 0x000000000000781c */ /* 0x000fe20003f6f018 */
[----:B------:R-:W-:Y:S01]  /*0250*/  ULDC.64 UR28, c[0x0][0x2f0] ;  /* 0x0000bc00001c7ab9 */ /* 0x000fe20000000a00 */
[----:B------:R-:W-:Y:S01]  /*0260*/  PLOP3.LUT P1, PT, PT, PT, UP1, 0x80, 0x0 ;  /* 0x000000000000781c */ /* 0x000fe20003f2f018 */
[----:B------:R-:W-:Y:S01]  /*0270*/  UIMAD.WIDE UR46, UR59, UR10, UR46 ;  /* 0x0000000a3b2e72a5 */ /* 0x000fe2000f8e022e */
[----:B------:R-:W-:Y:S01]  /*0280*/  MOV R7, UR45 ;  /* 0x0000002d00077c02 */ /* 0x000fe20008000f00 */
[----:B------:R-:W-:-:S02]  /*0290*/  UIMAD.WIDE UR48, UR59, UR10, UR48 ;  /* 0x0000000a3b3072a5 */ /* 0x000fc4000f8e0230 */
[----:B------:R-:W-:Y:S02]  /*02a0*/  UIMAD.WIDE UR44, UR59, UR10, UR4 ;  /* 0x0000000a3b2c72a5 */ /* 0x000fe4000f8e0204 */
[----:B0-----:R-:W-:Y:S01]  /*02b0*/  MOV R2, UR46 ;  /* 0x0000002e00027c02 */ /* 0x001fe20008000f00 */
[----:B------:R-:W-:Y:S01]  /*02c0*/  UIMAD.WIDE UR42, UR59, UR10, UR42 ;  /* 0x0000000a3b2a72a5 */ /* 0x000fe2000f8e022a */
[----:B------:R-:W-:Y:S01]  /*02d0*/  MOV R3, UR47 ;  /* 0x0000002f00037c02 */ /* 0x000fe20008000f00 */
[----:B------:R0:W4:Y:S01]  /*02e0*/  @!P0 LDG.E.EL R15, [R6.64] ;  /* 0x00000028060f8981 */ /* 0x000122000c2e1900 */
[----:B------:R-:W-:Y:S01]  /*02f0*/  MOV R8, UR48 ;  /* 0x0000003000087c02 */ /* 0x000fe20008000f00 */
[----:B-1----:R-:W-:Y:S01]  /*0300*/  IMAD.U32 R4, RZ, RZ, UR44 ;  /* 0x0000002cff047e24 */ /* 0x002fe2000f8e00ff */
[----:B------:R-:W-:Y:S01]  /*0310*/  MOV R9, UR49 ;  /* 0x0000003100097c02 */ /* 0x000fe20008000f00 */
[----:B------:R1:W5:Y:S01]  /*0320*/  @!P2 LDG.E.EL R16, [R2.64] ;  /* 0x000000280210a981 */ /* 0x000362000c2e1900 */
[----:B------:R-:W-:Y:S01]  /*0330*/  MOV R5, UR45 ;  /* 0x0000002d00057c02 */ /* 0x000fe20008000f00 */
[----:B------:R-:W-:Y:S01]  /*0340*/  ULDC.64 UR26, c[0x0][0x308] ;  /* 0x0000c200001a7ab9 */ /* 0x000fe20000000a00 */
[----:B------:R-:W-:Y:S01]  /*0350*/  PLOP3.LUT P0, PT, PT, PT, UP1, 0x80, 0x0 ;  /* 0x000000000000781c */ /* 0x000fe20003f0f018 */
[----:B------:R0:W2:Y:S01]  /*0360*/  @!P3 LDG.E.EL R17, [R8.64] ;  /* 0x000000280811b981 */ /* 0x0000a2000c2e1900 */
[----:B------:R-:W-:Y:S01]  /*0370*/  PLOP3.LUT P2, PT, PT, PT, UP1, 0x80, 0x0 ;  /* 0x000000000000781c */ /* 0x000fe20003f4f018 */
[----:B------:R-:W-:Y:S01]  /*0380*/  ULDC.64 UR24, c[0x0][0x350] ;  /* 0x0000d40000187ab9 */ /* 0x000fe20000000a00 */
[----:B------:R-:W-:Y:S01]  /*0390*/  PLOP3.LUT P3, PT, PT, PT, UP1, 0x80, 0x0 ;  /* 0x000000000000781c */ /* 0x000fe20003f6f018 */
[----:B------:R0:W2:Y:S01]  /*03a0*/  @!P1 LDG.E.EL R18, [R4.64] ;  /* 0x0000002804129981 */ /* 0x0000a2000c2e1900 */
[----:B------:R-:W-:Y:S01]  /*03b0*/  PLOP3.LUT P1, PT, PT, PT, UP1, 0x80, 0x0 ;  /* 0x000000000000781c */ /* 0x000fe20003f2f018 */
[----:B------:R-:W-:Y:S01]  /*03c0*/  UIMAD.WIDE UR44, UR59, UR10, UR14 ;  /* 0x0000000a3b2c72a5 */ /* 0x000fe2000f8e020e */
[----:B-1----:R-:W-:Y:S01]  /*03d0*/  MOV R2, UR42 ;  /* 0x0000002a00027c02 */ /* 0x002fe20008000f00 */
[----:B------:R-:W-:Y:S01]  /*03e0*/  UIMAD.WIDE UR46, UR59, UR10, UR12 ;  /* 0x0000000a3b2e72a5 */ /* 0x000fe2000f8e020c */
[----:B------:R-:W-:Y:S01]  /*03f0*/  MOV R3, UR43 ;  /* 0x0000002b00037c02 */ /* 0x000fe20008000f00 */
[----:B------:R-:W-:-:S02]  /*0400*/  UIMAD.WIDE UR42, UR59, UR10, UR16 ;  /* 0x0000000a3b2a72a5 */ /* 0x000fc4000f8e0210 */
[----:B0-----:R-:W-:Y:S01]  /*0410*/  MOV R6, UR44 ;  /* 0x0000002c00067c02 */ /* 0x001fe20008000f00 */
[----:B------:R-:W-:Y:S01]  /*0420*/  UIMAD.WIDE UR38, UR59, UR10, UR38 ;  /* 0x0000000a3b2672a5 */ /* 0x000fe2000f8e0226 */
[----:B------:R-:W-:Y:S01]  /*0430*/  MOV R7, UR45 ;  /* 0x0000002d00077c02 */ /* 0x000fe20008000f00 */
[----:B------:R-:W-:Y:S01]  /*0440*/  IMAD.U32 R8, RZ, RZ, UR46 ;  /* 0x0000002eff087e24 */ /* 0x000fe2000f8e00ff */
[----:B------:R-:W-:Y:S01]  /*0450*/  MOV R9, UR47 ;  /* 0x0000002f00097c02 */ /* 0x000fe20008000f00 */
[----:B------:R0:W2:Y:S01]  /*0460*/  @!P0 LDG.E.EL R19, [R2.64] ;  /* 0x0000002802138981 */ /* 0x0000a2000c2e1900 */
[----:B------:R-:W-:Y:S01]  /*0470*/  MOV R4, UR42 ;  /* 0x0000002a00047c02 */ /* 0x000fe20008000f00 */
[----:B------:R-:W-:Y:S01]  /*0480*/  ULDC.64 UR20, c[0x0][0x320] ;  /* 0x0000c80000147ab9 */ /* 0x000fe20000000a00 */
[----:B------:R-:W-:Y:S01]  /*0490*/  MOV R5, UR43 ;  /* 0x0000002b00057c02 */ /* 0x000fe20008000f00 */
[----:B------:R1:W2:Y:S01]  /*04a0*/  @!P2 LDG.E.EL R20, [R6.64] ;  /* 0x000000280614a981 */ /* 0x0002a2000c2e1900 */
[----:B------:R-:W-:Y:S01]  /*04b0*/  PLOP3.LUT P0, PT, PT, PT, UP1, 0x80, 0x0 ;  /* 0x000000000000781c */ /* 0x000fe20003f0f018 */
[----:B------:R-:W-:Y:S01]  /*04c0*/  ULDC.64 UR22, c[0x0][0x338] ;  /* 0x0000ce0000167ab9 */ /* 0x000fe20000000a00 */
[----:B------:R-:W-:Y:S01]  /*04d0*/  PLOP3.LUT P2, PT, PT, PT, UP1, 0x80, 0x0 ;  /* 0x000000000000781c */ /* 0x000fe20003f4f018 */
[----:B------:R0:W2:Y:S01]  /*04e0*/  @!P3 LDG.E.EL R21, [R8.64] ;  /* 0x000000280815b981 */ /* 0x0000a2000c2e1900 */
[----:B------:R-:W-:-:S03]  /*04f0*/  PLOP3.LUT P3, PT, PT, PT, UP1, 0x80, 0x0 ;  /* 0x000000000000781c */ /* 0x000fc60003f6f018 */
[----:B------:R1:W2:Y:S01]  /*0500*/  @!P1 LDG.E.EL R22, [R4.64] ;  /* 0x0000002804169981 */ /* 0x0002a2000c2e1900 */
[----:B------:R-:W-:Y:S01]  /*0510*/  PLOP3.LUT P1, PT, PT, PT, UP1, 0x80, 0x0 ;  /* 0x000000000000781c */ /* 0x000fe20003f2f018 */
[----:B------:R-:W-:Y:S02]  /*0520*/  UIMAD.WIDE UR44, UR59, UR10, UR34 ;  /* 0x0000000a3b2c72a5 */ /* 0x000fe4000f8e0222 */
[----:B------:R-:W-:Y:S01]  /*0530*/  UIMAD.WIDE UR42, UR59, UR10, UR36 ;  /* 0x0000000a3b2a72a5 */ /* 0x000fe2000f8e0224 */
[----:B0-----:R-:W-:Y:S02]  /*0540*/  MOV R8, UR38 ;  /* 0x0000002600087c02 */ /* 0x001fe40008000f00 */
[----:B------:R-:W-:Y:S01]  /*0550*/  MOV R9, UR39 ;  /* 0x0000002700097c02 */ /* 0x000fe20008000f00 */
[----:B------:R-:W-:Y:S01]  /*0560*/  UIMAD.WIDE UR38, UR59, UR10, UR18 ;  /* 0x0000000a3b2672a5 */ /* 0x000fe2000f8e0212 */
[----:B------:R-:W-:Y:S01]  /*0570*/  MOV R2, UR44 ;  /* 0x0000002c00027c02 */ /* 0x000fe20008000f00 */
[----:B-1----:R-:W-:Y:S01]  /*0580*/  IMAD.U32 R6, RZ, RZ, UR42 ;  /* 0x0000002aff067e24 */ /* 0x002fe2000f8e00ff */
[----:B------:R-:W-:Y:S01]  /*0590*/  MOV R3, UR45 ;  /* 0x0000002d00037c02 */ /* 0x000fe20008000f00 */
[----:B------:R-:W-:Y:S01]  /*05a0*/  UIMAD.WIDE UR32, UR59, UR10, UR32 ;  /* 0x0000000a3b2072a5 */ /* 0x000fe2000f8e0220 */
[----:B------:R-:W-:Y:S01]  /*05b0*/  MOV R7, UR43 ;  /* 0x0000002b00077c02 */ /* 0x000fe20008000f00 */
[----:B------:R0:W2:Y:S01]  /*05c0*/  @!P3 LDG.E.EL R25, [R8.64] ;  /* 0x000000280819b981 */ /* 0x0000a2000c2e1900 */
[----:B------:R-:W-:-:S02]  /*05d0*/  MOV R4, UR38 ;  /* 0x0000002600047c02 */ /* 0x000fc40008000f00 */
[----:B------:R-:W-:Y:S01]  /*05e0*/  MOV R5, UR39 ;  /* 0x0000002700057c02 */ /* 0x000fe20008000f00 */
[----:B------:R1:W2:Y:S01]  /*05f0*/  @!P0 LDG.E.EL R23, [R2.64] ;  /* 0x0000002802178981 */ /* 0x0002a2000c2e1900 */
[----:B------:R-:W-:Y:S02]  /*0600*/  PLOP3.LUT P0, PT, PT, PT, UP1, 0x80, 0x0 ;  /* 0x000000000000781c */ /* 0x000fe40003f0f018 */
[----:B------:R-:W-:Y:S01]  /*0610*/  PLOP3.LUT P3, PT, PT, PT, UP1, 0x80, 0x0 ;  /* 0x000000000000781c */ /* 0x000fe20003f6f018 */
[----:B------:R0:W2:Y:S01]  /*0620*/  @!P2 LDG.E.EL R24, [R6.64] ;  /* 0x000000280618a981 */ /* 0x0000a2000c2e1900 */
[----:B------:R-:W-:-:S03]  /*0630*/  PLOP3.LUT P2, PT, PT, PT, UP1, 0x80, 0x0 ;  /* 0x000000000000781c */ /* 0x000fc60003f4f018 */
[----:B------:R0:W2:Y:S01]  /*0640*/  @!P1 LDG.E.EL R26, [R4.64] ;  /* 0x00000028041a9981 */ /* 0x0000a2000c2e1900 */
[----:B------:R-:W-:Y:S01]  /*0650*/  PLOP3.LUT P1, PT, PT, PT, UP1, 0x80, 0x0 ;  /* 0x000000000000781c */ /* 0x000fe20003f2f018 */
[----:B-1----:R-:W-:Y:S01]  /*0660*/  IMAD.U32 R2, RZ, RZ, UR32 ;  /* 0x00000020ff027e24 */ /* 0x002fe2000f8e00ff */
[----:B------:R-:W-:Y:S01]  /*0670*/  MOV R3, UR33 ;  /* 0x0000002100037c02 */ /* 0x000fe20008000f00 */
[----:B------:R-:W-:Y:S02]  /*0680*/  UIMAD.WIDE UR38, UR59, UR10, UR30 ;  /* 0x0000000a3b2672a5 */ /* 0x000fe4000f8e021e */
[----:B------:R-:W-:Y:S02]  /*0690*/  UIMAD.WIDE UR42, UR59, UR10, UR28 ;  /* 0x0000000a3b2a72a5 */ /* 0x000fe4000f8e021c */
[----:B------:R-:W-:Y:S01]  /*06a0*/  UIMAD.WIDE UR32, UR59, UR10, UR26 ;  /* 0x0000000a3b2072a5 */ /* 0x000fe2000f8e021a */
[----:B------:R1:W2:Y:S01]  /*06b0*/  @!P0 LDG.E.EL R27, [R2.64] ;  /* 0x00000028021b8981 */ /* 0x0002a2000c2e1900 */
[----:B0-----:R-:W-:Y:S01]  /*06c0*/  MOV R6, UR38 ;  /* 0x0000002600067c02 */ /* 0x001fe20008000f00 */
[----:B------:R-:W-:Y:S01]  /*06d0*/  UIMAD.WIDE UR24, UR59, UR10, UR24 ;  /* 0x0000000a3b1872a5 */ /* 0x000fe2000f8e0218 */
[----:B------:R-:W-:-:S02]  /*06e0*/  MOV R7, UR39 ;  /* 0x0000002700077c02 */ /* 0x000fc40008000f00 */
[----:B------:R-:W-:Y:S01]  /*06f0*/  MOV R8, UR42 ;  /* 0x0000002a00087c02 */ /* 0x000fe20008000f00 */
[----:B------:R-:W-:Y:S01]  /*0700*/  IMAD.U32 R4, RZ, RZ, UR32 ;  /* 0x00000020ff047e24 */ /* 0x000fe2000f8e00ff */
[----:B------:R-:W-:Y:S01]  /*0710*/  MOV R9, UR43 ;  /* 0x0000002b00097c02 */ /* 0x000fe20008000f00 */
[----:B------:R0:W3:Y:S01]  /*0720*/  @!P2 LDG.E.EL R28, [R6.64] ;  /* 0x00000028061ca981 */ /* 0x0000e2000c2e1900 */
[----:B------:R-:W-:Y:S01]  /*0730*/  MOV R5, UR33 ;  /* 0x0000002100057c02 */ /* 0x000fe20008000f00 */
[----:B------:R-:W-:Y:S01]  /*0740*/  ULDC.64 UR8, c[0x0][0x368] ;  /* 0x0000da0000087ab9 */ /* 0x000fe20000000a00 */
[----:B------:R-:W-:Y:S01]  /*0750*/  PLOP3.LUT P0, PT, PT, PT, UP1, 0x80, 0x0 ;  /* 0x000000000000781c */ /* 0x000fe20003f0f018 */
[----:B------:R0:W3:Y:S01]  /*0760*/  @!P3 LDG.E.EL R29, [R8.64] ;  /* 0x00000028081db981 */ /* 0x0000e2000c2e1900 */
[----:B------:R-:W-:Y:S02]  /*0770*/  PLOP3.LUT P2, PT, PT, PT, UP1, 0x80, 0x0 ;  /* 0x000000000000781c */ /* 0x000fe40003f4f018 */
[----:B------:R-:W-:Y:S01]  /*0780*/  PLOP3.LUT P3, PT, PT, PT, UP1, 0x80, 0x0 ;  /* 0x000000000000781c */ /* 0x000fe20003f6f018 */
[----:B------:R1:W3:Y:S01]  /*0790*/  @!P1 LDG.E.EL R30, [R4.64] ;  /* 0x00000028041e9981 */ /* 0x0002e2000c2e1900 */
[----:B------:R-:W-:Y:S01]  /*07a0*/  PLOP3.LUT P1, PT, PT, PT, UP1, 0x80, 0x0 ;  /* 0x000000000000781c */ /* 0x000fe20003f2f018 */
[----:B------:R-:W-:-:S02]  /*07b0*/  UIMAD.WIDE UR20, UR59, UR10, UR20 ;  /* 0x0000000a3b1472a5 */ /* 0x000fc4000f8e0214 */
[----:B------:R-:W-:Y:S01]  /*07c0*/  UIMAD.WIDE UR32, UR59, UR10, UR22 ;  /* 0x0000000a3b2072a5 */ /* 0x000fe2000f8e0216 */
[----:B0-----:R-:W-:Y:S01]  /*07d0*/  IMAD.U32 R8, RZ, RZ, UR24 ;  /* 0x00000018ff087e24 */ /* 0x001fe2000f8e00ff */
[----:B------:R-:W-:Y:S01]  /*07e0*/  MOV R9, UR25 ;  /* 0x0000001900097c02 */ /* 0x000fe20008000f00 */
[----:B------:R-:W-:Y:S01]  /*07f0*/  UIMAD.WIDE UR24, UR59, UR10, UR8 ;  /* 0x0000000a3b1872a5 */ /* 0x000fe2000f8e0208 */
[----:B-1----:R-:W-:Y:S02]  /*0800*/  MOV R2, UR20 ;  /* 0x0000001400027c02 */ /* 0x002fe40008000f00 */
[----:B------:R-:W-:Y:S02]  /*0810*/  MOV R3, UR21 ;  /* 0x0000001500037c02 */ /* 0x000fe40008000f00 */
[----:B------:R0:W3:Y:S01]  /*0820*/  @!P3 LDG.E.EL R33, [R8.64] ;  /* 0x000000280821b981 */ /* 0x0000e2000c2e1900 */
[----:B------:R-:W-:Y:S02]  /*0830*/  MOV R6, UR32 ;  /* 0x0000002000067c02 */ /* 0x000fe40008000f00 */
[----:B------:R-:W-:Y:S01]  /*0840*/  MOV R7, UR33 ;  /* 0x0000002100077c02 */ /* 0x000fe20008000f00 */
[----:B------:R1:W3:Y:S01]  /*0850*/  @!P0 LDG.E.EL R31, [R2.64] ;  /* 0x00000028021f8981 */ /* 0x0002e2000c2e1900 */
[----:B------:R-:W-:-:S02]  /*0860*/  MOV R4, UR24 ;  /* 0x0000001800047c02 */ /* 0x000fc40008000f00 */
[----:B------:R-:W-:Y:S01]  /*0870*/  MOV R5, UR25 ;  /* 0x0000001900057c02 */ /* 0x000fe20008000f00 */
[----:B------:R0:W3:Y:S01]  /*0880*/  @!P2 LDG.E.EL R32, [R6.64] ;  /* 0x000000280620a981 */ /* 0x0000e2000c2e1900 */
[----:B------:R-:W-:Y:S01]  /*0890*/  ULDC.64 UR6, c[0x0][0x380] ;  /* 0x0000e00000067ab9 */ /* 0x000fe20000000a00 */
[----:B------:R-:W-:Y:S01]  /*08a0*/  PLOP3.LUT P0, PT, PT, PT, UP1, 0x80, 0x0 ;  /* 0x000000000000781c */ /* 0x000fe20003f0f018 */
[----:B------:R-:W-:Y:S01]  /*08b0*/  ULDC.64 UR4, c[0x0][0x398] ;  /* 0x0000e60000047ab9 */ /* 0x000fe20000000a00 */
[----:B------:R0:W3:Y:S01]  /*08c0*/  @!P1 LDG.E.EL R34, [R4.64] ;  /* 0x0000002804229981 */ /* 0x0000e2000c2e1900 */
[----:B------:R-:W-:Y:S01]  /*08d0*/  ULDC.64 UR12, c[0x0][0x3b0] ;  /* 0x0000ec00000c7ab9 */ /* 0x000fe20000000a00 */
[----:B------:R-:W-:Y:S01]  /*08e0*/  PLOP3.LUT P2, PT, PT, PT, UP1, 0x80, 0x0 ;  /* 0x000000000000781c */ /* 0x000fe20003f4f018 */
[----:B------:R-:W-:Y:S01]  /*08f0*/  ULDC.64 UR14, c[0x0][0x3c8] ;  /* 0x0000f200000e7ab9 */ /* 0x000fe20000000a00 */
[----:B------:R-:W-:Y:S02]  /*0900*/  PLOP3.LUT P3, PT, PT, PT, UP1, 0x80, 0x0 ;  /* 0x000000000000781c */ /* 0x000fe40003f6f018 */
[----:B------:R-:W-:Y:S01]  /*0910*/  PLOP3.LUT P1, PT, PT, PT, UP1, 0x80, 0x0 ;  /* 0x000000000000781c */ /* 0x000fe20003f2f018 */
[----:B------:R-:W-:-:S02]  /*0920*/  UIMAD.WIDE UR6, UR59, UR10, UR6 ;  /* 0x0000000a3b0672a5 */ /* 0x000fc4000f8e0206 */
[----:B------:R-:W-:Y:S02]  /*0930*/  UIMAD.WIDE UR24, UR59, UR10, UR4 ;  /* 0x0000000a3b1872a5 */ /* 0x000fe4000f8e0204 */
[----:B------:R-:W-:Y:S02]  /*0940*/  UIMAD.WIDE UR12, UR59, UR10, UR12 ;  /* 0x0000000a3b0c72a5 */ /* 0x000fe4000f8e020c */
[----:B------:R-:W-:Y:S01]  /*0950*/  UIMAD.WIDE UR14, UR59, UR10, UR14 ;  /* 0x0000000a3b0e72a5 */ /* 0x000fe2000f8e020e */
[----:B-1----:R-:W-:Y:S01]  /*0960*/  MOV R2, UR6 ;  /* 0x0000000600027c02 */ /* 0x002fe20008000f00 */
[----:B0-----:R-:W-:Y:S01]  /*0970*/  IMAD.U32 R6, RZ, RZ, UR24 ;  /* 0x00000018ff067e24 */ /* 0x001fe2000f8e00ff */
[----:B------:R-:W-:Y:S02]  /*0980*/  MOV R3, UR7 ;  /* 0x0000000700037c02 */ /* 0x000fe40008000f00 */
[----:B------:R-:W-:Y:S02]  /*0990*/  MOV R7, UR25 ;  /* 0x0000001900077c02 */ /* 0x000fe40008000f00 */
[----:B------:R-:W-:Y:S01]  /*09a0*/  MOV R8, UR12 ;  /* 0x0000000c00087c02 */ /* 0x000fe20008000f00 */
[----:B------:R0:W3:Y:S01]  /*09b0*/  @!P0 LDG.E.EL R35, [R2.64] ;  /* 0x0000002802238981 */ /* 0x0000e2000c2e1900 */
[----:B------:R-:W-:-:S02]  /*09c0*/  MOV R9, UR13 ;  /* 0x0000000d00097c02 */ /* 0x000fc40008000f00 */
[----:B------:R-:W-:Y:S01]  /*09d0*/  MOV R4, UR14 ;  /* 0x0000000e00047c02 */ /* 0x000fe20008000f00 */
[----:B------:R1:W3:Y:S01]  /*09e0*/  @!P2 LDG.E.EL R36, [R6.64] ;  /* 0x000000280624a981 */ /* 0x0002e2000c2e1900 */
[----:B------:R-:W-:Y:S01]  /*09f0*/  MOV R5, UR15 ;  /* 0x0000000f00057c02 */ /* 0x000fe20008000f00 */
[----:B------:R-:W-:Y:S01]  /*0a00*/  ULDC.64 UR16, c[0x0][0x3e0] ;  /* 0x0000f80000107ab9 */ /* 0x000fe20000000a00 */
[----:B------:R-:W-:Y:S01]  /*0a10*/  PLOP3.LUT P0, PT, PT, PT, UP1, 0x80, 0x0 ;  /* 0x000000000000781c */ /* 0x000fe20003f0f018 */
[----:B------:R0:W3:Y:S01]  /*0a20*/  @!P3 LDG.E.EL R37, [R8.64] ;  /* 0x000000280825b981 */ /* 0x0000e2000c2e1900 */
[----:B------:R-:W-:Y:S01]  /*0a30*/  ULDC.64 UR34, c[0x0][0x3f8] ;  /* 0x0000fe0000227ab9 */ /* 0x000fe20000000a00 */
[----:B------:R-:W-:Y:S01]  /*0a40*/  PLOP3.LUT P2, PT, PT, PT, UP1, 0x80, 0x0 ;  /* 0x000000000000781c */ /* 0x000fe20003f4f018 */
[----:B------:R-:W-:Y:S01]  /*0a50*/  ULDC.64 UR36, c[0x0][0x410] ;  /* 0x0001040000247ab9 */ /* 0x000fe20000000a00 */
[----:B------:R0:W3:Y:S01]  /*0a60*/  @!P1 LDG.E.EL R38, [R4.64] ;  /* 0x0000002804269981 */ /* 0x0000e2000c2e1900 */
[----:B------:R-:W-:Y:S01]  /*0a70*/  ULDC.64 UR18, c[0x0][0x428] ;  /* 0x00010a0000127ab9 */ /* 0x000fe20000000a00 */
[----:B------:R-:W-:-:S02]  /*0a80*/  PLOP3.LUT P3, PT, PT, PT, UP1, 0x80, 0x0 ;  /* 0x000000000000781c */ /* 0x000fc40003f6f018 */
[----:B------:R-:W-:Y:S01]  /*0a90*/  PLOP3.LUT P1, PT, PT, PT, UP1, 0x80, 0x0 ;  /* 0x000000000000781c */ /* 0x000fe20003f2f018 */
[----:B------:R-:W-:Y:S02]  /*0aa0*/  UIMAD.WIDE UR16, UR59, UR10, UR16 ;  /* 0x0000000a3b1072a5 */ /* 0x000fe4000f8e0210 */
[----:B------:R-:W-:Y:S02]  /*0ab0*/  UIMAD.WIDE UR34, UR59, UR10, UR34 ;  /* 0x0000000a3b2272a5 */ /* 0x000fe4000f8e0222 */
[----:B------:R-:W-:Y:S02]  /*0ac0*/  UIMAD.WIDE UR36, UR59, UR10, UR36 ;  /* 0x0000000a3b2472a5 */ /* 0x000fe4000f8e0224 */
[----:B------:R-:W-:Y:S01]  /*0ad0*/  UIMAD.WIDE UR24, UR59, UR10, UR18 ;  /* 0x0000000a3b1872a5 */ /* 0x000fe2000f8e0212 */
[----:B0-----:R-:W-:Y:S01]  /*0ae0*/  IMAD.U32 R2, RZ, RZ, UR16 ;  /* 0x00000010ff027e24 */ /* 0x001fe2000f8e00ff */
[----:B------:R-:W-:Y:S01]  /*0af0*/  ULDC.64 UR28, c[0x0][0x440] ;  /* 0x00011000001c7ab9 */ /* 0x000fe20000000a00 */
[----:B------:R-:W-:Y:S01]  /*0b00*/  MOV R3, UR17 ;  /* 0x0000001100037c02 */ /* 0x000fe20008000f00 */
[----:B------:R-:W-:Y:S01]  /*0b10*/  UIMAD.WIDE UR28, UR59, UR10, UR28 ;  /* 0x0000000a3b1c72a5 */ /* 0x000fe2000f8e021c */
[----:B-1----:R-:W-:Y:S01]  /*0b20*/  MOV R6, UR34 ;  /* 0x0000002200067c02 */ /* 0x002fe20008000f00 */
[----:B------:R-:W-:Y:S01]  /*0b30*/  IMAD.U32 R4, RZ, RZ, UR24 ;  /* 0x00000018ff047e24 */ /* 0x000fe2000f8e00ff */
        /* <DEDUP_REMOVED lines=13> */
[----:B------:R-:W-:-:S02]  /*0c10*/  PLOP3.LUT P3, PT, PT, PT, UP1, 0x80, 0x0 ;  /* 0x000000000000781c */ /* 0x000fc40003f6f018 */
[----:B------:R-:W-:Y:S01]  /*0c20*/  PLOP3.LUT P1, PT, PT, PT, UP1, 0x80, 0x0 ;  /* 0x000000000000781c */ /* 0x000fe20003f2f018 */
[----:B------:R-:W-:Y:S01]  /*0c30*/  UIMAD.WIDE UR30, UR59, UR10, UR30 ;  /* 0x0000000a3b1e72a5 */ /* 0x000fe2000f8e021e */
[----:B0-----:R-:W-:Y:S01]  /*0c40*/  MOV R2, UR28 ;  /* 0x0000001c00027c02 */ /* 0x001fe20008000f00 */
[----:B------:R-:W-:Y:S01]  /*0c50*/  UIMAD.WIDE UR32, UR59, UR10, UR26 ;  /* 0x0000000a3b2072a5 */ /* 0x000fe2000f8e021a */
[----:B------:R-:W-:Y:S01]  /*0c60*/  MOV R3, UR29 ;  /* 0x0000001d00037c02 */ /* 0x000fe20008000f00 */
[----:B------:R-:W-:Y:S02]  /*0c70*/  UIMAD.WIDE UR28, UR59, UR10, UR22 ;  /* 0x0000000a3b1c72a5 */ /* 0x000fe4000f8e0216 */
[----:B-1----:R-:W-:Y:S02]  /*0c80*/  MOV R6, UR30 ;  /* 0x0000001e00067c02 */ /* 0x002fe40008000f00 */
[----:B------:R-:W-:Y:S01]  /*0c90*/  MOV R7, UR31 ;  /* 0x0000001f00077c02 */ /* 0x000fe20008000f00 */
[----:B------:R-:W-:Y:S01]  /*0ca0*/  IMAD.U32 R8, RZ, RZ, UR32 ;  /* 0x00000020ff087e24 */ /* 0x000fe2000f8e00ff */
        /* <DEDUP_REMOVED lines=12> */
[----:B------:R0:W3:Y:S01]  /*0d70*/  @!P1 LDG.E.EL R46, [R4.64] ;  /* 0x00000028042e9981 */ /* 0x0000e2000c2e1900 */
[----:B------:R-:W-:-:S02]  /*0d80*/  PLOP3.LUT P3, PT, PT, PT, UP1, 0x80, 0x0 ;  /* 0x000000000000781c */ /* 0x000fc40003f6f018 */
[----:B------:R-:W-:Y:S01]  /*0d90*/  PLOP3.LUT P1, PT, PT, PT, UP1, 0x80, 0x0 ;  /* 0x000000000000781c */ /* 0x000fe20003f2f018 */
[----:B------:R-:W-:Y:S02]  /*0da0*/  UIMAD.WIDE UR20, UR59, UR10, UR20 ;  /* 0x0000000a3b1472a5 */ /* 0x000fe4000f8e0214 */
[----:B------:R-:W-:Y:S02]  /*0db0*/  UIMAD.WIDE UR8, UR59, UR10, UR8 ;  /* 0x0000000a3b0872a5 */ /* 0x000fe4000f8e0208 */
[----:B------:R-:W-:Y:S02]  /*0dc0*/  UIMAD.WIDE UR4, UR59, UR10, UR4 ;  /* 0x0000000a3b0472a5 */ /* 0x000fe4000f8e0204 */
[----:B------:R-:W-:Y:S01]  /*0dd0*/  UIMAD.WIDE UR6, UR59, UR10, UR6 ;  /* 0x0000000a3b0672a5 */ /* 0x000fe2000f8e0206 */
[----:B0-----:R-:W-:Y:S01]  /*0de0*/  MOV R2, UR20 ;  /* 0x0000001400027c02 */ /* 0x001fe20008000f00 */
[----:B-1----:R-:W-:Y:S01]  /*0df0*/  IMAD.U32 R6, RZ, RZ, UR8 ;  /* 0x00000008ff067e24 */ /* 0x002fe2000f8e00ff */
[----:B------:R-:W-:-:S02]  /*0e00*/  MOV R3, UR21 ;  /* 0x0000001500037c02 */ /* 0x000fc40008000f00 */
[----:B------:R-:W-:Y:S02]  /*0e10*/  MOV R7, UR9 ;  /* 0x0000000900077c02 */ /* 0x000fe40008000f00 */
[----:B------:R-:W-:Y:S01]  /*0e20*/  MOV R8, UR4 ;  /* 0x0000000400087c02 */ /* 0x000fe20008000f00 */
[----:B------:R0:W3:Y:S01]  /*0e30*/  @!P0 LDG.E.EL R47, [R2.64] ;  /* 0x00000028022f8981 */ /* 0x0000e2000c2e1900 */
[----:B------:R-:W-:Y:S02]  /*0e40*/  MOV R9, UR5 ;  /* 0x0000000500097c02 */ /* 0x000fe40008000f00 */
        /* <DEDUP_REMOVED lines=18> */
[----:B------:R-:W-:Y:S02]  /*0f70*/  MOV R3, UR13 ;  /* 0x0000000d00037c02 */ /* 0x000fe40008000f00 */
[----:B-1----:R-:W-:-:S02]  /*0f80*/  MOV R6, UR14 ;  /* 0x0000000e00067c02 */ /* 0x002fc40008000f00 */
[----:B------:R-:W-:Y:S01]  /*0f90*/  MOV R7, UR15 ;  /* 0x0000000f00077c02 */ /* 0x000fe20008000f00 */
[----:B------:R-:W-:Y:S01]  /*0fa0*/  IMAD.U32 R4, RZ, RZ, UR18 ;  /* 0x00000012ff047e24 */ /* 0x000fe2000f8e00ff */
[----:B------:R-:W-:Y:S01]  /*0fb0*/  MOV R8, UR16 ;  /* 0x0000001000087c02 */ /* 0x000fe20008000f00 */
[----:B------:R0:W3:Y:S01]  /*0fc0*/  @!P0 LDG.E.EL R51, [R2.64] ;  /* 0x0000002802338981 */ /* 0x0000e2000c2e1900 */
[----:B------:R-:W-:Y:S02]  /*0fd0*/  MOV R9, UR17 ;  /* 0x0000001100097c02 */ /* 0x000fe40008000f00 */
[----:B------:R-:W-:Y:S01]  /*0fe0*/  MOV R5, UR19 ;  /* 0x0000001300057c02 */ /* 0x000fe20008000f00 */
[----:B------:R1:W3:Y:S01]  /*0ff0*/  @!P2 LDG.E.EL R52, [R6.64] ;  /* 0x000000280634a981 */ /* 0x0002e2000c2e1900 */
[----:B------:R-:W-:Y:S01]  /*1000*/  ULDC.64 UR26, c[0x0][0x578] ;  /* 0x00015e00001a7ab9 */ /* 0x000fe20000000a00 */
[----:B------:R-:W-:Y:S01]  /*1010*/  PLOP3.LUT P2, PT, PT, PT, UP1, 0x80, 0x0 ;  /* 0x000000000000781c */ /* 0x000fe20003f4f018 */
[----:B------:R-:W-:Y:S01]  /*1020*/  ULDC.64 UR22, c[0x0][0x590] ;  /* 0x0001640000167ab9 */ /* 0x000fe20000000a00 */
[----:B------:R0:W3:Y:S01]  /*1030*/  @!P3 LDG.E.EL R53, [R8.64] ;  /* 0x000000280835b981 */ /* 0x0000e2000c2e1900 */
[----:B------:R-:W-:Y:S01]  /*1040*/  ULDC.64 UR28, c[0x0][0x5a8] ;  /* 0x00016a00001c7ab9 */ /* 0x000fe20000000a00 */
[----:B------:R-:W-:-:S02]  /*1050*/  PLOP3.LUT P3, PT, PT, PT, UP1, 0x80, 0x0 ;  /* 0x000000000000781c */ /* 0x000fc40003f6f018 */
[----:B------:R0:W3:Y:S01]  /*1060*/  @!P1 LDG.E.EL R54, [R4.64] ;  /* 0x0000002804369981 */ /* 0x0000e2000c2e1900 */
[----:B------:R-:W-:Y:S01]  /*1070*/  PLOP3.LUT P1, PT, PT, PT, UP1, 0x80, 0x0 ;  /* 0x000000000000781c */ /* 0x000fe20003f2f018 */
[----:B------:R-:W-:Y:S02]  /*1080*/  UIMAD.WIDE UR26, UR59, UR10, UR26 ;  /* 0x0000000a3b1a72a5 */ /* 0x000fe4000f8e021a */
[----:B------:R-:W-:Y:S02]  /*1090*/  UIMAD.WIDE UR22, UR59, UR10, UR22 ;  /* 0x0000000a3b1672a5 */ /* 0x000fe4000f8e0216 */
[----:B------:R-:W-:Y:S02]  /*10a0*/  UIMAD.WIDE UR4, UR59, UR10, UR28 ;  /* 0x0000000a3b0472a5 */ /* 0x000fe4000f8e021c */
[----:B-1----:R-:W-:Y:S02]  /*10b0*/  MOV R6, UR26 ;  /* 0x0000001a00067c02 */ /* 0x002fe40008000f00 */
[----:B------:R-:W-:Y:S01]  /*10c0*/  MOV R7, UR27 ;  /* 0x0000001b00077c02 */ /* 0x000fe20008000f00 */
[----:B0-----:R-:W-:Y:S01]  /*10d0*/  IMAD.U32 R8, RZ, RZ, UR22 ;  /* 0x00000016ff087e24 */ /* 0x001fe2000f8e00ff */
[----:B------:R-:W-:-:S02]  /*10e0*/  MOV R9, UR23 ;  /* 0x0000001700097c02 */ /* 0x000fc40008000f00 */
[----:B------:R-:W-:Y:S01]  /*10f0*/  MOV R4, UR4 ;  /* 0x0000000400047c02 */ /* 0x000fe20008000f00 */
[----:B------:R-:W-:Y:S01]  /*1100*/  ULDC.64 UR24, c[0x0][0x560] ;  /* 0x0001580000187ab9 */ /* 0x000fe20000000a00 */
[----:B------:R-:W-:Y:S01]  /*1110*/  MOV R5, UR5 ;  /* 0x0000000500057c02 */ /* 0x000fe20008000f00 */
[----:B------:R-:W-:Y:S01]  /*1120*/  ULDC.64 UR20, c[0x0][0x5c0] ;  /* 0x0001700000147ab9 */ /* 0x000fe20000000a00 */
[----:B------:R0:W3:Y:S01]  /*1130*/  @!P2 LDG.E.EL R56, [R6.64] ;  /* 0x000000280638a981 */ /* 0x0000e2000c2e1900 */
[----:B------:R-:W-:Y:S02]  /*1140*/  ULDC.64 UR8, c[0x0][0x5d8] ;  /* 0x0001760000087ab9 */ /* 0x000fe40000000a00 */
[----:B------:R-:W-:Y:S01]  /*1150*/  ULDC.64 UR30, c[0x0][0x5f0] ;  /* 0x00017c00001e7ab9 */ /* 0x000fe20000000a00 */
[----:B------:R1:W3:Y:S01]  /*1160*/  @!P3 LDG.E.EL R57, [R8.64] ;  /* 0x000000280839b981 */ /* 0x0002e2000c2e1900 */
[----:B------:R-:W-:Y:S02]  /*1170*/  ULDC.64 UR32, c[0x0][0x608] ;  /* 0x0001820000207ab9 */ /* 0x000fe40000000a00 */
[----:B------:R-:W-:Y:S01]  /*1180*/  ULDC.64 UR14, c[0x0][0x620] ;  /* 0x00018800000e7ab9 */ /* 0x000fe20000000a00 */
[----:B------:R0:W3:Y:S01]  /*1190*/  @!P1 LDG.E.EL R58, [R4.64] ;  /* 0x00000028043a9981 */ /* 0x0000e2000c2e1900 */
[----:B------:R-:W-:Y:S01]  /*11a0*/  ULDC.64 UR16, c[0x0][0x638] ;  /* 0x00018e0000107ab9 */ /* 0x000fe20000000a00 */
[----:B------:R-:W-:Y:S01]  /*11b0*/  PLOP3.LUT P2, PT, PT, PT, UP1, 0x80, 0x0 ;  /* 0x000000000000781c */ /* 0x000fe20003f4f018 */
[----:B------:R-:W-:Y:S01]  /*11c0*/  UIMAD.WIDE UR24, UR59, UR10, UR24 ;  /* 0x0000000a3b1872a5 */ /* 0x000fe2000f8e0218 */
[----:B------:R-:W-:Y:S01]  /*11d0*/  PLOP3.LUT P3, PT, PT, PT, UP1, 0x80, 0x0 ;  /* 0x000000000000781c */ /* 0x000fe20003f6f018 */
[----:B------:R-:W-:Y:S01]  /*11e0*/  UIMAD.WIDE UR6, UR59, UR10, UR20 ;  /* 0x0000000a3b0672a5 */ /* 0x000fe2000f8e0214 */
[----:B------:R-:W-:Y:S01]  /*11f0*/  PLOP3.LUT P1, PT, PT, PT, UP1, 0x80, 0x0 ;  /* 0x000000000000781c */ /* 0x000fe20003f2f018 */
[----:B------:R-:W-:Y:S01]  /*1200*/  UIMAD.WIDE UR8, UR59, UR10, UR8 ;  /* 0x0000000a3b0872a5 */ /* 0x000fe2000f8e0208 */
[----:B------:R-:W-:Y:S01]  /*1210*/  PLOP3.LUT P4, PT, PT, PT, UP1, 0x80, 0x0 ;  /* 0x000000000000781c */ /* 0x000fe20003f8f018 */
[----:B------:R-:W-:Y:S01]  /*1220*/  UIMAD.WIDE UR12, UR59, UR10, UR30 ;  /* 0x0000000a3b0c72a5 */ /* 0x000fe2000f8e021e */
[----:B------:R-:W-:Y:S01]  /*1230*/  PLOP3.LUT P5, PT, PT, PT, UP1, 0x80, 0x0 ;  /* 0x000000000000781c */ /* 0x000fe20003faf018 */
[----:B------:R-:W-:-:S02]  /*1240*/  UIMAD.WIDE UR4, UR59, UR10, UR32 ;  /* 0x0000000a3b0472a5 */ /* 0x000fc4000f8e0220 */
[----:B------:R-:W-:Y:S02]  /*1250*/  UIMAD.WIDE UR14, UR59, UR10, UR14 ;  /* 0x0000000a3b0e72a5 */ /* 0x000fe4000f8e020e */
[----:B------:R-:W-:Y:S01]  /*1260*/  UIMAD.WIDE UR10, UR59, UR10, UR16 ;  /* 0x0000000a3b0a72a5 */ /* 0x000fe2000f8e0210 */
[----:B------:R-:W-:Y:S01]  /*1270*/  PLOP3.LUT P0, PT, PT, PT, UP1, 0x80, 0x0 ;  /* 0x000000000000781c */ /* 0x000fe20003f0f018 */
[----:B0-----:R-:W-:Y:S01]  /*1280*/  IMAD.U32 R6, RZ, RZ, UR8 ;  /* 0x00000008ff067e24 */ /* 0x001fe2000f8e00ff */
[----:B-1----:R-:W-:Y:S01]  /*1290*/  MOV R8, UR12 ;  /* 0x0000000c00087c02 */ /* 0x002fe20008000f00 */
[----:B------:R-:W-:Y:S01]  /*12a0*/  IMAD.U32 R10, RZ, RZ, UR14 ;  /* 0x0000000eff0a7e24 */ /* 0x000fe2000f8e00ff */
[----:B------:R-:W-:Y:S02]  /*12b0*/  MOV R4, UR4 ;  /* 0x0000000400047c02 */ /* 0x000fe40008000f00 */
[----:B------:R-:W-:Y:S02]  /*12c0*/  MOV R12, UR10 ;  /* 0x0000000a000c7c02 */ /* 0x000fe40008000f00 */
[----:B------:R-:W-:-:S02]  /*12d0*/  MOV R7, UR9 ;  /* 0x0000000900077c02 */ /* 0x000fc40008000f00 */
[----:B------:R-:W-:Y:S02]  /*12e0*/  MOV R9, UR13 ;  /* 0x0000000d00097c02 */ /* 0x000fe40008000f00 */
[----:B------:R-:W-:Y:S01]  /*12f0*/  MOV R5, UR5 ;  /* 0x0000000500057c02 */ /* 0x000fe20008000f00 */
[----:B------:R-:W3:Y:S01]  /*1300*/  @!P2 LDG.E.EL R6, [R6.64] ;  /* 0x000000280606a981 */ /* 0x000ee2000c2e1900 */
[----:B------:R-:W-:Y:S02]  /*1310*/  MOV R11, UR15 ;  /* 0x0000000f000b7c02 */ /* 0x000fe40008000f00 */
[----:B------:R-:W-:Y:S01]  /*1320*/  MOV R13, UR11 ;  /* 0x0000000b000d7c02 */ /* 0x000fe20008000f00 */
[----:B------:R-:W3:Y:S01]  /*1330*/  @!P3 LDG.E.EL R8, [R8.64] ;  /* 0x000000280808b981 */ /* 0x000ee2000c2e1900 */
[----:B------:R-:W-:Y:S02]  /*1340*/  MOV R2, UR24 ;  /* 0x0000001800027c02 */ /* 0x000fe40008000f00 */
[----:B------:R-:W-:Y:S01]  /*1350*/  MOV R3, UR25 ;  /* 0x0000001900037c02 */ /* 0x000fe20008000f00 */
[----:B------:R-:W3:Y:S04]  /*1360*/  @!P1 LDG.E.EL R4, [R4.64] ;  /* 0x0000002804049981 */ /* 0x000ee8000c2e1900 */
[----:B------:R-:W3:Y:S04]  /*1370*/  @!P4 LDG.E.EL R10, [R10.64] ;  /* 0x000000280a0ac981 */ /* 0x000ee8000c2e1900 */
[----:B------:R-:W3:Y:S04]  /*1380*/  @!P5 LDG.E.EL R12, [R12.64] ;  /* 0x000000280c0cd981 */ /* 0x000ee8000c2e1900 */
[----:B------:R0:W3:Y:S01]  /*1390*/  @!P0 LDG.E.EL R55, [R2.64] ;  /* 0x0000002802378981 */ /* 0x0000e2000c2e1900 */
[----:B------:R-:W-:-:S02]  /*13a0*/  PLOP3.LUT P0, PT, PT, PT, UP1, 0x80, 0x0 ;  /* 0x000000000000781c */ /* 0x000fc40003f0f018 */
[----:B0-----:R-:W-:Y:S02]  /*13b0*/  MOV R2, UR6 ;  /* 0x0000000600027c02 */ /* 0x001fe40008000f00 */
[----:B------:R-:W-:-:S09]  /*13c0*/  MOV R3, UR7 ;  /* 0x0000000700037c02 */ /* 0x000fd20008000f00 */
[----:B------:R-:W3:Y:S01]  /*13d0*/  @!P0 LDG.E.EL R2, [R2.64] ;  /* 0x0000002802028981 */ /* 0x000ee2000c2e1900 */
[----:B------:R-:W-:Y:S01]  /*13e0*/  PLOP3.LUT P0, PT, PT, PT, UP1, 0x80, 0x0 ;  /* 0x000000000000781c */ /* 0x000fe20003f0f018 */
[----:B------:R-:W-:Y:S01]  /*13f0*/  UMOV UR7, URZ ;  /* 0x0000003f00077c82 */ /* 0x000fe20008000000 */
[----:B------:R-:W-:Y:S02]  /*1400*/  PLOP3.LUT P1, PT, PT, PT, UP1, 0x80, 0x0 ;  /* 0x000000000000781c */ /* 0x000fe40003f2f018 */
[----:B------:R-:W-:-:S09]  /*1410*/  PLOP3.LUT P3, PT, PT, PT, UP1, 0x80, 0x0 ;  /* 0x000000000000781c */ /* 0x000fd20003f6f018 */
[----:B----4-:R0:W1:Y:S01]  /*1420*/  @!P0 R2UR UR7, R15 ;  /* 0x000000000f0783c2 */ /* 0x01006200000e0000 */
[----:B------:R-:W-:Y:S01]  /*1430*/  PLOP3.LUT P0, PT, PT, PT, UP1, 0x80, 0x0 ;  /* 0x000000000000781c */ /* 0x000fe20003f0f018 */
[----:B------:R-:W-:Y:S02]  /*1440*/  UMOV UR5, URZ ;  /* 0x0000003f00057c82 */ /* 0x000fe40008000000 */
[----:B------:R-:W-:Y:S02]  /*1450*/  UMOV UR8, URZ ;  /* 0x0000003f00087c82 */ /* 0x000fe40008000000 */
[----:B------:R-:W-:Y:S01]  /*1460*/  UMOV UR13, URZ ;  /* 0x0000003f000d7c82 */ /* 0x000fe20008000000 */
[----:B------:R-:W-:Y:S01]  /*1470*/  PLOP3.LUT P4, PT, PT, PT, UP1, 0x80, 0x0 ;  /* 0x000000000000781c */ /* 0x000fe20003f8f018 */
[----:B--2---:R2:W4:Y:S01]  /*1480*/  @!P1 R2UR UR5, R0 ;  /* 0x00000000000593c2 */ /* 0x00452200000e0000 */
[----:B------:R-:W-:-:S07]  /*1490*/  PLOP3.LUT P1, PT, PT, PT, UP1, 0x80, 0x0 ;  /* 0x000000000000781c */ /* 0x000fce0003f2f018 */
[----:B-----5:R0:W0:Y:S01]  /*14a0*/  @!P3 R2UR UR8, R16 ;  /* 0x000000001008b3c2 */ /* 0x02002200000e0000 */
[----:B------:R-:W-:-:S07]  /*14b0*/  PLOP3.LUT P3, PT, PT, PT, UP1, 0x80, 0x0 ;  /* 0x000000000000781c */ /* 0x000fce0003f6f018 */
[----:B------:R0:W0:Y:S01]  /*14c0*/  @!P0 R2UR UR13, R21 ;  /* 0x00000000150d83c2 */ /* 0x00002200000e0000 */
[----:B------:R-:W-:Y:S02]  /*14d0*/  PLOP3.LUT P0, PT, PT, PT, UP1, 0x80, 0x0 ;  /* 0x000000000000781c */ /* 0x000fe40003f0f018 */
[----:B------:R-:W-:Y:S01]  /*14e0*/  PLOP3.LUT P2, PT, PT, PT, UP1, 0x80, 0x0 ;  /* 0x000000000000781c */ /* 0x000fe20003f4f018 */
[----:B------:R-:W-:Y:S02]  /*14f0*/  UMOV UR9, URZ ;  /* 0x0000003f00097c82 */ /* 0x000fe40008000000 */
[----:B------:R-:W-:Y:S02]  /*1500*/  UMOV UR10, URZ ;  /* 0x0000003f000a7c82 */ /* 0x000fe40008000000 */
[----:B------:R-:W-:Y:S02]  /*1510*/  UMOV UR14, URZ ;  /* 0x0000003f000e7c82 */ /* 0x000fe40008000000 */
[----:B------:R-:W-:Y:S01]  /*1520*/  UMOV UR17, URZ ;  /* 0x0000003f00117c82 */ /* 0x000fe20008000000 */
[----:B------:R0:W0:Y:S01]  /*1530*/  @!P4 R2UR UR9, R17 ;  /* 0x000000001109c3c2 */ /* 0x00002200000e0000 */
[----:B------:R-:W-:Y:S01]  /*1540*/  UMOV UR6, URZ ;  /* 0x0000003f00067c82 */ /* 0x000fe20008000000 */
[----:B------:R-:W-:-:S02]  /*1550*/  PLOP3.LUT P5, PT, PT, PT, UP1, 0x80, 0x0 ;  /* 0x000000000000781c */ /* 0x000fc40003faf018 */
[----:B------:R-:W-:-:S04]  /*1560*/  PLOP3.LUT P4, PT, PT, PT, UP1, 0x80, 0x0 ;  /* 0x000000000000781c */ /* 0x000fc80003f8f018 */
[----:B------:R0:W0:Y:S01]  /*1570*/  @!P1 R2UR UR10, R18 ;  /* 0x00000000120a93c2 */ /* 0x00002200000e0000 */
[----:B------:R-:W-:-:S07]  /*1580*/  PLOP3.LUT P1, PT, PT, PT, UP1, 0x80, 0x0 ;  /* 0x000000000000781c */ /* 0x000fce0003f2f018 */
[----:B------:R0:W0:Y:S01]  /*1590*/  @!P3 R2UR UR14, R22 ;  /* 0x00000000160eb3c2 */ /* 0x00002200000e0000 */
[----:B------:R-:W-:-:S07]  /*15a0*/  PLOP3.LUT P3, PT, PT, PT, UP1, 0x80, 0x0 ;  /* 0x000000000000781c */ /* 0x000fce0003f6f018 */
[----:B------:R0:W0:Y:S01]  /*15b0*/  @!P0 R2UR UR17, R25 ;  /* 0x00000000191183c2 */ /* 0x00002200000e0000 */
[----:B------:R-:W-:Y:S01]  /*15c0*/  PLOP3.LUT P0, PT, PT, PT, UP1, 0x80, 0x0 ;  /* 0x000000000000781c */ /* 0x000fe20003f0f018 */
[----:B------:R-:W-:-:S06]  /*15d0*/  UMOV UR12, URZ ;  /* 0x0000003f000c7c82 */ /* 0x000fcc0008000000 */
[----:B---3--:R3:W0:Y:S01]  /*15e0*/  @!P2 R2UR UR6, R14 ;  /* 0x000000000e06a3c2 */ /* 0x00862200000e0000 */
[----:B------:R-:W-:Y:S01]  /*15f0*/  PLOP3.LUT P2, PT, PT, PT, UP1, 0x80, 0x0 ;  /* 0x000000000000781c */ /* 0x000fe20003f4f018 */
[----:B------:R-:W-:Y:S02]  /*1600*/  UMOV UR15, URZ ;  /* 0x0000003f000f7c82 */ /* 0x000fe40008000000 */
[----:B------:R-:W-:Y:S02]  /*1610*/  UMOV UR18, URZ ;  /* 0x0000003f00127c82 */ /* 0x000fe40008000000 */
[----:B------:R-:W-:Y:S02]  /*1620*/  UMOV UR19, URZ ;  /* 0x0000003f00137c82 */ /* 0x000fe40008000000 */
[----:B------:R-:W-:Y:S01]  /*1630*/  UMOV UR23, URZ ;  /* 0x0000003f00177c82 */ /* 0x000fe20008000000 */
[----:B------:R3:W0:Y:S01]  /*1640*/  @!P5 R2UR UR12, R20 ;  /* 0x00000000140cd3c2 */ /* 0x00062200000e0000 */
[----:B------:R-:W-:Y:S01]  /*1650*/  UMOV UR11, URZ ;  /* 0x0000003f000b7c82 */ /* 0x000fe20008000000 */
[----:B------:R-:W-:-:S06]  /*1660*/  PLOP3.LUT P5, PT, PT, PT, UP1, 0x80, 0x0 ;  /* 0x000000000000781c */ /* 0x000fcc0003faf018 */
[----:B------:R3:W0:Y:S01]  /*1670*/  @!P4 R2UR UR15, R23 ;  /* 0x00000000170fc3c2 */ /* 0x00062200000e0000 */
[----:B------:R-:W-:-:S07]  /*1680*/  PLOP3.LUT P4, PT, PT, PT, UP1, 0x80, 0x0 ;  /* 0x000000000000781c */ /* 0x000fce0003f8f018 */
[----:B------:R3:W0:Y:S01]  /*1690*/  @!P1 R2UR UR18, R26 ;  /* 0x000000001a1293c2 */ /* 0x00062200000e0000 */
[----:B------:R-:W-:-:S07]  /*16a0*/  PLOP3.LUT P1, PT, PT, PT, UP1, 0x80, 0x0 ;  /* 0x000000000000781c */ /* 0x000fce0003f2f018 */
[----:B------:R3:W0:Y:S01]  /*16b0*/  @!P3 R2UR UR19, R27 ;  /* 0x000000001b13b3c2 */ /* 0x00062200000e0000 */
[----:B------:R-:W-:-:S07]  /*16c0*/  PLOP3.LUT P3, PT, PT, PT, UP1, 0x80, 0x0 ;  /* 0x000000000000781c */ /* 0x000fce0003f6f018 */
[----:B------:R3:W0:Y:S01]  /*16d0*/  @!P0 R2UR UR23, R31 ;  /* 0x000000001f1783c2 */ /* 0x00062200000e0000 */
[----:B------:R-:W-:Y:S01]  /*16e0*/  PLOP3.LUT P0, PT, PT, PT, UP1, 0x80, 0x0 ;  /* 0x000000000000781c */ /* 0x000fe20003f0f018 */
[----:B------:R-:W-:-:S06]  /*16f0*/  UMOV UR20, URZ ;  /* 0x0000003f00147c82 */ /* 0x000fcc0008000000 */
[----:B------:R3:W0:Y:S01]  /*1700*/  @!P2 R2UR UR11, R19 ;  /* 0x00000000130ba3c2 */ /* 0x00062200000e0000 */
        /* <DEDUP_REMOVED lines=96> */
[----:B------:R-:W-:-:S07]  /*1d10*/  UMOV UR49, URZ ;  /* 0x0000003f00317c82 */ /* 0x000fce0008000000 */
[----:B------:R3:W0:Y:S08]  /*1d20*/  @!P3 R2UR UR55, R8 ;  /* 0x000000000837b3c2 */ /* 0x00063000000e0000 */
[----:B------:R3:W0:Y:S08]  /*1d30*/  @!P4 R2UR UR56, R4 ;  /* 0x000000000438c3c2 */ /* 0x00063000000e0000 */
[----:B------:R3:W0:Y:S08]  /*1d40*/  @!P0 R2UR UR4, R10 ;  /* 0x000000000a0483c2 */ /* 0x00063000000e0000 */
[----:B------:R3:W0:Y:S08]  /*1d50*/  @!P5 R2UR UR57, R12 ;  /* 0x000000000c39d3c2 */ /* 0x00063000000e0000 */
[----:B------:R3:W0:Y:S01]  /*1d60*/  @!P2 R2UR UR49, R55 ;  /* 0x000000003731a3c2 */ /* 0x00062200000e0000 */
[----:B------:R-:W-:Y:S01]  /*1d70*/  PLOP3.LUT P2, PT, PT, PT, UP1, 0x80, 0x0 ;  /* 0x000000000000781c */ /* 0x000fe20003f4f018 */
[----:B------:R-:W-:Y:S01]  /*1d80*/  UMOV UR53, URZ ;  /* 0x0000003f00357c82 */ /* 0x000fe20008000000 */
[----:B------:R-:W-:Y:S01]  /*1d90*/  MOV R244, RZ ;  /* 0x000000ff00f47202 */ /* 0x000fe20000000f00 */
[----:B------:R-:W-:Y:S01]  /*1da0*/  CS2R R242, SRZ ;  /* 0x0000000000f27805 */ /* 0x000fe2000001ff00 */
[----:B------:R-:W-:Y:S01]  /*1db0*/  CS2R R240, SRZ ;  /* 0x0000000000f07805 */ /* 0x000fe2000001ff00 */
[----:B--2---:R-:W-:Y:S01]  /*1dc0*/  MOV R0, RZ ;  /* 0x000000ff00007202 */ /* 0x004fe20000000f00 */
[----:B------:R-:W-:-:S02]  /*1dd0*/  UPLOP3.LUT UP0, UPT, UPT, UPT, UPT, 0x80, 0x0 ;  /* 0x000000000000789c */ /* 0x000fc40003f0f070 */
[----:B------:R-:W-:-:S05]  /*1de0*/  UMOV UR58, URZ ;  /* 0x0000003f003a7c82 */ /* 0x000fca0008000000 */
[----:B------:R2:W0:Y:S02]  /*1df0*/  @!P2 R2UR UR53, R2 ;  /* 0x000000000235a3c2 */ /* 0x00042400000e0000 */
[----:B01234-:R-:W-:-:S06]  /*1e00*/  CS2R R2, SRZ ;  /* 0x0000000000027805 */ /* 0x01ffcc000001ff00 */
.L_x_1:
[----:B0-----:R-:W0:Y:S01]  /*1e10*/  S2R R245, SR_TID.X ;  /* 0x0000000000f57919 */ /* 0x001e220000002100 */
[----:B------:R-:W-:Y:S01]  /*1e20*/  MOV R6, UR59 ;  /* 0x0000003b00067c02 */ /* 0x000fe20008000f00 */
[----:B------:R-:W-:Y:S01]  /*1e30*/  CS2R R16, SRZ ;  /* 0x0000000000107805 */ /* 0x000fe2000001ff00 */
[----:B------:R-:W-:Y:S01]  /*1e40*/  MOV R236, 0x4 ;  /* 0x0000000400ec7802 */ /* 0x000fe20000000f00 */
[----:B------:R-:W-:Y:S01]  /*1e50*/  CS2R R18, SRZ ;  /* 0x0000000000127805 */ /* 0x000fe2000001ff00 */
[----:B------:R-:W-:Y:S01]  /*1e60*/  MOV R249, UR59 ;  /* 0x0000003b00f97c02 */ /* 0x000fe20008000f00 */
[----:B------:R-:W-:Y:S01]  /*1e70*/  ULDC.64 UR32, c[0x0][0x118] ;  /* 0x0000460000207ab9 */ /* 0x000fe20000000a00 */
[----:B------:R1:W-:Y:S01]  /*1e80*/  STL.64 [R1], R242 ;  /* 0x000000f201007387 */ /* 0x0003e20000100a00 */
[----:B0-----:R-:W-:-:S05]  /*1e90*/  LOP3.LUT R245, R245, 0xff, RZ, 0xc0, !PT ;  /* 0x000000fff5f57812 */ /* 0x001fca00078ec0ff */
[----:B------:R-:W-:-:S05]  /*1ea0*/  IMAD.SHL.U32 R8, R245, 0x8, RZ ;  /* 0x00000008f5087824 */ /* 0x000fca00078e00ff */
[----:B------:R-:W-:-:S04]  /*1eb0*/  LOP3.LUT R246, R8, UR58, RZ, 0xfc, !PT ;  /* 0x0000003a08f67c12 */ /* 0x000fc8000f8efcff */
[C---:B------:R-:W-:Y:S01]  /*1ec0*/  ISETP.GE.U32.AND P3, PT, R246.reuse, 0x900, PT ;  /* 0x00000900f600780c */ /* 0x040fe20003f66070 */
[----:B------:R-:W-:-:S03]  /*1ed0*/  IMAD.WIDE.U32 R4, R246, R236, c[0x0][0x188] ;  /* 0x00006200f6047625 */ /* 0x000fc600078e00ec */
[----:B------:R-:W-:Y:S01]  /*1ee0*/  ISETP.LT.AND P2, PT, R6, 0x200, !P3 ;  /* 0x000002000600780c */ /* 0x000fe20005f41270 */
[----:B------:R-:W-:Y:S01]  /*1ef0*/  IMAD R249, R249, 0x900, R246 ;  /* 0x00000900f9f97824 */ /* 0x000fe200078e02f6 */
[----:B------:R-:W-:Y:S01]  /*1f00*/  MOV R250, 0x2 ;  /* 0x0000000200fa7802 */ /* 0x000fe20000000f00 */
[----:B------:R-:W-:Y:S01]  /*1f10*/  CS2R R12, SRZ ;  /* 0x00000000000c7805 */ /* 0x000fe2000001ff00 */
[----:B------:R-:W-:Y:S01]  /*1f20*/  CS2R R14, SRZ ;  /* 0x00000000000e7805 */ /* 0x000fe2000001ff00 */
[C---:B------:R-:W-:Y:S02]  /*1f30*/  IADD3 R247, P0, R8.reuse, UR58, RZ ;  /* 0x0000003a08f77c10 */ /* 0x040fe4000ff1e0ff */
[----:B------:R-:W-:Y:S02]  /*1f40*/  IADD3 R8, R8, 0x4, RZ ;  /* 0x0000000408087810 */ /* 0x000fe40007ffe0ff */
[----:B------:R0:W2:Y:S01]  /*1f50*/  @!P3 LDG.E.EL.128 R16, [R4.64] ;  /* 0x000000200410b981 */ /* 0x0000a2000c2e1d00 */
[----:B------:R-:W-:Y:S01]  /*1f60*/  CS2R R24, SRZ ;  /* 0x0000000000187805 */ /* 0x000fe2000001ff00 */
[----:B------:R-:W-:Y:S01]  /*1f70*/  CS2R R26, SRZ ;  /* 0x00000000001a7805 */ /* 0x000fe2000001ff00 */
[----:B------:R-:W-:Y:S01]  /*1f80*/  IMAD.WIDE R6, R249, R236, c[0x0][0x190] ;  /* 0x00006400f9067625 */ /* 0x000fe200078e02ec */
[----:B------:R-:W-:-:S02]  /*1f90*/  MOV R11, UR59 ;  /* 0x0000003b000b7c02 */ /* 0x000fc40008000f00 */
[----:B------:R-:W-:Y:S01]  /*1fa0*/  LOP3.LUT R8, R8, UR58, RZ, 0xfc, !PT ;  /* 0x0000003a08087c12 */ /* 0x000fe2000f8efcff */
[----:B------:R-:W-:Y:S01]  /*1fb0*/  IMAD.X R248, RZ, RZ, RZ, P0 ;  /* 0x000000fffff87224 */ /* 0x000fe200000e06ff */
[----:B------:R3:W4:Y:S01]  /*1fc0*/  @P2 LDG.E.EF.128 R24, [R6.64] ;  /* 0x0000002006182981 */ /* 0x000722000c0e1d00 */
[----:B0-----:R-:W-:-:S05]  /*1fd0*/  IMAD.WIDE R4, R249, R250, c[0x0][0x178] ;  /* 0x00005e00f9047625 */ /* 0x001fca00078e02fa */
[----:B------:R0:W5:Y:S01]  /*1fe0*/  @P2 LDG.E.EF.128 R12, [R4.64] ;  /* 0x00000020040c2981 */ /* 0x000162000c0e1d00 */
[----:B------:R-:W-:Y:S01]  /*1ff0*/  SHF.L.U64.HI R248, R247, 0x2, R248 ;  /* 0x00000002f7f87819 */ /* 0x000fe200000102f8 */
[----:B------:R-:W-:Y:S01]  /*2000*/  IMAD R11, R11, 0x900, R8 ;  /* 0x000009000b0b7824 */ /* 0x000fe200078e0208 */
[----:B------:R-:W-:Y:S01]  /*2010*/  SHF.L.U32 R247, R247, 0x2, RZ ;  /* 0x00000002f7f77819 */ /* 0x000fe200000006ff */
[----:B---3--:R-:W-:Y:S02]  /*2020*/  CS2R R6, SRZ ;  /* 0x0000000000067805 */ /* 0x008fe4000001ff00 */
[----:B------:R-:W-:Y:S01]  /*2030*/  IMAD.WIDE R10, R11, R236, c[0x0][0x190] ;  /* 0x000064000b0a7625 */ /* 0x000fe200078e02ec */
[----:B------:R-:W-:Y:S01]  /*2040*/  IADD3 R8, P0, R247, c[0x0][0x188], RZ ;  /* 0x00006200f7087a10 */ /* 0x000fe20007f1e0ff */
[----:B0-----:R-:W-:Y:S01]  /*2050*/  CS2R R4, SRZ ;  /* 0x0000000000047805 */ /* 0x001fe2000001ff00 */
[----:B------:R-:W-:Y:S01]  /*2060*/  CS2R R20, SRZ ;  /* 0x0000000000147805 */ /* 0x000fe2000001ff00 */
[----:B------:R-:W-:Y:S01]  /*2070*/  CS2R R22, SRZ ;  /* 0x0000000000167805 */ /* 0x000fe2000001ff00 */
[----:B------:R-:W-:-:S03]  /*2080*/  IADD3.X R9, R248, c[0x0][0x18c], RZ, P0, !PT ;  /* 0x00006300f8097a10 */ /* 0x000fc600007fe4ff */
[----:B------:R0:W3:Y:S04]  /*2090*/  @P2 LDG.E.EF.128 R4, [R10.64] ;  /* 0x000000200a042981 */ /* 0x0000e8000c0e1d00 */
[----:B------:R0:W3:Y:S01]  /*20a0*/  @!P3 LDG.E.EL.128 R20, [R8.64+0x10] ;  /* 0x000010200814b981 */ /* 0x0000e2000c2e1d00 */
[----:B------:R-:W-:Y:S01]  /*20b0*/  CS2R R64, SRZ ;  /* 0x0000000000407805 */ /* 0x000fe2000001ff00 */
        /* <DEDUP_REMOVED lines=27> */
[----:B------:R-:W-:-:S04]  /*2270*/  IMAD.WIDE R32, R249, R250, c[0x0][0x1c8] ;  /* 0x00007200f9207625 */ /* 0x000fc800078e02fa */
[----:B------:R-:W-:Y:S01]  /*2280*/  IMAD.WIDE R34, R249, R250, c[0x0][0x1e0] ;  /* 0x00007800f9227625 */ /* 0x000fe200078e02fa */
[----:B------:R0:W3:Y:S01]  /*2290*/  @P2 LDG.E.EF.128 R40, [R32.64] ;  /* 0x0000002020282981 */ /* 0x0000e2000c0e1d00 */
[----:B------:R-:W-:Y:S01]  /*22a0*/  CS2R R204, SRZ ;  /* 0x0000000000cc7805 */ /* 0x000fe2000001ff00 */
[----:B------:R-:W-:Y:S01]  /*22b0*/  CS2R R206, SRZ ;  /* 0x0000000000ce7805 */ /* 0x000fe2000001ff00 */
[----:B0-----:R-:W-:-:S04]  /*22c0*/  IADD3 R32, P4, R247, c[0x0][0x1f0], RZ ;  /* 0x00007c00f7207a10 */ /* 0x001fc80007f9e0ff */
[----:B------:R-:W-:-:S05]  /*22d0*/  IADD3.X R33, R248, c[0x0][0x1f4], RZ, P4, !PT ;  /* 0x00007d00f8217a10 */ /* 0x000fca00027fe4ff */
[----:B------:R0:W3:Y:S01]  /*22e0*/  @!P3 LDG.E.EL.128 R204, [R32.64+0x10] ;  /* 0x0000102020ccb981 */ /* 0x0000e2000c2e1d00 */
[----:B------:R-:W-:Y:S01]  /*22f0*/  CS2R R208, SRZ ;  /* 0x0000000000d07805 */ /* 0x000fe2000001ff00 */
[----:B------:R-:W-:Y:S01]  /*2300*/  CS2R R210, SRZ ;  /* 0x0000000000d27805 */ /* 0x000fe2000001ff00 */
[----:B--2---:R-:W-:Y:S02]  /*2310*/  SEL R16, R16, RZ, !P3 ;  /* 0x000000ff10107207 */ /* 0x004fe40005800000 */
[----:B------:R-:W-:Y:S02]  /*2320*/  SEL R17, R17, RZ, !P3 ;  /* 0x000000ff11117207 */ /* 0x000fe40005800000 */
[----:B------:R-:W-:Y:S02]  /*2330*/  SEL R19, R19, RZ, !P3 ;  /* 0x000000ff13137207 */ /* 0x000fe40005800000 */
[----:B------:R-:W-:Y:S02]  /*2340*/  SEL R18, R18, RZ, !P3 ;  /* 0x000000ff12127207 */ /* 0x000fe40005800000 */
[----:B----4-:R-:W-:Y:S01]  /*2350*/  SEL R26, R26, RZ, P2 ;  /* 0x000000ff1a1a7207 */ /* 0x010fe20001000000 */
[----:B------:R-:W-:Y:S01]  /*2360*/  FADD R10, R16, 1 ;  /* 0x3f800000100a7421 */ /* 0x000fe20000000000 */
[----:B-----5:R-:W-:Y:S01]  /*2370*/  SEL R13, R13, RZ, P2 ;  /* 0x000000ff0d0d7207 */ /* 0x020fe20001000000 */
[----:B------:R-:W-:-:S03]  /*2380*/  FADD R16, R17, 1 ;  /* 0x3f80000011107421 */ /* 0x000fc60000000000 */
[----:B------:R-:W-:Y:S01]  /*2390*/  SHF.L.U32 R98, R13, 0x10, RZ ;  /* 0x000000100d627819 */ /* 0x000fe200000006ff */
[----:B------:R-:W-:Y:S01]  /*23a0*/  FADD R17, R19, 1 ;  /* 0x3f80000013117421 */ /* 0x000fe20000000000 */
[----:B------:R-:W-:Y:S01]  /*23b0*/  PRMT R9, R13, 0x7632, R9 ;  /* 0x000076320d097816 */ /* 0x000fe20000000009 */
[----:B------:R-:W-:Y:S01]  /*23c0*/  FADD R11, R18, 1 ;  /* 0x3f800000120b7421 */ /* 0x000fe20000000000 */
[----:B------:R-:W-:Y:S01]  /*23d0*/  SEL R12, R12, RZ, P2 ;  /* 0x000000ff0c0c7207 */ /* 0x000fe20001000000 */
[----:B------:R-:W-:Y:S01]  /*23e0*/  FMUL R19, R26, 48 ;  /* 0x424000001a137820 */ /* 0x000fe20000400000 */
[----:B------:R-:W-:Y:S01]  /*23f0*/  FMUL R98, R98, UR6 ;  /* 0x0000000662627c20 */ /* 0x000fe20008400000 */
[----:B------:R-:W-:Y:S02]  /*2400*/  SEL R15, R15, RZ, P2 ;  /* 0x000000ff0f0f7207 */ /* 0x000fe40001000000 */
[----:B------:R-:W-:Y:S01]  /*2410*/  SEL R27, R27, RZ, P2 ;  /* 0x000000ff1b1b7207 */ /* 0x000fe20001000000 */
[----:B------:R-:W-:Y:S01]  /*2420*/  FFMA R98, R98, R11, R19 ;  /* 0x0000000b62627223 */ /* 0x000fe20000000013 */
[----:B------:R-:W-:-:S02]  /*2430*/  SHF.L.U32 R96, R9, 0x10, RZ ;  /* 0x0000001009607819 */ /* 0x000fc400000006ff */
[----:B------:R-:W-:Y:S02]  /*2440*/  PRMT R8, R12, 0x7632, R8 ;  /* 0x000076320c087816 */ /* 0x000fe40000000008 */
[----:B---3--:R-:W-:Y:S02]  /*2450*/  SEL R11, R7, RZ, P2 ;  /* 0x000000ff070b7207 */ /* 0x008fe40001000000 */
[----:B------:R-:W-:Y:S01]  /*2460*/  PRMT R7, R15, 0x7632, R7 ;  /* 0x000076320f077816 */ /* 0x000fe20000000007 */
[----:B------:R-:W-:Y:S01]  /*2470*/  FMUL R9, R27, 48 ;  /* 0x424000001b097820 */ /* 0x000fe20000400000 */
[----:B------:R-:W-:Y:S01]  /*2480*/  SHF.L.U32 R8, R8, 0x10, RZ ;  /* 0x0000001008087819 */ /* 0x000fe200000006ff */
[----:B------:R-:W-:Y:S01]  /*2490*/  FMUL R96, R96, UR6 ;  /* 0x0000000660607c20 */ /* 0x000fe20008400000 */
[----:B------:R-:W-:Y:S02]  /*24a0*/  SEL R6, R6, RZ, P2 ;  /* 0x000000ff06067207 */ /* 0x000fe40001000000 */
[----:B------:R-:W-:-:S02]  /*24b0*/  SEL R14, R14, RZ, P2 ;  /* 0x000000ff0e0e7207 */ /* 0x000fc40001000000 */
[----:B------:R-:W-:Y:S02]  /*24c0*/  SEL R22, R22, RZ, !P3 ;  /* 0x000000ff16167207 */ /* 0x000fe40005800000 */
[----:B------:R-:W-:Y:S01]  /*24d0*/  SHF.L.U32 R7, R7, 0x10, RZ ;  /* 0x0000001007077819 */ /* 0x000fe200000006ff */
[----:B------:R-:W-:Y:S01]  /*24e0*/  FFMA R96, R96, R17, R9 ;  /* 0x0000001160607223 */ /* 0x000fe20000000009 */
[----:B------:R-:W-:Y:S01]  /*24f0*/  SEL R23, R23, RZ, !P3 ;  /* 0x000000ff17177207 */ /* 0x000fe20005800000 */
[----:B------:R-:W-:Y:S01]  /*2500*/  IMAD.U32 R121, R15, 0x10000, RZ ;  /* 0x000100000f797824 */ /* 0x000fe200078e00ff */
[----:B------:R-:W-:Y:S01]  /*2510*/  FMUL R97, R8, UR6 ;  /* 0x0000000608617c20 */ /* 0x000fe20008400000 */
[----:B------:R-:W-:Y:S01]  /*2520*/  SEL R9, R5, RZ, P2 ;  /* 0x000000ff05097207 */ /* 0x000fe20001000000 */
[----:B------:R-:W-:Y:S01]  /*2530*/  FMUL R8, R6, 48 ;  /* 0x4240000006087820 */ /* 0x000fe20000400000 */
[----:B------:R-:W-:Y:S01]  /*2540*/  PRMT R5, R14, 0x7632, R5 ;  /* 0x000076320e057816 */ /* 0x000fe20000000005 */
[----:B------:R-:W-:Y:S01]  /*2550*/  FMUL R122, R7, UR6 ;  /* 0x00000006077a7c20 */ /* 0x000fe20008400000 */
[----:B------:R-:W-:Y:S01]  /*2560*/  FADD R6, R22, 1 ;  /* 0x3f80000016067421 */ /* 0x000fe20000000000 */
[----:B------:R-:W-:Y:S01]  /*2570*/  SEL R20, R20, RZ, !P3 ;  /* 0x000000ff14147207 */ /* 0x000fe20005800000 */
[----:B------:R-:W-:Y:S01]  /*2580*/  FMUL R121, R121, UR6 ;  /* 0x0000000679797c20 */ /* 0x000fe20008400000 */
[----:B------:R-:W-:Y:S01]  /*2590*/  FMUL R11, R11, 48 ;  /* 0x424000000b0b7820 */ /* 0x000fe20000400000 */
[----:B------:R-:W-:Y:S01]  /*25a0*/  FADD R7, R23, 1 ;  /* 0x3f80000017077421 */ /* 0x000fe20000000000 */
[----:B------:R-:W-:-:S02]  /*25b0*/  SEL R22, R4, RZ, P2 ;  /* 0x000000ff04167207 */ /* 0x000fc40001000000 */
[----:B------:R-:W-:Y:S02]  /*25c0*/  SHF.L.U32 R123, R14, 0x10, RZ ;  /* 0x000000100e7b7819 */ /* 0x000fe400000006ff */
[----:B------:R-:W-:Y:S01]  /*25d0*/  SHF.L.U32 R5, R5, 0x10, RZ ;  /* 0x0000001005057819 */ /* 0x000fe200000006ff */
[----:B------:R-:W-:Y:S01]  /*25e0*/  FFMA R122, R122, R7, R11 ;  /* 0x000000077a7a7223 */ /* 0x000fe2000000000b */
[----:B------:R-:W-:Y:S01]  /*25f0*/  SEL R24, R24, RZ, P2 ;  /* 0x000000ff18187207 */ /* 0x000fe20001000000 */
[----:B------:R-:W-:Y:S01]  /*2600*/  FFMA R121, R121, R6, R8 ;  /* 0x0000000679797223 */ /* 0x000fe20000000008 */
[----:B------:R-:W-:Y:S02]  /*2610*/  SHF.L.U32 R99, R12, 0x10, RZ ;  /* 0x000000100c637819 */ /* 0x000fe400000006ff */
[----:B------:R-:W-:Y:S01]  /*2620*/  SEL R21, R21, RZ, !P3 ;  /* 0x000000ff15157207 */ /* 0x000fe20005800000 */
[----:B------:R-:W-:Y:S01]  /*2630*/  FMUL R123, R123, UR6 ;  /* 0x000000067b7b7c20 */ /* 0x000fe20008400000 */
[----:B------:R-:W-:Y:S01]  /*2640*/  FMUL R22, R22, 48 ;  /* 0x4240000016167820 */ /* 0x000fe20000400000 */
[----:B------:R-:W-:Y:S01]  /*2650*/  FADD R20, R20, 1 ;  /* 0x3f80000014147421 */ /* 0x000fe20000000000 */
[----:B------:R-:W-:Y:S01]  /*2660*/  IMAD.WIDE.U32 R6, R246, R236, c[0x0][0x1a8] ;  /* 0x00006a00f6067625 */ /* 0x000fe200078e00ec */
[----:B------:R-:W-:Y:S01]  /*2670*/  FMUL R120, R5, UR6 ;  /* 0x0000000605787c20 */ /* 0x000fe20008400000 */
[----:B------:R-:W-:Y:S01]  /*2680*/  FMUL R18, R24, 48 ;  /* 0x4240000018127820 */ /* 0x000fe20000400000 */
[----:B------:R-:W-:Y:S01]  /*2690*/  FMUL R99, R99, UR6 ;  /* 0x0000000663637c20 */ /* 0x000fe20008400000 */
[----:B------:R-:W-:Y:S01]  /*26a0*/  FMUL R9, R9, 48 ;  /* 0x4240000009097820 */ /* 0x000fe20000400000 */
[----:B------:R-:W-:Y:S01]  /*26b0*/  FADD R5, R21, 1 ;  /* 0x3f80000015057421 */ /* 0x000fe20000000000 */
[----:B------:R-:W-:Y:S01]  /*26c0*/  FFMA R123, R123, R20, R22 ;  /* 0x000000147b7b7223 */ /* 0x000fe20000000016 */
[----:B------:R2:W3:Y:S01]  /*26d0*/  @!P3 LDG.E.EL.128 R64, [R6.64] ;  /* 0x000000200640b981 */ /* 0x0004e2000c2e1d00 */
[----:B------:R-:W-:Y:S01]  /*26e0*/  IMAD.WIDE.U32 R20, R246, R236, c[0x0][0x220] ;  /* 0x00008800f6147625 */ /* 0x000fe200078e00ec */
[----:B------:R-:W-:Y:S01]  /*26f0*/  FFMA R99, R99, R10, R18 ;  /* 0x0000000a63637223 */ /* 0x000fe20000000012 */
[----:B------:R-:W-:Y:S01]  /*2700*/  FFMA R120, R120, R5, R9 ;  /* 0x0000000578787223 */ /* 0x000fe20000000009 */
[----:B------:R-:W-:Y:S01]  /*2710*/  CS2R R10, SRZ ;  /* 0x00000000000a7805 */ /* 0x000fe2000001ff00 */
[----:B------:R-:W-:Y:S01]  /*2720*/  CS2R R8, SRZ ;  /* 0x0000000000087805 */ /* 0x000fe2000001ff00 */
[CC--:B------:R-:W-:Y:S01]  /*2730*/  IMAD.WIDE.U32 R12, R246.reuse, R236.reuse, c[0x0][0x1c0] ;  /* 0x00007000f60c7625 */ /* 0x0c0fe200078e00ec */
[----:B------:R4:W5:Y:S03]  /*2740*/  @!P3 LDG.E.EL.128 R144, [R20.64] ;  /* 0x000000201490b981 */ /* 0x000966000c2e1d00 */
[CC--:B--2---:R-:W-:Y:S01]  /*2750*/  IMAD.WIDE.U32 R6, R246.reuse, R236.reuse, c[0x0][0x208] ;  /* 0x00008200f6067625 */ /* 0x0c4fe200078e00ec */
[----:B------:R-:W-:Y:S01]  /*2760*/  SEL R25, R25, RZ, P2 ;  /* 0x000000ff19197207 */ /* 0x000fe20001000000 */
[----:B------:R2:W3:Y:S02]  /*2770*/  @!P3 LDG.E.EL.128 R8, [R12.64] ;  /* 0x000000200c08b981 */ /* 0x0004e4000c2e1d00 */
[----:B------:R-:W-:-:S02]  /*2780*/  IMAD.WIDE.U32 R14, R246, R236, c[0x0][0x1f0] ;  /* 0x00007c00f60e7625 */ /* 0x000fc400078e00ec */
[----:B------:R0:W3:Y:S02]  /*2790*/  @!P3 LDG.E.EL.128 R44, [R6.64] ;  /* 0x00000020062cb981 */ /* 0x0000e4000c2e1d00 */
[----:B----4-:R-:W-:Y:S02]  /*27a0*/  IMAD.WIDE R20, R249, R250, c[0x0][0x160] ;  /* 0x00005800f9147625 */ /* 0x010fe400078e02fa */
[----:B------:R4:W3:Y:S01]  /*27b0*/  @!P3 LDG.E.EL.128 R152, [R14.64] ;  /* 0x000000200e98b981 */ /* 0x0008e2000c2e1d00 */
[----:B------:R-:W-:Y:S01]  /*27c0*/  FMUL R24, R25, 48 ;  /* 0x4240000019187820 */ /* 0x000fe20000400000 */
[----:B--2---:R-:W-:Y:S02]  /*27d0*/  CS2R R12, SRZ ;  /* 0x00000000000c7805 */ /* 0x004fe4000001ff00 */
[----:B------:R2:W3:Y:S01]  /*27e0*/  @P2 LDG.E.EF.128 R88, [R20.64] ;  /* 0x0000002014582981 */ /* 0x0004e2000c0e1d00 */
[----:B0-----:R-:W-:Y:S01]  /*27f0*/  IADD3 R6, P0, R247, c[0x0][0x170], RZ ;  /* 0x00005c00f7067a10 */ /* 0x001fe20007f1e0ff */
[----:B----4-:R-:W-:-:S03]  /*2800*/  CS2R R14, SRZ ;  /* 0x00000000000e7805 */ /* 0x010fc6000001ff00 */
[----:B------:R-:W-:Y:S01]  /*2810*/  IADD3.X R7, R248, c[0x0][0x174], RZ, P0, !PT ;  /* 0x00005d00f8077a10 */ /* 0x000fe200007fe4ff */
[----:B------:R-:W-:Y:S01]  /*2820*/  FFMA R97, R97, R16, R24 ;  /* 0x0000001061617223 */ /* 0x000fe20000000018 */
[----:B------:R-:W-:Y:S01]  /*2830*/  CS2R R18, SRZ ;  /* 0x0000000000127805 */ /* 0x000fe2000001ff00 */
[----:B------:R-:W-:Y:S01]  /*2840*/  CS2R R16, SRZ ;  /* 0x0000000000107805 */ /* 0x000fe2000001ff00 */
[CC--:B------:R-:W-:Y:S01]  /*2850*/  IMAD.WIDE.U32 R4, R246.reuse, R236.reuse, c[0x0][0x170] ;  /* 0x00005c00f6047625 */ /* 0x0c0fe200078e00ec */
[----:B------:R0:W4:Y:S04]  /*2860*/  @!P3 LDG.E.EL.128 R12, [R6.64+0x10] ;  /* 0x00001020060cb981 */ /* 0x000128000c2e1d00 */
[----:B------:R0:W3:Y:S01]  /*2870*/  @!P3 LDG.E.EL.128 R16, [R4.64] ;  /* 0x000000200410b981 */ /* 0x0000e2000c2e1d00 */
[----:B------:R-:W-:-:S05]  /*2880*/  IMAD.WIDE.U32 R22, R246, R236, c[0x0][0x238] ;  /* 0x00008e00f6167625 */ /* 0x000fca00078e00ec */
[----:B------:R0:W3:Y:S01]  /*2890*/  @!P3 LDG.E.EL.128 R136, [R22.64] ;  /* 0x000000201688b981 */ /* 0x0000e2000c2e1d00 */
[----:B------:R-:W-:Y:S01]  /*28a0*/  IMAD.WIDE.U32 R24, R246, R236, c[0x0][0x250] ;  /* 0x00009400f6187625 */ /* 0x000fe200078e00ec */
[----:B------:R-:W-:-:S04]  /*28b0*/  CS2R R26, SRZ ;  /* 0x00000000001a7805 */ /* 0x000fc8000001ff00 */
[----:B------:R1:W3:Y:S01]  /*28c0*/  @!P3 LDG.E.EL.128 R184, [R24.64] ;  /* 0x0000002018b8b981 */ /* 0x0002e2000c2e1d00 */
[----:B0-----:R-:W-:-:S05]  /*28d0*/  IMAD.WIDE.U32 R22, R246, R236, c[0x0][0x280] ;  /* 0x0000a000f6167625 */ /* 0x001fca00078e00ec */
[----:B------:R0:W3:Y:S01]  /*28e0*/  @!P3 LDG.E.EL.128 R128, [R22.64] ;  /* 0x000000201680b981 */ /* 0x0000e2000c2e1d00 */
[----:B-1----:R-:W-:Y:S01]  /*28f0*/  CS2R R24, SRZ ;  /* 0x0000000000187805 */ /* 0x002fe2000001ff00 */
[----:B0-----:R-:W-:-:S05]  /*2900*/  IMAD.WIDE R22, R249, R250, c[0x0][0x1b0] ;  /* 0x00006c00f9167625 */ /* 0x001fca00078e02fa */
[----:B------:R0:W4:Y:S01]  /*2910*/  @P2 LDG.E.EF.128 R104, [R22.64] ;  /* 0x0000002016682981 */ /* 0x000122000c0e1d00 */
[----:B--2---:R-:W-:-:S05]  /*2920*/  IMAD.WIDE R20, R249, R250, c[0x0][0x198] ;  /* 0x00006600f9147625 */ /* 0x004fca00078e02fa */
[----:B------:R1:W2:Y:S01]  /*2930*/  @P2 LDG.E.EF.128 R108, [R20.64] ;  /* 0x00000020146c2981 */ /* 0x0002a2000c0e1d00 */
[----:B0-----:R-:W-:-:S04]  /*2940*/  IADD3 R22, P1, R247, c[0x0][0x1c0], RZ ;  /* 0x00007000f7167a10 */ /* 0x001fc80007f3e0ff */
[----:B------:R-:W-:Y:S02]  /*2950*/  IADD3.X R23, R248, c[0x0][0x1c4], RZ, P1, !PT ;  /* 0x00007100f8177a10 */ /* 0x000fe40000ffe4ff */
[----:B-1----:R-:W-:-:S03]  /*2960*/  IADD3 R20, P0, R247, c[0x0][0x1a8], RZ ;  /* 0x00006a00f7147a10 */ /* 0x002fc60007f1e0ff */
[----:B------:R0:W2:Y:S01]  /*2970*/  @!P3 LDG.E.EL.128 R24, [R22.64+0x10] ;  /* 0x000010201618b981 */ /* 0x0000a2000c2e1d00 */
[----:B------:R-:W-:-:S05]  /*2980*/  IADD3.X R21, R248, c[0x0][0x1ac], RZ, P0, !PT ;  /* 0x00006b00f8157a10 */ /* 0x000fca00007fe4ff */
[----:B------:R1:W2:Y:S01]  /*2990*/  @!P3 LDG.E.EL.128 R160, [R20.64+0x10] ;  /* 0x0000102014a0b981 */ /* 0x0002a2000c2e1d00 */
[----:B------:R-:W-:-:S05]  /*29a0*/  IMAD.WIDE.U32 R4, R246, R236, c[0x0][0x1d8] ;  /* 0x00007600f6047625 */ /* 0x000fca00078e00ec */
[----:B------:R0:W2:Y:S01]  /*29b0*/  @!P3 LDG.E.EL.128 R76, [R4.64] ;  /* 0x00000020044cb981 */ /* 0x0000a2000c2e1d00 */
[----:B------:R-:W-:Y:S01]  /*29c0*/  CS2R R6, SRZ ;  /* 0x0000000000067805 */ /* 0x000fe2000001ff00 */
[----:B0-----:R-:W-:-:S05]  /*29d0*/  IMAD.WIDE.U32 R4, R246, R236, c[0x0][0x268] ;  /* 0x00009a00f6047625 */ /* 0x001fca00078e00ec */
[----:B------:R0:W2:Y:S02]  /*29e0*/  @!P3 LDG.E.EL.128 R28, [R4.64] ;  /* 0x00000020041cb981 */ /* 0x0000a4000c2e1d00 */
[----:B0-----:R-:W-:-:S06]  /*29f0*/  CS2R R4, SRZ ;  /* 0x0000000000047805 */ /* 0x001fcc000001ff00 */
[----:B------:R0:W2:Y:S01]  /*2a00*/  @P2 LDG.E.EF.128 R4, [R34.64] ;  /* 0x0000002022042981 */ /* 0x0000a2000c0e1d00 */
[----:B-1----:R-:W-:-:S04]  /*2a10*/  IADD3 R20, P0, R247, c[0x0][0x1d8], RZ ;  /* 0x00007600f7147a10 */ /* 0x002fc80007f1e0ff */
[----:B------:R-:W-:-:S05]  /*2a20*/  IADD3.X R21, R248, c[0x0][0x1dc], RZ, P0, !PT ;  /* 0x00007700f8157a10 */ /* 0x000fca00007fe4ff */
[----:B------:R1:W2:Y:S01]  /*2a30*/  @!P3 LDG.E.EL.128 R208, [R20.64+0x10] ;  /* 0x0000102014d0b981 */ /* 0x0002a2000c2e1d00 */
[C---:B------:R-:W-:Y:S01]  /*2a40*/  IADD3 R32, P4, R247.reuse, c[0x0][0x220], RZ ;  /* 0x00008800f7207a10 */ /* 0x040fe20007f9e0ff */
[----:B------:R-:W-:Y:S01]  /*2a50*/  CS2R R196, SRZ ;  /* 0x0000000000c47805 */ /* 0x000fe2000001ff00 */
[----:B------:R-:W-:Y:S01]  /*2a60*/  CS2R R198, SRZ ;  /* 0x0000000000c67805 */ /* 0x000fe2000001ff00 */
[C---:B------:R-:W-:Y:S02]  /*2a70*/  IADD3 R22, P1, R247.reuse, c[0x0][0x208], RZ ;  /* 0x00008200f7167a10 */ /* 0x040fe40007f3e0ff */
[C---:B------:R-:W-:Y:S01]  /*2a80*/  IADD3.X R33, R248.reuse, c[0x0][0x224], RZ, P4, !PT ;  /* 0x00008900f8217a10 */ /* 0x040fe200027fe4ff */
[----:B------:R-:W-:Y:S01]  /*2a90*/  CS2R R200, SRZ ;  /* 0x0000000000c87805 */ /* 0x000fe2000001ff00 */
[----:B------:R-:W-:Y:S01]  /*2aa0*/  CS2R R202, SRZ ;  /* 0x0000000000ca7805 */ /* 0x000fe2000001ff00 */
[C---:B------:R-:W-:Y:S02]  /*2ab0*/  IADD3.X R23, R248.reuse, c[0x0][0x20c], RZ, P1, !PT ;  /* 0x00008300f8177a10 */ /* 0x040fe40000ffe4ff */
[----:B------:R0:W5:Y:S01]  /*2ac0*/  @!P3 LDG.E.EL.128 R196, [R32.64+0x10] ;  /* 0x0000102020c4b981 */ /* 0x000162000c2e1d00 */
[----:B-1----:R-:W-:Y:S01]  /*2ad0*/  IADD3 R20, P0, R247, c[0x0][0x238], RZ ;  /* 0x00008e00f7147a10 */ /* 0x002fe20007f1e0ff */
[----:B------:R-:W-:Y:S01]  /*2ae0*/  CS2R R192, SRZ ;  /* 0x0000000000c07805 */ /* 0x000fe2000001ff00 */
[----:B------:R-:W-:Y:S01]  /*2af0*/  CS2R R194, SRZ ;  /* 0x0000000000c27805 */ /* 0x000fe2000001ff00 */
[----:B------:R1:W5:Y:S01]  /*2b00*/  @!P3 LDG.E.EL.128 R200, [R22.64+0x10] ;  /* 0x0000102016c8b981 */ /* 0x000362000c2e1d00 */
[----:B------:R-:W-:Y:S01]  /*2b10*/  CS2R R188, SRZ ;  /* 0x0000000000bc7805 */ /* 0x000fe2000001ff00 */
[----:B------:R-:W-:Y:S01]  /*2b20*/  CS2R R190, SRZ ;  /* 0x0000000000be7805 */ /* 0x000fe2000001ff00 */
[----:B------:R-:W-:-:S02]  /*2b30*/  IADD3.X R21, R248, c[0x0][0x23c], RZ, P0, !PT ;  /* 0x00008f00f8157a10 */ /* 0x000fc400007fe4ff */
[C---:B0-----:R-:W-:Y:S01]  /*2b40*/  IADD3 R32, P1, R247.reuse, c[0x0][0x250], RZ ;  /* 0x00009400f7207a10 */ /* 0x041fe20007f3e0ff */
[----:B------:R-:W-:Y:S01]  /*2b50*/  CS2R R176, SRZ ;  /* 0x0000000000b07805 */ /* 0x000fe2000001ff00 */
[----:B------:R-:W-:Y:S01]  /*2b60*/  CS2R R178, SRZ ;  /* 0x0000000000b27805 */ /* 0x000fe2000001ff00 */
[----:B------:R0:W5:Y:S01]  /*2b70*/  @!P3 LDG.E.EL.128 R192, [R20.64+0x10] ;  /* 0x0000102014c0b981 */ /* 0x000162000c2e1d00 */
[----:B-1----:R-:W-:Y:S02]  /*2b80*/  IADD3 R22, P4, R247, c[0x0][0x280], RZ ;  /* 0x0000a000f7167a10 */ /* 0x002fe40007f9e0ff */
[C---:B------:R-:W-:Y:S02]  /*2b90*/  IADD3.X R33, R248.reuse, c[0x0][0x254], RZ, P1, !PT ;  /* 0x00009500f8217a10 */ /* 0x040fe40000ffe4ff */
[----:B------:R-:W-:-:S03]  /*2ba0*/  IADD3.X R23, R248, c[0x0][0x284], RZ, P4, !PT ;  /* 0x0000a100f8177a10 */ /* 0x000fc600027fe4ff */
[----:B------:R1:W5:Y:S01]  /*2bb0*/  @!P3 LDG.E.EL.128 R188, [R32.64+0x10] ;  /* 0x0000102020bcb981 */ /* 0x000362000c2e1d00 */
[C---:B0-----:R-:W-:Y:S01]  /*2bc0*/  IADD3 R20, P0, R247.reuse, c[0x0][0x268], RZ ;  /* 0x00009a00f7147a10 */ /* 0x041fe20007f1e0ff */
[----:B------:R-:W-:Y:S02]  /*2bd0*/  CS2R R180, SRZ ;  /* 0x0000000000b47805 */ /* 0x000fe4000001ff00 */
[----:B------:R0:W5:Y:S01]  /*2be0*/  @!P3 LDG.E.EL.128 R176, [R22.64+0x10] ;  /* 0x0000102016b0b981 */ /* 0x000162000c2e1d00 */
[----:B------:R-:W-:Y:S01]  /*2bf0*/  CS2R R182, SRZ ;  /* 0x0000000000b67805 */ /* 0x000fe2000001ff00 */
[----:B------:R-:W-:Y:S01]  /*2c00*/  CS2R R168, SRZ ;  /* 0x0000000000a87805 */ /* 0x000fe2000001ff00 */
[----:B------:R-:W-:Y:S01]  /*2c10*/  CS2R R170, SRZ ;  /* 0x0000000000aa7805 */ /* 0x000fe2000001ff00 */
[----:B-1----:R-:W-:Y:S02]  /*2c20*/  IADD3 R32, P4, R247, c[0x0][0x2b0], RZ ;  /* 0x0000ac00f7207a10 */ /* 0x002fe40007f9e0ff */
[----:B------:R-:W-:-:S02]  /*2c30*/  IADD3.X R21, R248, c[0x0][0x26c], RZ, P0, !PT ;  /* 0x00009b00f8157a10 */ /* 0x000fc400007fe4ff */
[----:B0-----:R-:W-:Y:S02]  /*2c40*/  IADD3 R22, P1, R247, c[0x0][0x298], RZ ;  /* 0x0000a600f7167a10 */ /* 0x001fe40007f3e0ff */
[C---:B------:R-:W-:Y:S01]  /*2c50*/  IADD3.X R33, R248.reuse, c[0x0][0x2b4], RZ, P4, !PT ;  /* 0x0000ad00f8217a10 */ /* 0x040fe200027fe4ff */
[----:B------:R-:W-:Y:S01]  /*2c60*/  CS2R R172, SRZ ;  /* 0x0000000000ac7805 */ /* 0x000fe2000001ff00 */
[----:B------:R-:W-:Y:S01]  /*2c70*/  CS2R R174, SRZ ;  /* 0x0000000000ae7805 */ /* 0x000fe2000001ff00 */
[----:B------:R-:W-:Y:S01]  /*2c80*/  IADD3.X R23, R248, c[0x0][0x29c], RZ, P1, !PT ;  /* 0x0000a700f8177a10 */ /* 0x000fe20000ffe4ff */
[----:B------:R0:W5:Y:S01]  /*2c90*/  @!P3 LDG.E.EL.128 R180, [R20.64+0x10] ;  /* 0x0000102014b4b981 */ /* 0x000162000c2e1d00 */
[----:B------:R-:W-:-:S03]  /*2ca0*/  CS2R R112, SRZ ;  /* 0x0000000000707805 */ /* 0x000fc6000001ff00 */
[----:B------:R1:W5:Y:S01]  /*2cb0*/  @!P3 LDG.E.EL.128 R168, [R32.64+0x10] ;  /* 0x0000102020a8b981 */ /* 0x000362000c2e1d00 */
[----:B------:R-:W-:Y:S01]  /*2cc0*/  CS2R R114, SRZ ;  /* 0x0000000000727805 */ /* 0x000fe2000001ff00 */
[----:B------:R-:W-:Y:S01]  /*2cd0*/  CS2R R164, SRZ ;  /* 0x0000000000a47805 */ /* 0x000fe2000001ff00 */
[----:B------:R-:W-:Y:S01]  /*2ce0*/  CS2R R166, SRZ ;  /* 0x0000000000a67805 */ /* 0x000fe2000001ff00 */
[----:B------:R1:W5:Y:S01]  /*2cf0*/  @!P3 LDG.E.EL.128 R172, [R22.64+0x10] ;  /* 0x0000102016acb981 */ /* 0x000362000c2e1d00 */
[C---:B0-----:R-:W-:Y:S02]  /*2d00*/  IADD3 R20, P0, R247.reuse, c[0x0][0x2c8], RZ ;  /* 0x0000b200f7147a10 */ /* 0x041fe40007f1e0ff */
[C---:B-1----:R-:W-:Y:S02]  /*2d10*/  IADD3 R32, P1, R247.reuse, c[0x0][0x2e0], RZ ;  /* 0x0000b800f7207a10 */ /* 0x042fe40007f3e0ff */
[----:B------:R-:W-:Y:S02]  /*2d20*/  IADD3.X R21, R248, c[0x0][0x2cc], RZ, P0, !PT ;  /* 0x0000b300f8157a10 */ /* 0x000fe400007fe4ff */
[----:B------:R-:W-:-:S02]  /*2d30*/  IADD3 R22, P4, R247, c[0x0][0x310], RZ ;  /* 0x0000c400f7167a10 */ /* 0x000fc40007f9e0ff */
[C---:B------:R-:W-:Y:S01]  /*2d40*/  IADD3.X R33, R248.reuse, c[0x0][0x2e4], RZ, P1, !PT ;  /* 0x0000b900f8217a10 */ /* 0x040fe20000ffe4ff */
[----:B------:R-:W-:Y:S01]  /*2d50*/  CS2R R92, SRZ ;  /* 0x00000000005c7805 */ /* 0x000fe2000001ff00 */
[----:B------:R-:W-:Y:S01]  /*2d60*/  CS2R R94, SRZ ;  /* 0x00000000005e7805 */ /* 0x000fe2000001ff00 */
[----:B------:R-:W-:Y:S01]  /*2d70*/  IADD3.X R23, R248, c[0x0][0x314], RZ, P4, !PT ;  /* 0x0000c500f8177a10 */ /* 0x000fe200027fe4ff */
[----:B------:R0:W5:Y:S01]  /*2d80*/  @!P3 LDG.E.EL.128 R112, [R20.64+0x10] ;  /* 0x000010201470b981 */ /* 0x000162000c2e1d00 */
[----:B------:R-:W-:Y:S01]  /*2d90*/  CS2R R36, SRZ ;  /* 0x0000000000247805 */ /* 0x000fe2000001ff00 */
[----:B------:R-:W-:Y:S01]  /*2da0*/  CS2R R38, SRZ ;  /* 0x0000000000267805 */ /* 0x000fe2000001ff00 */
[----:B------:R-:W-:Y:S01]  /*2db0*/  IMAD.WIDE.U32 R48, R246, R236, c[0x0][0x2b0] ;  /* 0x0000ac00f6307625 */ /* 0x000fe200078e00ec */
[----:B------:R1:W5:Y:S01]  /*2dc0*/  @!P3 LDG.E.EL.128 R164, [R32.64+0x10] ;  /* 0x0000102020a4b981 */ /* 0x000362000c2e1d00 */
[----:B------:R-:W-:Y:S01]  /*2dd0*/  CS2R R68, SRZ ;  /* 0x0000000000447805 */ /* 0x000fe2000001ff00 */
[----:B------:R-:W-:Y:S01]  /*2de0*/  CS2R R70, SRZ ;  /* 0x0000000000467805 */ /* 0x000fe2000001ff00 */
[----:B------:R-:W-:Y:S01]  /*2df0*/  CS2R R156, SRZ ;  /* 0x00000000009c7805 */ /* 0x000fe2000001ff00 */
[----:B------:R1:W5:Y:S01]  /*2e00*/  @!P3 LDG.E.EL.128 R92, [R22.64+0x10] ;  /* 0x00001020165cb981 */ /* 0x000362000c2e1d00 */
[----:B0-----:R-:W-:Y:S01]  /*2e10*/  IADD3 R20, P0, R247, c[0x0][0x2f8], RZ ;  /* 0x0000be00f7147a10 */ /* 0x001fe20007f1e0ff */
[----:B------:R-:W-:-:S02]  /*2e20*/  CS2R R158, SRZ ;  /* 0x00000000009e7805 */ /* 0x000fc4000001ff00 */
[----:B------:R0:W5:Y:S01]  /*2e30*/  @!P3 LDG.E.EL.128 R36, [R48.64] ;  /* 0x000000203024b981 */ /* 0x000162000c2e1d00 */
[C---:B-1----:R-:W-:Y:S02]  /*2e40*/  IADD3 R32, P4, R247.reuse, c[0x0][0x340], RZ ;  /* 0x0000d000f7207a10 */ /* 0x042fe40007f9e0ff */
[C---:B------:R-:W-:Y:S02]  /*2e50*/  IADD3.X R21, R248.reuse, c[0x0][0x2fc], RZ, P0, !PT ;  /* 0x0000bf00f8157a10 */ /* 0x040fe400007fe4ff */
[----:B------:R-:W-:Y:S02]  /*2e60*/  IADD3 R22, P1, R247, c[0x0][0x328], RZ ;  /* 0x0000ca00f7167a10 */ /* 0x000fe40007f3e0ff */
[C---:B------:R-:W-:Y:S01]  /*2e70*/  IADD3.X R33, R248.reuse, c[0x0][0x344], RZ, P4, !PT ;  /* 0x0000d100f8217a10 */ /* 0x040fe200027fe4ff */
[----:B------:R-:W-:Y:S01]  /*2e80*/  CS2R R50, SRZ ;  /* 0x0000000000327805 */ /* 0x000fe2000001ff00 */
[----:B0-----:R-:W-:Y:S01]  /*2e90*/  CS2R R48, SRZ ;  /* 0x0000000000307805 */ /* 0x001fe2000001ff00 */
        /* <DEDUP_REMOVED lines=71> */
[----:B---3--:R-:W-:-:S02]  /*3310*/  IADD3 R22, P0, R247, c[0x0][0x478], RZ ;  /* 0x00011e00f7167a10 */ /* 0x008fc40007f1e0ff */
[----:B------:R-:W-:Y:S01]  /*3320*/  IADD3.X R33, R248, c[0x0][0x4c4], RZ, P4, !PT ;  /* 0x00013100f8217a10 */ /* 0x000fe200027fe4ff */
[----:B------:R-:W-:Y:S01]  /*3330*/  CS2R R100, SRZ ;  /* 0x0000000000647805 */ /* 0x000fe2000001ff00 */
[----:B------:R-:W-:Y:S01]  /*3340*/  SEL R90, R90, RZ, P2 ;  /* 0x000000ff5a5a7207 */ /* 0x000fe20001000000 */
[----:B------:R-:W-:Y:S01]  /*3350*/  CS2R R102, SRZ ;  /* 0x0000000000667805 */ /* 0x000fe2000001ff00 */
[----:B------:R-:W-:Y:S01]  /*3360*/  IADD3.X R23, R248, c[0x0][0x47c], RZ, P0, !PT ;  /* 0x00011f00f8177a10 */ /* 0x000fe200007fe4ff */
[----:B------:R0:W3:Y:S01]  /*3370*/  @!P3 LDG.E.EL.128 R80, [R20.64+0x10] ;  /* 0x000010201450b981 */ /* 0x0000e2000c2e1d00 */
[----:B------:R-:W-:-:S03]  /*3380*/  SEL R91, R91, RZ, P2 ;  /* 0x000000ff5b5b7207 */ /* 0x000fc60001000000 */
[----:B------:R4:W3:Y:S01]  /*3390*/  @!P3 LDG.E.EL.128 R52, [R32.64+0x10] ;  /* 0x000010202034b981 */ /* 0x0008e2000c2e1d00 */
[----:B------:R-:W-:-:S03]  /*33a0*/  SEL R88, R88, RZ, P2 ;  /* 0x000000ff58587207 */ /* 0x000fc60001000000 */
[----:B------:R1:W3:Y:S01]  /*33b0*/  @!P3 LDG.E.EL.128 R100, [R22.64+0x10] ;  /* 0x000010201664b981 */ /* 0x0002e2000c2e1d00 */
[----:B0-----:R-:W-:Y:S02]  /*33c0*/  SHF.L.U32 R20, R90, 0x10, RZ ;  /* 0x000000105a147819 */ /* 0x001fe400000006ff */
[----:B----4-:R-:W-:Y:S02]  /*33d0*/  SEL R32, R14, RZ, !P3 ;  /* 0x000000ff0e207207 */ /* 0x010fe40005800000 */
[C---:B------:R-:W-:Y:S02]  /*33e0*/  SHF.L.U32 R21, R91.reuse, 0x10, RZ ;  /* 0x000000105b157819 */ /* 0x040fe400000006ff */
[----:B-1----:R-:W-:Y:S01]  /*33f0*/  SEL R22, R12, RZ, !P3 ;  /* 0x000000ff0c167207 */ /* 0x002fe20005800000 */
[----:B------:R-:W-:Y:S01]  /*3400*/  FMUL R12, R20, UR5 ;  /* 0x00000005140c7c20 */ /* 0x000fe20008400000 */
[----:B------:R-:W-:Y:S01]  /*3410*/  FADD R20, R32, 1 ;  /* 0x3f80000020147421 */ /* 0x000fe20000000000 */
[----:B------:R-:W-:-:S02]  /*3420*/  PRMT R91, R91, 0x7632, R91 ;  /* 0x000076325b5b7816 */ /* 0x000fc4000000005b */
[----:B------:R-:W-:Y:S02]  /*3430*/  SEL R32, R16, RZ, !P3 ;  /* 0x000000ff10207207 */ /* 0x000fe40005800000 */
[----:B------:R-:W-:Y:S02]  /*3440*/  SHF.L.U32 R16, R88, 0x10, RZ ;  /* 0x0000001058107819 */ /* 0x000fe400000006ff */
[----:B------:R-:W-:Y:S02]  /*3450*/  IADD3 R34, P0, R247, c[0x0][0x4a8], RZ ;  /* 0x00012a00f7227a10 */ /* 0x000fe40007f1e0ff */
[----:B------:R-:W-:Y:S01]  /*3460*/  SEL R33, R15, RZ, !P3 ;  /* 0x000000ff0f217207 */ /* 0x000fe20005800000 */
[----:B------:R-:W-:Y:S01]  /*3470*/  IMAD.U32 R15, R91, 0x10000, RZ ;  /* 0x000100005b0f7824 */ /* 0x000fe200078e00ff */
[----:B------:R-:W-:Y:S01]  /*3480*/  PRMT R90, R90, 0x7632, R90 ;  /* 0x000076325a5a7816 */ /* 0x000fe2000000005a */
[----:B------:R-:W-:Y:S01]  /*3490*/  CS2R R56, SRZ ;  /* 0x0000000000387805 */ /* 0x000fe2000001ff00 */
[----:B------:R-:W-:Y:S01]  /*34a0*/  CS2R R58, SRZ ;  /* 0x00000000003a7805 */ /* 0x000fe2000001ff00 */
[----:B------:R-:W-:Y:S01]  /*34b0*/  FADD R32, R32, 1 ;  /* 0x3f80000020207421 */ /* 0x000fe20000000000 */
[----:B------:R-:W-:Y:S01]  /*34c0*/  FMUL R16, R16, UR5 ;  /* 0x0000000510107c20 */ /* 0x000fe20008400000 */
[----:B------:R-:W-:Y:S01]  /*34d0*/  IADD3.X R35, R248, c[0x0][0x4ac], RZ, P0, !PT ;  /* 0x00012b00f8237a10 */ /* 0x000fe200007fe4ff */
[----:B------:R-:W-:Y:S01]  /*34e0*/  FADD R33, R33, 1 ;  /* 0x3f80000021217421 */ /* 0x000fe20000000000 */
[----:B------:R-:W-:Y:S01]  /*34f0*/  SEL R23, R13, RZ, !P3 ;  /* 0x000000ff0d177207 */ /* 0x000fe20005800000 */
[----:B------:R-:W-:Y:S01]  /*3500*/  FMUL R15, R15, UR5 ;  /* 0x000000050f0f7c20 */ /* 0x000fe20008400000 */
[----:B------:R-:W-:Y:S01]  /*3510*/  SHF.L.U32 R13, R90, 0x10, RZ ;  /* 0x000000105a0d7819 */ /* 0x000fe200000006ff */
[----:B------:R-:W-:Y:S01]  /*3520*/  FFMA R16, R16, R32, R99 ;  /* 0x0000002010107223 */ /* 0x000fe20000000063 */
[----:B------:R-:W-:Y:S01]  /*3530*/  SEL R99, R89, RZ, P2 ;  /* 0x000000ff59637207 */ /* 0x000fe20001000000 */
[----:B------:R0:W4:Y:S01]  /*3540*/  @!P3 LDG.E.EL.128 R56, [R34.64+0x10] ;  /* 0x000010202238b981 */ /* 0x000122000c2e1d00 */
[----:B------:R-:W-:Y:S01]  /*3550*/  FMUL R14, R21, UR5 ;  /* 0x00000005150e7c20 */ /* 0x000fe20008400000 */
[----:B------:R-:W-:Y:S01]  /*3560*/  FFMA R15, R15, R33, R122 ;  /* 0x000000210f0f7223 */ /* 0x000fe2000000007a */
[----:B------:R-:W-:Y:S01]  /*3570*/  PRMT R88, R88, 0x7632, R88 ;  /* 0x0000763258587816 */ /* 0x000fe20000000058 */
[----:B------:R-:W-:Y:S01]  /*3580*/  FADD R21, R23, 1 ;  /* 0x3f80000017157421 */ /* 0x000fe20000000000 */
[----:B------:R-:W-:Y:S01]  /*3590*/  FADD R22, R22, 1 ;  /* 0x3f80000016167421 */ /* 0x000fe20000000000 */
[----:B------:R-:W-:Y:S01]  /*35a0*/  FMUL R13, R13, UR5 ;  /* 0x000000050d0d7c20 */ /* 0x000fe20008400000 */
[----:B------:R-:W-:Y:S01]  /*35b0*/  CS2R R32, SRZ ;  /* 0x0000000000207805 */ /* 0x000fe2000001ff00 */
[----:B------:R-:W-:Y:S01]  /*35c0*/  IMAD.WIDE R90, R249, R250, c[0x0][0x210] ;  /* 0x00008400f95a7625 */ /* 0x000fe200078e02fa */
[----:B------:R-:W-:Y:S01]  /*35d0*/  SEL R89, R17, RZ, !P3 ;  /* 0x000000ff11597207 */ /* 0x000fe20005800000 */
[----:B0-----:R-:W-:Y:S01]  /*35e0*/  CS2R R34, SRZ ;  /* 0x0000000000227805 */ /* 0x001fe2000001ff00 */
[----:B------:R-:W-:-:S02]  /*35f0*/  SEL R18, R18, RZ, !P3 ;  /* 0x000000ff12127207 */ /* 0x000fc40005800000 */
[----:B------:R-:W-:Y:S01]  /*3600*/  SHF.L.U32 R17, R99, 0x10, RZ ;  /* 0x0000001063117819 */ /* 0x000fe200000006ff */
[----:B------:R-:W-:Y:S01]  /*3610*/  FFMA R12, R12, R22, R123 ;  /* 0x000000160c0c7223 */ /* 0x000fe2000000007b */
[----:B------:R-:W-:Y:S01]  /*3620*/  SHF.L.U32 R88, R88, 0x10, RZ ;  /* 0x0000001058587819 */ /* 0x000fe200000006ff */
[----:B------:R-:W-:Y:S01]  /*3630*/  FFMA R13, R13, R21, R120 ;  /* 0x000000150d0d7223 */ /* 0x000fe20000000078 */
[----:B------:R-:W-:Y:S01]  /*3640*/  FFMA R14, R14, R20, R121 ;  /* 0x000000140e0e7223 */ /* 0x000fe20000000079 */
[----:B------:R-:W-:Y:S01]  /*3650*/  CS2R R22, SRZ ;  /* 0x0000000000167805 */ /* 0x000fe2000001ff00 */
[----:B------:R-:W-:Y:S01]  /*3660*/  CS2R R20, SRZ ;  /* 0x0000000000147805 */ /* 0x000fe2000001ff00 */
[----:B------:R-:W-:Y:S01]  /*3670*/  IMAD.WIDE.U32 R120, R246, R236, c[0x0][0x298] ;  /* 0x0000a600f6787625 */ /* 0x000fe200078e00ec */
[----:B------:R0:W3:Y:S01]  /*3680*/  @P2 LDG.E.EF.128 R32, [R90.64] ;  /* 0x000000205a202981 */ /* 0x0000e2000c0e1d00 */
[----:B------:R-:W-:Y:S01]  /*3690*/  FADD R18, R18, 1 ;  /* 0x3f80000012127421 */ /* 0x000fe20000000000 */
[----:B------:R-:W-:Y:S01]  /*36a0*/  FMUL R17, R17, UR5 ;  /* 0x0000000511117c20 */ /* 0x000fe20008400000 */
[----:B------:R-:W-:Y:S01]  /*36b0*/  FADD R89, R89, 1 ;  /* 0x3f80000059597421 */ /* 0x000fe20000000000 */
[----:B------:R-:W-:Y:S01]  /*36c0*/  FMUL R88, R88, UR5 ;  /* 0x0000000558587c20 */ /* 0x000fe20008400000 */
[----:B------:R1:W3:Y:S01]  /*36d0*/  @!P3 LDG.E.EL.128 R20, [R120.64] ;  /* 0x000000207814b981 */ /* 0x0002e2000c2e1d00 */
[----:B------:R-:W-:Y:S01]  /*36e0*/  FFMA R18, R17, R18, R98 ;  /* 0x0000001211127223 */ /* 0x000fe20000000062 */
[----:B------:R-:W-:Y:S01]  /*36f0*/  CS2R R122, SRZ ;  /* 0x00000000007a7805 */ /* 0x000fe2000001ff00 */
[----:B------:R-:W-:Y:S01]  /*3700*/  FFMA R17, R88, R89, R97 ;  /* 0x0000005958117223 */ /* 0x000fe20000000061 */
[----:B------:R-:W-:Y:S01]  /*3710*/  SEL R106, R106, RZ, P2 ;  /* 0x000000ff6a6a7207 */ /* 0x000fe20001000000 */
[----:B------:R-:W-:Y:S01]  /*3720*/  IMAD.WIDE R88, R249, R250, c[0x0][0x1f8] ;  /* 0x00007e00f9587625 */ /* 0x000fe200078e02fa */
[----:B------:R-:W-:Y:S01]  /*3730*/  SEL R212, R107, RZ, P2 ;  /* 0x000000ff6bd47207 */ /* 0x000fe20001000000 */
[----:B-1----:R-:W-:Y:S01]  /*3740*/  CS2R R120, SRZ ;  /* 0x0000000000787805 */ /* 0x002fe2000001ff00 */
[----:B0-----:R-:W-:-:S02]  /*3750*/  SHF.L.U32 R91, R106, 0x10, RZ ;  /* 0x000000106a5b7819 */ /* 0x001fc400000006ff */
[----:B--2---:R-:W-:Y:S02]  /*3760*/  SEL R24, R24, RZ, !P3 ;  /* 0x000000ff18187207 */ /* 0x004fe40005800000 */
[----:B------:R-:W-:Y:S01]  /*3770*/  SEL R26, R26, RZ, !P3 ;  /* 0x000000ff1a1a7207 */ /* 0x000fe20005800000 */
[----:B------:R0:W2:Y:S01]  /*3780*/  @P2 LDG.E.EF.128 R120, [R88.64] ;  /* 0x0000002058782981 */ /* 0x0000a2000c0e1d00 */
[----:B------:R-:W-:Y:S01]  /*3790*/  PRMT R90, R106, 0x7632, R90 ;  /* 0x000076326a5a7816 */ /* 0x000fe2000000005a */
[----:B------:R-:W-:Y:S01]  /*37a0*/  FMUL R91, R91, UR8 ;  /* 0x000000085b5b7c20 */ /* 0x000fe20008400000 */
[----:B------:R-:W-:Y:S01]  /*37b0*/  FADD R24, R24, 1 ;  /* 0x3f80000018187421 */ /* 0x000fe20000000000 */
[----:B------:R-:W-:Y:S01]  /*37c0*/  SEL R19, R19, RZ, !P3 ;  /* 0x000000ff13137207 */ /* 0x000fe20005800000 */
[----:B------:R-:W-:Y:S01]  /*37d0*/  FADD R26, R26, 1 ;  /* 0x3f8000001a1a7421 */ /* 0x000fe20000000000 */
[----:B------:R-:W-:Y:S02]  /*37e0*/  SEL R110, R110, RZ, P2 ;  /* 0x000000ff6e6e7207 */ /* 0x000fe40001000000 */
[----:B0-----:R-:W-:-:S02]  /*37f0*/  SHF.L.U32 R89, R212, 0x10, RZ ;  /* 0x00000010d4597819 */ /* 0x001fc400000006ff */
[----:B------:R-:W-:Y:S01]  /*3800*/  PRMT R99, R99, 0x7632, R99 ;  /* 0x0000763263637816 */ /* 0x000fe20000000063 */
[----:B------:R-:W-:Y:S01]  /*3810*/  FFMA R106, R91, R24, R12 ;  /* 0x000000185b6a7223 */ /* 0x000fe2000000000c */
[----:B------:R-:W-:Y:S01]  /*3820*/  SHF.L.U32 R90, R90, 0x10, RZ ;  /* 0x000000105a5a7819 */ /* 0x000fe200000006ff */
[----:B------:R-:W-:Y:S01]  /*3830*/  FMUL R89, R89, UR8 ;  /* 0x0000000859597c20 */ /* 0x000fe20008400000 */
[----:B------:R-:W-:Y:S01]  /*3840*/  SEL R25, R25, RZ, !P3 ;  /* 0x000000ff19197207 */ /* 0x000fe20005800000 */
[----:B------:R-:W-:Y:S01]  /*3850*/  FADD R24, R19, 1 ;  /* 0x3f80000013187421 */ /* 0x000fe20000000000 */
[C---:B------:R-:W-:Y:S01]  /*3860*/  PRMT R19, R110.reuse, 0x7632, R19 ;  /* 0x000076326e137816 */ /* 0x040fe20000000013 */
[----:B------:R-:W-:Y:S01]  /*3870*/  FFMA R26, R89, R26, R14 ;  /* 0x0000001a591a7223 */ /* 0x000fe2000000000e */
[----:B------:R-:W-:Y:S01]  /*3880*/  SHF.L.U32 R99, R99, 0x10, RZ ;  /* 0x0000001063637819 */ /* 0x000fe200000006ff */
[----:B------:R-:W-:Y:S01]  /*3890*/  IMAD.U32 R89, R110, 0x10000, RZ ;  /* 0x000100006e597824 */ /* 0x000fe200078e00ff */
[----:B------:R-:W-:Y:S01]  /*38a0*/  SEL R98, R160, RZ, !P3 ;  /* 0x000000ffa0627207 */ /* 0x000fe20005800000 */
[----:B------:R-:W-:Y:S01]  /*38b0*/  FMUL R90, R90, UR8 ;  /* 0x000000085a5a7c20 */ /* 0x000fe20008400000 */
[----:B------:R-:W-:Y:S01]  /*38c0*/  FADD R25, R25, 1 ;  /* 0x3f80000019197421 */ /* 0x000fe20000000000 */
[----:B------:R-:W-:Y:S01]  /*38d0*/  SHF.L.U32 R88, R19, 0x10, RZ ;  /* 0x0000001013587819 */ /* 0x000fe200000006ff */
[----:B------:R-:W-:Y:S01]  /*38e0*/  FMUL R19, R99, UR5 ;  /* 0x0000000563137c20 */ /* 0x000fe20008400000 */
[----:B------:R-:W-:Y:S01]  /*38f0*/  FMUL R89, R89, UR7 ;  /* 0x0000000759597c20 */ /* 0x000fe20008400000 */
[----:B------:R-:W-:Y:S01]  /*3900*/  FADD R98, R98, 1 ;  /* 0x3f80000062627421 */ /* 0x000fe20000000000 */
[----:B------:R-:W-:Y:S01]  /*3910*/  FFMA R25, R90, R25, R13 ;  /* 0x000000195a197223 */ /* 0x000fe2000000000d */
[----:B------:R-:W-:Y:S01]  /*3920*/  SEL R90, R161, RZ, !P3 ;  /* 0x000000ffa15a7207 */ /* 0x000fe20005800000 */
[----:B------:R-:W-:Y:S01]  /*3930*/  FFMA R19, R19, R24, R96 ;  /* 0x0000001813137223 */ /* 0x000fe20000000060 */
[----:B------:R-:W-:Y:S01]  /*3940*/  PRMT R212, R212, 0x7632, R212 ;  /* 0x00007632d4d47816 */ /* 0x000fe200000000d4 */
[----:B------:R-:W-:Y:S01]  /*3950*/  FFMA R24, R89, R98, R106 ;  /* 0x0000006259187223 */ /* 0x000fe2000000006a */
[----:B------:R-:W-:Y:S01]  /*3960*/  SEL R160, R111, RZ, P2 ;  /* 0x000000ff6fa07207 */ /* 0x000fe20001000000 */
[----:B------:R-:W-:Y:S01]  /*3970*/  CS2R R96, SRZ ;  /* 0x0000000000607805 */ /* 0x000fe2000001ff00 */
[----:B------:R-:W-:Y:S01]  /*3980*/  CS2R R98, SRZ ;  /* 0x0000000000627805 */ /* 0x000fe2000001ff00 */
[----:B------:R-:W-:Y:S01]  /*3990*/  IMAD.WIDE.U32 R110, R246, R236, c[0x0][0x2e0] ;  /* 0x0000b800f66e7625 */ /* 0x000fe200078e00ec */
[----:B------:R-:W-:Y:S01]  /*39a0*/  FMUL R88, R88, UR7 ;  /* 0x0000000758587c20 */ /* 0x000fe20008400000 */
[----:B------:R-:W-:Y:S01]  /*39b0*/  FADD R90, R90, 1 ;  /* 0x3f8000005a5a7421 */ /* 0x000fe20000000000 */
[----:B------:R-:W-:-:S02]  /*39c0*/  SHF.L.U32 R212, R212, 0x10, RZ ;  /* 0x00000010d4d47819 */ /* 0x000fc400000006ff */
[----:B------:R-:W-:Y:S01]  /*39d0*/  SEL R27, R27, RZ, !P3 ;  /* 0x000000ff1b1b7207 */ /* 0x000fe20005800000 */
[----:B------:R-:W-:Y:S01]  /*39e0*/  FFMA R25, R88, R90, R25 ;  /* 0x0000005a58197223 */ /* 0x000fe20000000019 */
[----:B------:R0:W4:Y:S01]  /*39f0*/  @!P3 LDG.E.EL.128 R96, [R110.64] ;  /* 0x000000206e60b981 */ /* 0x000122000c2e1d00 */
[----:B------:R-:W-:Y:S02]  /*3a00*/  SEL R88, R162, RZ, !P3 ;  /* 0x000000ffa2587207 */ /* 0x000fe40005800000 */
[----:B------:R-:W-:Y:S01]  /*3a10*/  FADD R27, R27, 1 ;  /* 0x3f8000001b1b7421 */ /* 0x000fe20000000000 */
[----:B------:R-:W-:Y:S01]  /*3a20*/  SEL R162, R105, RZ, P2 ;  /* 0x000000ff69a27207 */ /* 0x000fe20001000000 */
[----:B0-----:R-:W-:Y:S01]  /*3a30*/  FMUL R110, R212, UR8 ;  /* 0x00000008d46e7c20 */ /* 0x001fe20008400000 */
[----:B------:R-:W-:-:S03]  /*3a40*/  SEL R10, R10, RZ, !P3 ;  /* 0x000000ff0a0a7207 */ /* 0x000fc60005800000 */
[----:B------:R-:W-:Y:S01]  /*3a50*/  FFMA R110, R110, R27, R15 ;  /* 0x0000001b6e6e7223 */ /* 0x000fe2000000000f */
[----:B------:R-:W-:Y:S02]  /*3a60*/  SHF.L.U32 R27, R162, 0x10, RZ ;  /* 0x00000010a21b7819 */ /* 0x000fe400000006ff */
[----:B------:R-:W-:Y:S01]  /*3a70*/  SHF.L.U32 R89, R160, 0x10, RZ ;  /* 0x00000010a0597819 */ /* 0x000fe200000006ff */
[----:B------:R-:W-:Y:S01]  /*3a80*/  FADD R10, R10, 1 ;  /* 0x3f8000000a0a7421 */ /* 0x000fe20000000000 */
[----:B------:R-:W-:Y:S01]  /*3a90*/  SEL R104, R104, RZ, P2 ;  /* 0x000000ff68687207 */ /* 0x000fe20001000000 */
[----:B------:R-:W-:Y:S01]  /*3aa0*/  FMUL R27, R27, UR8 ;  /* 0x000000081b1b7c20 */ /* 0x000fe20008400000 */
[----:B------:R-:W-:Y:S01]  /*3ab0*/  FADD R88, R88, 1 ;  /* 0x3f80000058587421 */ /* 0x000fe20000000000 */
[----:B------:R-:W-:Y:S01]  /*3ac0*/  FMUL R89, R89, UR7 ;  /* 0x0000000759597c20 */ /* 0x000fe20008400000 */
[----:B------:R-:W-:Y:S01]  /*3ad0*/  SEL R8, R8, RZ, !P3 ;  /* 0x000000ff08087207 */ /* 0x000fe20005800000 */
[----:B------:R-:W-:Y:S01]  /*3ae0*/  FFMA R10, R27, R10, R18 ;  /* 0x0000000a1b0a7223 */ /* 0x000fe20000000012 */
[----:B------:R-:W-:Y:S01]  /*3af0*/  SHF.L.U32 R27, R104, 0x10, RZ ;  /* 0x00000010681b7819 */ /* 0x000fe200000006ff */
[----:B------:R-:W-:Y:S01]  /*3b00*/  FFMA R26, R89, R88, R26 ;  /* 0x00000058591a7223 */ /* 0x000fe2000000001a */
[----:B------:R-:W-:Y:S01]  /*3b10*/  CS2R R90, SRZ ;  /* 0x00000000005a7805 */ /* 0x000fe2000001ff00 */
[----:B------:R-:W-:Y:S01]  /*3b20*/  CS2R R88, SRZ ;  /* 0x0000000000587805 */ /* 0x000fe2000001ff00 */
[----:B------:R-:W-:Y:S01]  /*3b30*/  IMAD.WIDE.U32 R106, R246, R236, c[0x0][0x2c8] ;  /* 0x0000b200f66a7625 */ /* 0x000fe200078e00ec */
[----:B------:R-:W-:Y:S01]  /*3b40*/  PRMT R160, R160, 0x7632, R160 ;  /* 0x00007632a0a07816 */ /* 0x000fe200000000a0 */
[----:B------:R-:W-:Y:S01]  /*3b50*/  FADD R8, R8, 1 ;  /* 0x3f80000008087421 */ /* 0x000fe20000000000 */
[----:B------:R-:W-:Y:S01]  /*3b60*/  FMUL R27, R27, UR8 ;  /* 0x000000081b1b7c20 */ /* 0x000fe20008400000 */
[----:B------:R-:W-:Y:S01]  /*3b70*/  SEL R163, R163, RZ, !P3 ;  /* 0x000000ffa3a37207 */ /* 0x000fe20005800000 */
[----:B------:R0:W4:Y:S01]  /*3b80*/  @!P3 LDG.E.EL.128 R88, [R106.64] ;  /* 0x000000206a58b981 */ /* 0x000122000c2e1d00 */
[----:B------:R-:W-:Y:S01]  /*3b90*/  SEL R9, R9, RZ, !P3 ;  /* 0x000000ff09097207 */ /* 0x000fe20005800000 */
[----:B------:R-:W-:Y:S01]  /*3ba0*/  IMAD.U32 R160, R160, 0x10000, RZ ;  /* 0x00010000a0a07824 */ /* 0x000fe200078e00ff */
[----:B------:R-:W-:Y:S01]  /*3bb0*/  SEL R64, R64, RZ, !P3 ;  /* 0x000000ff40407207 */ /* 0x000fe20005800000 */
[----:B0-----:R-:W-:Y:S01]  /*3bc0*/  FFMA R107, R27, R8, R16 ;  /* 0x000000081b6b7223 */ /* 0x001fe20000000010 */
[----:B------:R-:W-:Y:S01]  /*3bd0*/  FADD R8, R163, 1 ;  /* 0x3f800000a3087421 */ /* 0x000fe20000000000 */
[----:B------:R-:W-:Y:S01]  /*3be0*/  SEL R163, R109, RZ, P2 ;  /* 0x000000ff6da37207 */ /* 0x000fe20001000000 */
[----:B------:R-:W-:Y:S01]  /*3bf0*/  FMUL R27, R160, UR7 ;  /* 0x00000007a01b7c20 */ /* 0x000fe20008400000 */
[----:B------:R-:W-:Y:S01]  /*3c00*/  FADD R106, R9, 1 ;  /* 0x3f800000096a7421 */ /* 0x000fe20000000000 */
[----:B------:R-:W-:-:S02]  /*3c10*/  SEL R108, R108, RZ, P2 ;  /* 0x000000ff6c6c7207 */ /* 0x000fc40001000000 */
[----:B------:R-:W-:Y:S02]  /*3c20*/  PRMT R104, R104, 0x7632, R104 ;  /* 0x0000763268687816 */ /* 0x000fe40000000068 */
[----:B------:R-:W-:Y:S02]  /*3c30*/  SEL R66, R66, RZ, !P3 ;  /* 0x000000ff42427207 */ /* 0x000fe40005800000 */
[----:B------:R-:W-:Y:S01]  /*3c40*/  SHF.L.U32 R9, R163, 0x10, RZ ;  /* 0x00000010a3097819 */ /* 0x000fe200000006ff */
[----:B------:R-:W-:Y:S01]  /*3c50*/  FFMA R27, R27, R8, R110 ;  /* 0x000000081b1b7223 */ /* 0x000fe2000000006e */
[----:B------:R-:W-:Y:S01]  /*3c60*/  SHF.L.U32 R104, R104, 0x10, RZ ;  /* 0x0000001068687819 */ /* 0x000fe200000006ff */
[----:B------:R-:W-:Y:S01]  /*3c70*/  FADD R105, R64, 1 ;  /* 0x3f80000040697421 */ /* 0x000fe20000000000 */
[----:B------:R-:W-:Y:S01]  /*3c80*/  SHF.L.U32 R8, R108, 0x10, RZ ;  /* 0x000000106c087819 */ /* 0x000fe200000006ff */
[----:B------:R-:W-:Y:S01]  /*3c90*/  FADD R64, R66, 1 ;  /* 0x3f80000042407421 */ /* 0x000fe20000000000 */
[----:B------:R-:W-:Y:S01]  /*3ca0*/  FMUL R9, R9, UR7 ;  /* 0x0000000709097c20 */ /* 0x000fe20008400000 */
[----:B------:R-:W-:Y:S01]  /*3cb0*/  PRMT R108, R108, 0x7632, R108 ;  /* 0x000076326c6c7816 */ /* 0x000fe2000000006c */
[----:B------:R-:W-:Y:S01]  /*3cc0*/  FMUL R66, R104, UR8 ;  /* 0x0000000868427c20 */ /* 0x000fe20008400000 */
[----:B------:R-:W-:Y:S01]  /*3cd0*/  FMUL R8, R8, UR7 ;  /* 0x0000000708087c20 */ /* 0x000fe20008400000 */
[----:B------:R-:W-:Y:S01]  /*3ce0*/  FFMA R10, R9, R64, R10 ;  /* 0x00000040090a7223 */ /* 0x000fe2000000000a */
[----:B------:R-:W-:-:S02]  /*3cf0*/  SEL R64, R65, RZ, !P3 ;  /* 0x000000ff41407207 */ /* 0x000fc40005800000 */
[----:B------:R-:W-:Y:S01]  /*3d00*/  SHF.L.U32 R9, R108, 0x10, RZ ;  /* 0x000000106c097819 */ /* 0x000fe200000006ff */
[----:B------:R-:W-:Y:S01]  /*3d10*/  FFMA R66, R66, R106, R17 ;  /* 0x0000006a42427223 */ /* 0x000fe20000000011 */
[----:B------:R-:W-:Y:S01]  /*3d20*/  FFMA R8, R8, R105, R107 ;  /* 0x0000006908087223 */ /* 0x000fe2000000006b */
[----:B------:R-:W-:Y:S01]  /*3d30*/  IMAD.WIDE R160, R249, R250, c[0x0][0x240] ;  /* 0x00009000f9a07625 */ /* 0x000fe200078e02fa */
[----:B------:R-:W-:Y:S01]  /*3d40*/  CS2R R104, SRZ ;  /* 0x0000000000687805 */ /* 0x000fe2000001ff00 */
[----:B------:R-:W-:Y:S01]  /*3d50*/  CS2R R106, SRZ ;  /* 0x00000000006a7805 */ /* 0x000fe2000001ff00 */
[----:B------:R-:W-:Y:S01]  /*3d60*/  FADD R64, R64, 1 ;  /* 0x3f80000040407421 */ /* 0x000fe20000000000 */
[----:B------:R-:W-:Y:S01]  /*3d70*/  FMUL R9, R9, UR7 ;  /* 0x0000000709097c20 */ /* 0x000fe20008400000 */
[----:B------:R-:W-:Y:S01]  /*3d80*/  CS2R R108, SRZ ;  /* 0x00000000006c7805 */ /* 0x000fe2000001ff00 */
[----:B------:R-:W-:Y:S02]  /*3d90*/  CS2R R110, SRZ ;  /* 0x00000000006e7805 */ /* 0x000fe4000001ff00 */
[----:B------:R-:W-:Y:S01]  /*3da0*/  FFMA R9, R9, R64, R66 ;  /* 0x0000004009097223 */ /* 0x000fe20000000042 */
[----:B------:R0:W4:Y:S01]  /*3db0*/  @P2 LDG.E.EF.128 R104, [R160.64] ;  /* 0x00000020a0682981 */ /* 0x000122000c0e1d00 */
[----:B------:R-:W-:Y:S01]  /*3dc0*/  IMAD.WIDE R64, R249, R250, c[0x0][0x228] ;  /* 0x00008a00f9407625 */ /* 0x000fe200078e02fa */
[----:B------:R-:W-:-:S04]  /*3dd0*/  SEL R6, R6, RZ, P2 ;  /* 0x000000ff06067207 */ /* 0x000fc80001000000 */
[----:B------:R1:W4:Y:S01]  /*3de0*/  @P2 LDG.E.EF.128 R108, [R64.64] ;  /* 0x00000020406c2981 */ /* 0x000322000c0e1d00 */
[C---:B------:R-:W-:Y:S01]  /*3df0*/  PRMT R66, R6.reuse, 0x7632, R66 ;  /* 0x0000763206427816 */ /* 0x040fe20000000042 */
[----:B------:R-:W-:Y:S01]  /*3e00*/  IMAD.U32 R6, R6, 0x10000, RZ ;  /* 0x0001000006067824 */ /* 0x000fe200078e00ff */
[----:B------:R-:W-:Y:S02]  /*3e10*/  SEL R42, R42, RZ, P2 ;  /* 0x000000ff2a2a7207 */ /* 0x000fe40001000000 */
[----:B-1----:R-:W-:Y:S02]  /*3e20*/  SEL R64, R204, RZ, !P3 ;  /* 0x000000ffcc407207 */ /* 0x002fe40005800000 */
[----:B------:R-:W-:Y:S01]  /*3e30*/  SEL R204, R7, RZ, P2 ;  /* 0x000000ff07cc7207 */ /* 0x000fe20001000000 */
[----:B------:R-:W-:Y:S02]  /*3e40*/  FMUL R7, R6, UR10 ;  /* 0x0000000a06077c20 */ /* 0x000fe40008400000 */
[----:B------:R-:W-:Y:S01]  /*3e50*/  FADD R6, R64, 1 ;  /* 0x3f80000040067421 */ /* 0x000fe20000000000 */
[----:B------:R-:W-:-:S02]  /*3e60*/  SHF.L.U32 R64, R204, 0x10, RZ ;  /* 0x00000010cc407819 */ /* 0x000fc400000006ff */
[----:B------:R-:W-:Y:S01]  /*3e70*/  PRMT R162, R162, 0x7632, R162 ;  /* 0x00007632a2a27816 */ /* 0x000fe200000000a2 */
[----:B0-----:R-:W-:Y:S01]  /*3e80*/  FFMA R161, R7, R6, R24 ;  /* 0x0000000607a17223 */ /* 0x001fe20000000018 */
[----:B------:R-:W-:Y:S02]  /*3e90*/  SHF.L.U32 R160, R66, 0x10, RZ ;  /* 0x0000001042a07819 */ /* 0x000fe400000006ff */
[----:B------:R-:W-:Y:S02]  /*3ea0*/  SEL R205, R205, RZ, !P3 ;  /* 0x000000ffcdcd7207 */ /* 0x000fe40005800000 */
[----:B------:R-:W-:Y:S01]  /*3eb0*/  PRMT R6, R42, 0x7632, R6 ;  /* 0x000076322a067816 */ /* 0x000fe20000000006 */
[----:B------:R-:W-:Y:S01]  /*3ec0*/  FMUL R7, R64, UR10 ;  /* 0x0000000a40077c20 */ /* 0x000fe20008400000 */
[----:B------:R-:W-:Y:S02]  /*3ed0*/  SEL R206, R206, RZ, !P3 ;  /* 0x000000ffcece7207 */ /* 0x000fe40005800000 */
[----:B------:R-:W-:Y:S01]  /*3ee0*/  SHF.L.U32 R212, R42, 0x10, RZ ;  /* 0x000000102ad47819 */ /* 0x000fe200000006ff */
[----:B------:R-:W-:Y:S01]  /*3ef0*/  FMUL R160, R160, UR10 ;  /* 0x0000000aa0a07c20 */ /* 0x000fe20008400000 */
[----:B------:R-:W-:Y:S01]  /*3f00*/  SEL R11, R11, RZ, !P3 ;  /* 0x000000ff0b0b7207 */ /* 0x000fe20005800000 */
[----:B------:R-:W-:Y:S01]  /*3f10*/  FADD R213, R205, 1 ;  /* 0x3f800000cdd57421 */ /* 0x000fe20000000000 */
[----:B------:R-:W-:-:S02]  /*3f20*/  SHF.L.U32 R162, R162, 0x10, RZ ;  /* 0x00000010a2a27819 */ /* 0x000fc400000006ff */
[----:B------:R-:W-:Y:S02]  /*3f30*/  SEL R65, R208, RZ, !P3 ;  /* 0x000000ffd0417207 */ /* 0x000fe40005800000 */
[----:B------:R-:W-:Y:S02]  /*3f40*/  SHF.L.U32 R42, R6, 0x10, RZ ;  /* 0x00000010062a7819 */ /* 0x000fe400000006ff */
[----:B------:R-:W-:Y:S02]  /*3f50*/  SEL R64, R209, RZ, !P3 ;  /* 0x000000ffd1407207 */ /* 0x000fe40005800000 */
[----:B------:R-:W-:Y:S01]  /*3f60*/  PRMT R163, R163, 0x7632, R163 ;  /* 0x00007632a3a37816 */ /* 0x000fe200000000a3 */
[----:B------:R-:W-:Y:S01]  /*3f70*/  FADD R214, R206, 1 ;  /* 0x3f800000ced67421 */ /* 0x000fe20000000000 */
[----:B------:R-:W-:Y:S01]  /*3f80*/  SEL R67, R67, RZ, !P3 ;  /* 0x000000ff43437207 */ /* 0x000fe20005800000 */
[----:B------:R-:W-:Y:S01]  /*3f90*/  FADD R11, R11, 1 ;  /* 0x3f8000000b0b7421 */ /* 0x000fe20000000000 */
[----:B------:R-:W-:Y:S01]  /*3fa0*/  FMUL R66, R162, UR8 ;  /* 0x00000008a2427c20 */ /* 0x000fe20008400000 */
[----:B------:R-:W-:Y:S01]  /*3fb0*/  FFMA R213, R160, R213, R25 ;  /* 0x000000d5a0d57223 */ /* 0x000fe20000000019 */
[----:B------:R-:W-:Y:S01]  /*3fc0*/  FMUL R212, R212, UR9 ;  /* 0x00000009d4d47c20 */ /* 0x000fe20008400000 */
[----:B------:R-:W-:Y:S01]  /*3fd0*/  FADD R65, R65, 1 ;  /* 0x3f80000041417421 */ /* 0x000fe20000000000 */
[----:B------:R-:W-:Y:S01]  /*3fe0*/  FMUL R42, R42, UR9 ;  /* 0x000000092a2a7c20 */ /* 0x000fe20008400000 */
[----:B------:R-:W-:Y:S01]  /*3ff0*/  FADD R64, R64, 1 ;  /* 0x3f80000040407421 */ /* 0x000fe20000000000 */
[----:B------:R-:W-:Y:S01]  /*4000*/  SHF.L.U32 R163, R163, 0x10, RZ ;  /* 0x00000010a3a37819 */ /* 0x000fe200000006ff */
[----:B------:R-:W-:Y:S01]  /*4010*/  FFMA R214, R7, R214, R26 ;  /* 0x000000d607d67223 */ /* 0x000fe2000000001a */
[----:B------:R-:W-:Y:S01]  /*4020*/  PRMT R204, R204, 0x7632, R204 ;  /* 0x00007632cccc7816 */ /* 0x000fe200000000cc */
[----:B------:R-:W-:Y:S01]  /*4030*/  FFMA R11, R66, R11, R19 ;  /* 0x0000000b420b7223 */ /* 0x000fe20000000013 */
[----:B------:R-:W-:Y:S01]  /*4040*/  FADD R7, R67, 1 ;  /* 0x3f80000043077421 */ /* 0x000fe20000000000 */
[----:B------:R-:W-:Y:S01]  /*4050*/  FFMA R212, R212, R65, R161 ;  /* 0x00000041d4d47223 */ /* 0x000fe200000000a1 */
[----:B------:R-:W-:Y:S01]  /*4060*/  FFMA R213, R42, R64, R213 ;  /* 0x000000402ad57223 */ /* 0x000fe200000000d5 */
[----:B------:R-:W-:Y:S01]  /*4070*/  SEL R205, R43, RZ, P2 ;  /* 0x000000ff2bcd7207 */ /* 0x000fe20001000000 */
[----:B------:R-:W-:Y:S01]  /*4080*/  CS2R R64, SRZ ;  /* 0x0000000000407805 */ /* 0x000fe2000001ff00 */
[----:B------:R-:W-:Y:S01]  /*4090*/  CS2R R66, SRZ ;  /* 0x0000000000427805 */ /* 0x000fe2000001ff00 */
[----:B------:R-:W-:Y:S01]  /*40a0*/  FMUL R6, R163, UR7 ;  /* 0x00000007a3067c20 */ /* 0x000fe20008400000 */
[----:B------:R-:W-:Y:S01]  /*40b0*/  IMAD.WIDE.U32 R42, R246, R236, c[0x0][0x310] ;  /* 0x0000c400f62a7625 */ /* 0x000fe200078e00ec */
[----:B------:R-:W-:-:S02]  /*40c0*/  SHF.L.U32 R204, R204, 0x10, RZ ;  /* 0x00000010cccc7819 */ /* 0x000fc400000006ff */
[----:B------:R-:W-:Y:S01]  /*40d0*/  FFMA R11, R6, R7, R11 ;  /* 0x00000007060b7223 */ /* 0x000fe2000000000b */
[----:B------:R-:W-:Y:S01]  /*40e0*/  SHF.L.U32 R7, R205, 0x10, RZ ;  /* 0x00000010cd077819 */ /* 0x000fe200000006ff */
[----:B------:R0:W4:Y:S01]  /*40f0*/  @!P3 LDG.E.EL.128 R64, [R42.64] ;  /* 0x000000202a40b981 */ /* 0x000122000c2e1d00 */
[----:B------:R-:W-:Y:S02]  /*4100*/  SEL R6, R210, RZ, !P3 ;  /* 0x000000ffd2067207 */ /* 0x000fe40005800000 */
[----:B------:R-:W-:Y:S01]  /*4110*/  SEL R154, R154, RZ, !P3 ;  /* 0x000000ff9a9a7207 */ /* 0x000fe20005800000 */
[----:B------:R-:W-:Y:S02]  /*4120*/  FMUL R7, R7, UR9 ;  /* 0x0000000907077c20 */ /* 0x000fe40008400000 */
[----:B------:R-:W-:Y:S01]  /*4130*/  FADD R6, R6, 1 ;  /* 0x3f80000006067421 */ /* 0x000fe20000000000 */
[----:B0-----:R-:W-:Y:S01]  /*4140*/  FMUL R42, R204, UR10 ;  /* 0x0000000acc2a7c20 */ /* 0x001fe20008400000 */
[----:B------:R-:W-:-:S02]  /*4150*/  SEL R204, R5, RZ, P2 ;  /* 0x000000ff05cc7207 */ /* 0x000fc40001000000 */
[----:B------:R-:W-:Y:S01]  /*4160*/  FFMA R214, R7, R6, R214 ;  /* 0x0000000607d67223 */ /* 0x000fe200000000d6 */
[----:B------:R-:W-:Y:S01]  /*4170*/  CS2R R160, SRZ ;  /* 0x0000000000a07805 */ /* 0x000fe2000001ff00 */
[----:B------:R-:W-:Y:S01]  /*4180*/  CS2R R162, SRZ ;  /* 0x0000000000a27805 */ /* 0x000fe2000001ff00 */
[----:B------:R-:W-:Y:S01]  /*4190*/  IMAD.U32 R5, R204, 0x10000, RZ ;  /* 0x00010000cc057824 */ /* 0x000fe200078e00ff */
[----:B------:R-:W-:Y:S01]  /*41a0*/  FADD R210, R154, 1 ;  /* 0x3f8000009ad27421 */ /* 0x000fe20000000000 */
[----:B------:R-:W-:Y:S01]  /*41b0*/  IMAD.WIDE.U32 R6, R246, R236, c[0x0][0x2f8] ;  /* 0x0000be00f6067625 */ /* 0x000fe200078e00ec */
[----:B------:R-:W-:Y:S01]  /*41c0*/  SEL R4, R4, RZ, P2 ;  /* 0x000000ff04047207 */ /* 0x000fe20001000000 */
[----:B------:R-:W-:Y:S01]  /*41d0*/  FMUL R5, R5, UR10 ;  /* 0x0000000a05057c20 */ /* 0x000fe20008400000 */
[----:B------:R-:W-:Y:S02]  /*41e0*/  SEL R207, R207, RZ, !P3 ;  /* 0x000000ffcfcf7207 */ /* 0x000fe40005800000 */
[----:B------:R0:W4:Y:S01]  /*41f0*/  @!P3 LDG.E.EL.128 R160, [R6.64] ;  /* 0x0000002006a0b981 */ /* 0x000122000c2e1d00 */
[----:B------:R-:W-:Y:S01]  /*4200*/  FFMA R210, R5, R210, R10 ;  /* 0x000000d205d27223 */ /* 0x000fe2000000000a */
[----:B------:R-:W-:-:S02]  /*4210*/  SHF.L.U32 R5, R4, 0x10, RZ ;  /* 0x0000001004057819 */ /* 0x000fc400000006ff */
[----:B------:R-:W-:Y:S01]  /*4220*/  PRMT R205, R205, 0x7632, R205 ;  /* 0x00007632cdcd7816 */ /* 0x000fe200000000cd */
[----:B------:R-:W-:Y:S01]  /*4230*/  FADD R43, R207, 1 ;  /* 0x3f800000cf2b7421 */ /* 0x000fe20000000000 */
[----:B0-----:R-:W-:Y:S01]  /*4240*/  SEL R6, R152, RZ, !P3 ;  /* 0x000000ff98067207 */ /* 0x001fe20005800000 */
[----:B------:R-:W-:Y:S01]  /*4250*/  FMUL R5, R5, UR10 ;  /* 0x0000000a05057c20 */ /* 0x000fe20008400000 */
[----:B------:R-:W-:Y:S02]  /*4260*/  SHF.L.U32 R205, R205, 0x10, RZ ;  /* 0x00000010cdcd7819 */ /* 0x000fe400000006ff */
[----:B------:R-:W-:Y:S01]  /*4270*/  SEL R211, R211, RZ, !P3 ;  /* 0x000000ffd3d37207 */ /* 0x000fe20005800000 */
[----:B------:R-:W-:Y:S01]  /*4280*/  FADD R6, R6, 1 ;  /* 0x3f80000006067421 */ /* 0x000fe20000000000 */
[----:B------:R-:W-:Y:S01]  /*4290*/  FFMA R42, R42, R43, R27 ;  /* 0x0000002b2a2a7223 */ /* 0x000fe2000000001b */
[----:B------:R-:W-:Y:S02]  /*42a0*/  FMUL R215, R205, UR9 ;  /* 0x00000009cdd77c20 */ /* 0x000fe40008400000 */
[----:B------:R-:W-:Y:S01]  /*42b0*/  FFMA R43, R5, R6, R8 ;  /* 0x00000006052b7223 */ /* 0x000fe20000000008 */
[----:B------:R-:W-:Y:S01]  /*42c0*/  FADD R6, R211, 1 ;  /* 0x3f800000d3067421 */ /* 0x000fe20000000000 */
[----:B------:R-:W-:-:S02]  /*42d0*/  SEL R40, R40, RZ, P2 ;  /* 0x000000ff28287207 */ /* 0x000fc40001000000 */
[----:B------:R-:W-:Y:S02]  /*42e0*/  SEL R154, R41, RZ, P2 ;  /* 0x000000ff299a7207 */ /* 0x000fe40001000000 */
[----:B------:R-:W-:Y:S01]  /*42f0*/  PRMT R4, R4, 0x7632, R4 ;  /* 0x0000763204047816 */ /* 0x000fe20000000004 */
[----:B------:R-:W-:Y:S01]  /*4300*/  FFMA R215, R215, R6, R42 ;  /* 0x00000006d7d77223 */ /* 0x000fe2000000002a */
[----:B------:R-:W-:Y:S02]  /*4310*/  SEL R41, R153, RZ, !P3 ;  /* 0x000000ff99297207 */ /* 0x000fe40005800000 */
[----:B------:R-:W-:Y:S02]  /*4320*/  SEL R7, R76, RZ, !P3 ;  /* 0x000000ff4c077207 */ /* 0x000fe40005800000 */
[----:B------:R-:W-:Y:S02]  /*4330*/  SEL R78, R78, RZ, !P3 ;  /* 0x000000ff4e4e7207 */ /* 0x000fe40005800000 */
[----:B------:R-:W-:-:S02]  /*4340*/  SHF.L.U32 R6, R4, 0x10, RZ ;  /* 0x0000001004067819 */ /* 0x000fc400000006ff */
[----:B------:R-:W-:Y:S02]  /*4350*/  SHF.L.U32 R208, R40, 0x10, RZ ;  /* 0x0000001028d07819 */ /* 0x000fe400000006ff */
[----:B------:R-:W-:Y:S01]  /*4360*/  SHF.L.U32 R5, R154, 0x10, RZ ;  /* 0x000000109a057819 */ /* 0x000fe200000006ff */
[----:B------:R-:W-:Y:S01]  /*4370*/  FADD R41, R41, 1 ;  /* 0x3f80000029297421 */ /* 0x000fe20000000000 */
[----:B------:R-:W-:Y:S01]  /*4380*/  FADD R7, R7, 1 ;  /* 0x3f80000007077421 */ /* 0x000fe20000000000 */
[----:B------:R-:W-:Y:S01]  /*4390*/  FADD R4, R78, 1 ;  /* 0x3f8000004e047421 */ /* 0x000fe20000000000 */
[----:B------:R-:W-:Y:S01]  /*43a0*/  FMUL R6, R6, UR10 ;  /* 0x0000000a06067c20 */ /* 0x000fe20008400000 */
[----:B------:R-:W-:Y:S01]  /*43b0*/  FMUL R208, R208, UR9 ;  /* 0x00000009d0d07c20 */ /* 0x000fe20008400000 */
[----:B------:R-:W-:Y:S01]  /*43c0*/  FMUL R5, R5, UR9 ;  /* 0x0000000905057c20 */ /* 0x000fe20008400000 */
[----:B------:R-:W-:Y:S01]  /*43d0*/  PRMT R40, R40, 0x7632, R40 ;  /* 0x0000763228287816 */ /* 0x000fe20000000028 */
[----:B------:R-:W-:Y:S01]  /*43e0*/  FFMA R42, R6, R41, R9 ;  /* 0x00000029062a7223 */ /* 0x000fe20000000009 */
[----:B------:R-:W-:Y:S01]  /*43f0*/  FFMA R208, R208, R7, R43 ;  /* 0x00000007d0d07223 */ /* 0x000fe2000000002b */
[----:B------:R-:W-:Y:S01]  /*4400*/  FFMA R210, R5, R4, R210 ;  /* 0x0000000405d27223 */ /* 0x000fe200000000d2 */
[----:B------:R-:W-:Y:S01]  /*4410*/  CS2R R6, SRZ ;  /* 0x0000000000067805 */ /* 0x000fe2000001ff00 */
[----:B------:R-:W-:Y:S01]  /*4420*/  CS2R R4, SRZ ;  /* 0x0000000000047805 */ /* 0x000fe2000001ff00 */
[----:B------:R-:W-:Y:S01]  /*4430*/  IMAD.WIDE R152, R249, R250, c[0x0][0x270] ;  /* 0x00009c00f9987625 */ /* 0x000fe200078e02fa */
[----:B------:R-:W-:-:S02]  /*4440*/  SEL R77, R77, RZ, !P3 ;  /* 0x000000ff4d4d7207 */ /* 0x000fc40005800000 */
[----:B------:R-:W-:Y:S02]  /*4450*/  SHF.L.U32 R209, R40, 0x10, RZ ;  /* 0x0000001028d17819 */ /* 0x000fe400000006ff */
[----:B------:R0:W4:Y:S01]  /*4460*/  @P2 LDG.E.EF.128 R4, [R152.64] ;  /* 0x0000002098042981 */ /* 0x000122000c0e1d00 */
[----:B------:R-:W-:Y:S02]  /*4470*/  FADD R40, R77, 1 ;  /* 0x3f8000004d287421 */ /* 0x000fe40000000000 */
[----:B------:R-:W-:Y:S01]  /*4480*/  FMUL R209, R209, UR9 ;  /* 0x00000009d1d17c20 */ /* 0x000fe20008400000 */
[----:B------:R-:W-:-:S03]  /*4490*/  IMAD.WIDE R76, R249, R250, c[0x0][0x258] ;  /* 0x00009600f94c7625 */ /* 0x000fc600078e02fa */
[----:B------:R-:W-:Y:S02]  /*44a0*/  FFMA R209, R209, R40, R42 ;  /* 0x00000028d1d17223 */ /* 0x000fe4000000002a */
[----:B------:R-:W-:Y:S01]  /*44b0*/  CS2R R40, SRZ ;  /* 0x0000000000287805 */ /* 0x000fe2000001ff00 */
[----:B------:R-:W-:-:S06]  /*44c0*/  CS2R R42, SRZ ;  /* 0x00000000002a7805 */ /* 0x000fcc000001ff00 */
[----:B------:R5:W4:Y:S01]  /*44d0*/  @P2 LDG.E.EF.128 R40, [R76.64] ;  /* 0x000000204c282981 */ /* 0x000b22000c0e1d00 */
[----:B---3--:R-:W-:-:S04]  /*44e0*/  SEL R34, R34, RZ, P2 ;  /* 0x000000ff22227207 */ /* 0x008fc80001000000 */
[C---:B------:R-:W-:Y:S02]  /*44f0*/  PRMT R78, R34.reuse, 0x7632, R78 ;  /* 0x00007632224e7816 */ /* 0x040fe4000000004e */
[----:B------:R-:W-:Y:S02]  /*4500*/  SHF.L.U32 R34, R34, 0x10, RZ ;  /* 0x0000001022227819 */ /* 0x000fe400000006ff */
[----:B-----5:R-:W-:Y:S02]  /*4510*/  SEL R76, R196, RZ, !P3 ;  /* 0x000000ffc44c7207 */ /* 0x020fe40005800000 */
[----:B------:R-:W-:Y:S01]  /*4520*/  SEL R196, R35, RZ, P2 ;  /* 0x000000ff23c47207 */ /* 0x000fe20001000000 */
[----:B------:R-:W-:Y:S01]  /*4530*/  FMUL R35, R34, UR12 ;  /* 0x0000000c22237c20 */ /* 0x000fe20008400000 */
[----:B------:R-:W-:Y:S01]  /*4540*/  SEL R198, R198, RZ, !P3 ;  /* 0x000000ffc6c67207 */ /* 0x000fe20005800000 */
[----:B------:R-:W-:Y:S01]  /*4550*/  FADD R34, R76, 1 ;  /* 0x3f8000004c227421 */ /* 0x000fe20000000000 */
[----:B------:R-:W-:-:S02]  /*4560*/  SHF.L.U32 R76, R196, 0x10, RZ ;  /* 0x00000010c44c7819 */ /* 0x000fc400000006ff */
[----:B------:R-:W-:Y:S01]  /*4570*/  PRMT R204, R204, 0x7632, R204 ;  /* 0x00007632cccc7816 */ /* 0x000fe200000000cc */
[----:B0-----:R-:W-:Y:S01]  /*4580*/  FFMA R153, R35, R34, R212 ;  /* 0x0000002223997223 */ /* 0x001fe200000000d4 */
[----:B------:R-:W-:Y:S01]  /*4590*/  FADD R206, R198, 1 ;  /* 0x3f800000c6ce7421 */ /* 0x000fe20000000000 */
[----:B------:R-:W-:Y:S01]  /*45a0*/  FMUL R35, R76, UR12 ;  /* 0x0000000c4c237c20 */ /* 0x000fe20008400000 */
[----:B------:R-:W-:Y:S01]  /*45b0*/  SEL R79, R79, RZ, !P3 ;  /* 0x000000ff4f4f7207 */ /* 0x000fe20005800000 */
[----:B------:R-:W-:Y:S01]  /*45c0*/  IMAD.U32 R204, R204, 0x10000, RZ ;  /* 0x00010000cccc7824 */ /* 0x000fe200078e00ff */
[----:B--2---:R-:W-:Y:S01]  /*45d0*/  SEL R122, R122, RZ, P2 ;  /* 0x000000ff7a7a7207 */ /* 0x004fe20001000000 */
[----:B------:R-:W-:Y:S01]  /*45e0*/  FFMA R206, R35, R206, R214 ;  /* 0x000000ce23ce7223 */ /* 0x000fe200000000d6 */
[----:B------:R-:W-:Y:S01]  /*45f0*/  SHF.L.U32 R152, R78, 0x10, RZ ;  /* 0x000000104e987819 */ /* 0x000fe200000006ff */
[----:B------:R-:W-:Y:S01]  /*4600*/  FMUL R78, R204, UR10 ;  /* 0x0000000acc4e7c20 */ /* 0x000fe20008400000 */
[----:B------:R-:W-:Y:S01]  /*4610*/  FADD R35, R79, 1 ;  /* 0x3f8000004f237421 */ /* 0x000fe20000000000 */
[----:B------:R-:W-:-:S02]  /*4620*/  SEL R197, R197, RZ, !P3 ;  /* 0x000000ffc5c57207 */ /* 0x000fc40005800000 */
[----:B------:R-:W-:Y:S02]  /*4630*/  PRMT R154, R154, 0x7632, R154 ;  /* 0x000076329a9a7816 */ /* 0x000fe4000000009a */
[----:B------:R-:W-:Y:S02]  /*4640*/  SHF.L.U32 R204, R122, 0x10, RZ ;  /* 0x000000107acc7819 */ /* 0x000fe400000006ff */
[----:B------:R-:W-:Y:S02]  /*4650*/  SEL R79, R200, RZ, !P3 ;  /* 0x000000ffc84f7207 */ /* 0x000fe40005800000 */
[----:B------:R-:W-:Y:S01]  /*4660*/  SEL R155, R155, RZ, !P3 ;  /* 0x000000ff9b9b7207 */ /* 0x000fe20005800000 */
[----:B------:R-:W-:Y:S01]  /*4670*/  FMUL R152, R152, UR12 ;  /* 0x0000000c98987c20 */ /* 0x000fe20008400000 */
[----:B------:R-:W-:Y:S01]  /*4680*/  PRMT R34, R122, 0x7632, R34 ;  /* 0x000076327a227816 */ /* 0x000fe20000000022 */
[----:B------:R-:W-:Y:S01]  /*4690*/  FADD R205, R197, 1 ;  /* 0x3f800000c5cd7421 */ /* 0x000fe20000000000 */
[----:B------:R-:W-:Y:S01]  /*46a0*/  SHF.L.U32 R154, R154, 0x10, RZ ;  /* 0x000000109a9a7819 */ /* 0x000fe200000006ff */
[----:B------:R-:W-:Y:S01]  /*46b0*/  FMUL R204, R204, UR11 ;  /* 0x0000000bcccc7c20 */ /* 0x000fe20008400000 */
[----:B------:R-:W-:Y:S01]  /*46c0*/  FADD R79, R79, 1 ;  /* 0x3f8000004f4f7421 */ /* 0x000fe20000000000 */
[----:B------:R-:W-:Y:S01]  /*46d0*/  FADD R211, R155, 1 ;  /* 0x3f8000009bd37421 */ /* 0x000fe20000000000 */
[----:B------:R-:W-:Y:S01]  /*46e0*/  SHF.L.U32 R76, R34, 0x10, RZ ;  /* 0x00000010224c7819 */ /* 0x000fe200000006ff */
[----:B------:R-:W-:Y:S01]  /*46f0*/  FFMA R205, R152, R205, R213 ;  /* 0x000000cd98cd7223 */ /* 0x000fe200000000d5 */
[----:B------:R-:W-:Y:S01]  /*4700*/  PRMT R196, R196, 0x7632, R196 ;  /* 0x00007632c4c47816 */ /* 0x000fe200000000c4 */
[----:B------:R-:W-:Y:S01]  /*4710*/  FMUL R34, R154, UR9 ;  /* 0x000000099a227c20 */ /* 0x000fe20008400000 */
[----:B------:R-:W-:Y:S01]  /*4720*/  FFMA R204, R204, R79, R153 ;  /* 0x0000004fcccc7223 */ /* 0x000fe20000000099 */
[----:B------:R-:W-:Y:S01]  /*4730*/  SEL R197, R123, RZ, P2 ;  /* 0x000000ff7bc57207 */ /* 0x000fe20001000000 */
[----:B------:R-:W-:Y:S01]  /*4740*/  CS2R R152, SRZ ;  /* 0x0000000000987805 */ /* 0x000fe2000001ff00 */
[----:B------:R-:W-:Y:S01]  /*4750*/  CS2R R154, SRZ ;  /* 0x00000000009a7805 */ /* 0x000fe2000001ff00 */
[----:B------:R-:W-:Y:S01]  /*4760*/  FFMA R211, R78, R211, R11 ;  /* 0x000000d34ed37223 */ /* 0x000fe2000000000b */
[----:B------:R-:W-:Y:S01]  /*4770*/  IMAD.WIDE.U32 R122, R246, R236, c[0x0][0x340] ;  /* 0x0000d000f67a7625 */ /* 0x000fe200078e00ec */
[----:B------:R-:W-:-:S02]  /*4780*/  SHF.L.U32 R196, R196, 0x10, RZ ;  /* 0x00000010c4c47819 */ /* 0x000fc400000006ff */
[----:B------:R-:W-:Y:S01]  /*4790*/  SEL R77, R201, RZ, !P3 ;  /* 0x000000ffc94d7207 */ /* 0x000fe20005800000 */
[----:B------:R-:W-:Y:S01]  /*47a0*/  FFMA R211, R34, R35, R211 ;  /* 0x0000002322d37223 */ /* 0x000fe200000000d3 */
[----:B------:R-:W-:Y:S01]  /*47b0*/  SEL R34, R202, RZ, !P3 ;  /* 0x000000ffca227207 */ /* 0x000fe20005800000 */
[----:B------:R0:W2:Y:S01]  /*47c0*/  @!P3 LDG.E.EL.128 R152, [R122.64] ;  /* 0x000000207a98b981 */ /* 0x0000a2000c2e1d00 */
[----:B------:R-:W-:Y:S01]  /*47d0*/  IMAD.U32 R35, R197, 0x10000, RZ ;  /* 0x00010000c5237824 */ /* 0x000fe200078e00ff */
[----:B------:R-:W-:Y:S01]  /*47e0*/  FMUL R76, R76, UR11 ;  /* 0x0000000b4c4c7c20 */ /* 0x000fe20008400000 */
[----:B------:R-:W-:Y:S01]  /*47f0*/  FADD R77, R77, 1 ;  /* 0x3f8000004d4d7421 */ /* 0x000fe20000000000 */
[----:B------:R-:W-:Y:S01]  /*4800*/  FADD R34, R34, 1 ;  /* 0x3f80000022227421 */ /* 0x000fe20000000000 */
[----:B------:R-:W-:Y:S01]  /*4810*/  FMUL R35, R35, UR11 ;  /* 0x0000000b23237c20 */ /* 0x000fe20008400000 */
[----:B0-----:R-:W-:Y:S01]  /*4820*/  FMUL R122, R196, UR12 ;  /* 0x0000000cc47a7c20 */ /* 0x001fe20008400000 */
[----:B------:R-:W-:-:S02]  /*4830*/  SEL R196, R33, RZ, P2 ;  /* 0x000000ff21c47207 */ /* 0x000fc40001000000 */
[----:B------:R-:W-:Y:S02]  /*4840*/  SEL R146, R146, RZ, !P3 ;  /* 0x000000ff92927207 */ /* 0x000fe40005800000 */
[----:B------:R-:W-:Y:S01]  /*4850*/  SHF.L.U32 R33, R196, 0x10, RZ ;  /* 0x00000010c4217819 */ /* 0x000fe200000006ff */
[----:B------:R-:W-:Y:S01]  /*4860*/  FFMA R205, R76, R77, R205 ;  /* 0x0000004d4ccd7223 */ /* 0x000fe200000000cd */
[----:B------:R-:W-:Y:S01]  /*4870*/  FFMA R206, R35, R34, R206 ;  /* 0x0000002223ce7223 */ /* 0x000fe200000000ce */
[----:B------:R-:W-:Y:S01]  /*4880*/  CS2R R76, SRZ ;  /* 0x00000000004c7805 */ /* 0x000fe2000001ff00 */
[----:B------:R-:W-:Y:S01]  /*4890*/  CS2R R78, SRZ ;  /* 0x00000000004e7805 */ /* 0x000fe2000001ff00 */
[----:B------:R-:W-:Y:S01]  /*48a0*/  IMAD.WIDE.U32 R34, R246, R236, c[0x0][0x328] ;  /* 0x0000ca00f6227625 */ /* 0x000fe200078e00ec */
[----:B------:R-:W-:Y:S01]  /*48b0*/  FADD R202, R146, 1 ;  /* 0x3f80000092ca7421 */ /* 0x000fe20000000000 */
[----:B------:R-:W-:Y:S01]  /*48c0*/  FMUL R33, R33, UR12 ;  /* 0x0000000c21217c20 */ /* 0x000fe20008400000 */
[----:B------:R-:W-:-:S02]  /*48d0*/  SEL R32, R32, RZ, P2 ;  /* 0x000000ff20207207 */ /* 0x000fc40001000000 */
[----:B------:R0:W3:Y:S01]  /*48e0*/  @!P3 LDG.E.EL.128 R76, [R34.64] ;  /* 0x00000020224cb981 */ /* 0x0000e2000c2e1d00 */
[----:B------:R-:W-:Y:S01]  /*48f0*/  SEL R199, R199, RZ, !P3 ;  /* 0x000000ffc7c77207 */ /* 0x000fe20005800000 */
[----:B------:R-:W-:Y:S01]  /*4900*/  FFMA R202, R33, R202, R210 ;  /* 0x000000ca21ca7223 */ /* 0x000fe200000000d2 */
[----:B------:R-:W-:Y:S02]  /*4910*/  SHF.L.U32 R33, R32, 0x10, RZ ;  /* 0x0000001020217819 */ /* 0x000fe400000006ff */
        /* <DEDUP_REMOVED lines=8> */
[----:B------:R-:W-:-:S02]  /*49a0*/  FMUL R207, R197, UR11 ;  /* 0x0000000bc5cf7c20 */ /* 0x000fc40008400000 */
[----:B------:R-:W-:Y:S01]  /*49b0*/  FFMA R123, R33, R34, R208 ;  /* 0x00000022217b7223 */ /* 0x000fe200000000d0 */
[----:B------:R-:W-:Y:S01]  /*49c0*/  FADD R34, R203, 1 ;  /* 0x3f800000cb227421 */ /* 0x000fe20000000000 */
[----:B------:R-:W-:Y:S02]  /*49d0*/  SEL R120, R120, RZ, P2 ;  /* 0x000000ff78787207 */ /* 0x000fe40001000000 */
[----:B------:R-:W-:Y:S02]  /*49e0*/  SEL R146, R121, RZ, P2 ;  /* 0x000000ff79927207 */ /* 0x000fe40001000000 */
[----:B------:R-:W-:Y:S01]  /*49f0*/  PRMT R32, R32, 0x7632, R32 ;  /* 0x0000763220207816 */ /* 0x000fe20000000020 */
[----:B------:R-:W-:Y:S01]  /*4a00*/  FFMA R207, R207, R34, R122 ;  /* 0x00000022cfcf7223 */ /* 0x000fe2000000007a */
[----:B------:R-:W-:Y:S01]  /*4a10*/  SEL R145, R145, RZ, !P3 ;  /* 0x000000ff91917207 */ /* 0x000fe20005800000 */
[----:B------:R-:W-:Y:S01]  /*4a20*/  IMAD.U32 R33, R146, 0x10000, RZ ;  /* 0x0001000092217824 */ /* 0x000fe200078e00ff */
[----:B------:R-:W-:-:S02]  /*4a30*/  SEL R35, R44, RZ, !P3 ;  /* 0x000000ff2c237207 */ /* 0x000fc40005800000 */
[----:B------:R-:W-:Y:S02]  /*4a40*/  SEL R46, R46, RZ, !P3 ;  /* 0x000000ff2e2e7207 */ /* 0x000fe40005800000 */
        /* <DEDUP_REMOVED lines=14> */
[----:B------:R-:W-:Y:S01]  /*4b30*/  SEL R44, R45, RZ, !P3 ;  /* 0x000000ff2d2c7207 */ /* 0x000fe20005800000 */
[----:B------:R-:W-:Y:S01]  /*4b40*/  IMAD.WIDE R144, R249, R250, c[0x0][0x2a0] ;  /* 0x0000a800f9907625 */ /* 0x000fe200078e02fa */
[----:B------:R-:W-:-:S03]  /*4b50*/  SHF.L.U32 R120, R120, 0x10, RZ ;  /* 0x0000001078787819 */ /* 0x000fc600000006ff */
[----:B------:R-:W-:Y:S01]  /*4b60*/  FADD R44, R44, 1 ;  /* 0x3f8000002c2c7421 */ /* 0x000fe20000000000 */
[----:B------:R0:W5:Y:S01]  /*4b70*/  @P2 LDG.E.EF.128 R32, [R144.64] ;  /* 0x0000002090202981 */ /* 0x000162000c0e1d00 */
[----:B------:R-:W-:Y:S01]  /*4b80*/  FMUL R201, R120, UR11 ;  /* 0x0000000b78c97c20 */ /* 0x000fe20008400000 */
[----:B----4-:R-:W-:Y:S01]  /*4b90*/  SEL R106, R106, RZ, P2 ;  /* 0x000000ff6a6a7207 */ /* 0x010fe20001000000 */
[----:B------:R-:W-:Y:S01]  /*4ba0*/  CS2R R120, SRZ ;  /* 0x0000000000787805 */ /* 0x000fe2000001ff00 */
[----:B------:R-:W-:Y:S01]  /*4bb0*/  PRMT R196, R196, 0x7632, R196 ;  /* 0x00007632c4c47816 */ /* 0x000fe200000000c4 */
[--C-:B------:R-:W-:Y:S01]  /*4bc0*/  FFMA R201, R201, R44, R46.reuse ;  /* 0x0000002cc9c97223 */ /* 0x100fe2000000002e */
[----:B------:R-:W-:Y:S01]  /*4bd0*/  CS2R R122, SRZ ;  /* 0x00000000007a7805 */ /* 0x000fe2000001ff00 */
[----:B------:R-:W-:Y:S01]  /*4be0*/  IMAD.WIDE R44, R249, R250, c[0x0][0x288] ;  /* 0x0000a200f92c7625 */ /* 0x000fe200078e02fa */
[----:B------:R-:W-:Y:S02]  /*4bf0*/  PRMT R46, R106, 0x7632, R46 ;  /* 0x000076326a2e7816 */ /* 0x000fe4000000002e */
[----:B------:R-:W-:-:S02]  /*4c00*/  SEL R147, R147, RZ, !P3 ;  /* 0x000000ff93937207 */ /* 0x000fc40005800000 */
[----:B------:R-:W-:Y:S01]  /*4c10*/  SHF.L.U32 R196, R196, 0x10, RZ ;  /* 0x00000010c4c47819 */ /* 0x000fe200000006ff */
[----:B------:R1:W4:Y:S01]  /*4c20*/  @P2 LDG.E.EF.128 R120, [R44.64] ;  /* 0x000000202c782981 */ /* 0x000322000c0e1d00 */
[----:B0-----:R-:W-:Y:S01]  /*4c30*/  SHF.L.U32 R144, R46, 0x10, RZ ;  /* 0x000000102e907819 */ /* 0x001fe200000006ff */
[----:B------:R-:W-:Y:S01]  /*4c40*/  FADD R203, R147, 1 ;  /* 0x3f80000093cb7421 */ /* 0x000fe20000000000 */
[----:B------:R-:W-:Y:S01]  /*4c50*/  SEL R110, R110, RZ, P2 ;  /* 0x000000ff6e6e7207 */ /* 0x000fe20001000000 */
[----:B------:R-:W-:Y:S01]  /*4c60*/  FMUL R46, R196, UR12 ;  /* 0x0000000cc42e7c20 */ /* 0x000fe20008400000 */
[----:B-1----:R-:W-:Y:S02]  /*4c70*/  SHF.L.U32 R45, R106, 0x10, RZ ;  /* 0x000000106a2d7819 */ /* 0x002fe400000006ff */
[----:B------:R-:W-:Y:S02]  /*4c80*/  SEL R44, R188, RZ, !P3 ;  /* 0x000000ffbc2c7207 */ /* 0x000fe40005800000 */
[----:B------:R-:W-:Y:S01]  /*4c90*/  SEL R188, R107, RZ, P2 ;  /* 0x000000ff6bbc7207 */ /* 0x000fe20001000000 */
[----:B------:R-:W-:Y:S01]  /*4ca0*/  FFMA R203, R46, R203, R211 ;  /* 0x000000cb2ecb7223 */ /* 0x000fe200000000d3 */
[----:B------:R-:W-:Y:S01]  /*4cb0*/  FMUL R45, R45, UR14 ;  /* 0x0000000e2d2d7c20 */ /* 0x000fe20008400000 */
[----:B------:R-:W-:Y:S01]  /*4cc0*/  FADD R44, R44, 1 ;  /* 0x3f8000002c2c7421 */ /* 0x000fe20000000000 */
[----:B------:R-:W-:-:S02]  /*4cd0*/  SEL R189, R189, RZ, !P3 ;  /* 0x000000ffbdbd7207 */ /* 0x000fc40005800000 */
[----:B------:R-:W-:Y:S02]  /*4ce0*/  SHF.L.U32 R46, R188, 0x10, RZ ;  /* 0x00000010bc2e7819 */ /* 0x000fe400000006ff */
[----:B------:R-:W-:Y:S02]  /*4cf0*/  SEL R190, R190, RZ, !P3 ;  /* 0x000000ffbebe7207 */ /* 0x000fe40005800000 */
[----:B------:R-:W-:Y:S02]  /*4d00*/  PRMT R146, R146, 0x7632, R146 ;  /* 0x0000763292927816 */ /* 0x000fe40000000092 */
[----:B------:R-:W-:Y:S02]  /*4d10*/  SHF.L.U32 R196, R110, 0x10, RZ ;  /* 0x000000106ec47819 */ /* 0x000fe400000006ff */
[----:B------:R-:W-:Y:S01]  /*4d20*/  SEL R107, R192, RZ, !P3 ;  /* 0x000000ffc06b7207 */ /* 0x000fe20005800000 */
[----:B------:R-:W-:Y:S01]  /*4d30*/  FFMA R145, R45, R44, R204 ;  /* 0x0000002c2d917223 */ /* 0x000fe200000000cc */
[----:B------:R-:W-:Y:S01]  /*4d40*/  PRMT R44, R110, 0x7632, R44 ;  /* 0x000076326e2c7816 */ /* 0x000fe2000000002c */
[----:B------:R-:W-:Y:S01]  /*4d50*/  FMUL R144, R144, UR14 ;  /* 0x0000000e90907c20 */ /* 0x000fe20008400000 */
[----:B------:R-:W-:Y:S01]  /*4d60*/  FADD R197, R189, 1 ;  /* 0x3f800000bdc57421 */ /* 0x000fe20000000000 */
[----:B------:R-:W-:Y:S01]  /*4d70*/  FMUL R45, R46, UR14 ;  /* 0x0000000e2e2d7c20 */ /* 0x000fe20008400000 */
[----:B------:R-:W-:Y:S01]  /*4d80*/  FADD R198, R190, 1 ;  /* 0x3f800000bec67421 */ /* 0x000fe20000000000 */
[----:B------:R-:W-:Y:S01]  /*4d90*/  SEL R47, R47, RZ, !P3 ;  /* 0x000000ff2f2f7207 */ /* 0x000fe20005800000 */
[----:B------:R-:W-:Y:S01]  /*4da0*/  IMAD.U32 R146, R146, 0x10000, RZ ;  /* 0x0001000092927824 */ /* 0x000fe200078e00ff */
[----:B------:R-:W-:Y:S01]  /*4db0*/  FMUL R196, R196, UR13 ;  /* 0x0000000dc4c47c20 */ /* 0x000fe20008400000 */
[----:B------:R-:W-:Y:S01]  /*4dc0*/  FADD R107, R107, 1 ;  /* 0x3f8000006b6b7421 */ /* 0x000fe20000000000 */
[----:B------:R-:W-:Y:S01]  /*4dd0*/  SHF.L.U32 R46, R44, 0x10, RZ ;  /* 0x000000102c2e7819 */ /* 0x000fe200000006ff */
[----:B------:R-:W-:Y:S01]  /*4de0*/  FFMA R197, R144, R197, R205 ;  /* 0x000000c590c57223 */ /* 0x000fe200000000cd */
[----:B------:R-:W-:Y:S01]  /*4df0*/  PRMT R188, R188, 0x7632, R188 ;  /* 0x00007632bcbc7816 */ /* 0x000fe200000000bc */
[----:B------:R-:W-:Y:S01]  /*4e00*/  FFMA R198, R45, R198, R206 ;  /* 0x000000c62dc67223 */ /* 0x000fe200000000ce */
[----:B------:R-:W-:Y:S01]  /*4e10*/  FMUL R44, R146, UR11 ;  /* 0x0000000b922c7c20 */ /* 0x000fe20008400000 */
[----:B------:R-:W-:Y:S01]  /*4e20*/  FFMA R196, R196, R107, R145 ;  /* 0x0000006bc4c47223 */ /* 0x000fe20000000091 */
[----:B------:R-:W-:Y:S01]  /*4e30*/  FADD R45, R47, 1 ;  /* 0x3f8000002f2d7421 */ /* 0x000fe20000000000 */
[----:B------:R-:W-:Y:S01]  /*4e40*/  SEL R189, R111, RZ, P2 ;  /* 0x000000ff6fbd7207 */ /* 0x000fe20001000000 */
[----:B------:R-:W-:Y:S01]  /*4e50*/  CS2R R144, SRZ ;  /* 0x0000000000907805 */ /* 0x000fe2000001ff00 */
[----:B------:R-:W-:Y:S01]  /*4e60*/  CS2R R146, SRZ ;  /* 0x0000000000927805 */ /* 0x000fe2000001ff00 */
[----:B------:R-:W-:Y:S01]  /*4e70*/  IMAD.WIDE.U32 R110, R246, R236, c[0x0][0x370] ;  /* 0x0000dc00f66e7625 */ /* 0x000fe200078e00ec */
[----:B------:R-:W-:Y:S01]  /*4e80*/  SHF.L.U32 R188, R188, 0x10, RZ ;  /* 0x00000010bcbc7819 */ /* 0x000fe200000006ff */
[----:B------:R-:W-:Y:S01]  /*4e90*/  FFMA R203, R44, R45, R203 ;  /* 0x0000002d2ccb7223 */ /* 0x000fe200000000cb */
[----:B------:R-:W-:-:S02]  /*4ea0*/  SEL R47, R193, RZ, !P3 ;  /* 0x000000ffc12f7207 */ /* 0x000fc40005800000 */
[----:B------:R-:W-:Y:S01]  /*4eb0*/  SHF.L.U32 R45, R189, 0x10, RZ ;  /* 0x00000010bd2d7819 */ /* 0x000fe200000006ff */
[----:B------:R0:W2:Y:S01]  /*4ec0*/  @!P3 LDG.E.EL.128 R144, [R110.64] ;  /* 0x000000206e90b981 */ /* 0x0000a2000c2e1d00 */
[----:B------:R-:W-:Y:S01]  /*4ed0*/  SEL R44, R194, RZ, !P3 ;  /* 0x000000ffc22c7207 */ /* 0x000fe20005800000 */
[----:B------:R-:W-:Y:S01]  /*4ee0*/  FMUL R46, R46, UR13 ;  /* 0x0000000d2e2e7c20 */ /* 0x000fe20008400000 */
[----:B------:R-:W-:Y:S01]  /*4ef0*/  FADD R47, R47, 1 ;  /* 0x3f8000002f2f7421 */ /* 0x000fe20000000000 */
[----:B------:R-:W-:Y:S02]  /*4f00*/  FMUL R45, R45, UR13 ;  /* 0x0000000d2d2d7c20 */ /* 0x000fe40008400000 */
[----:B------:R-:W-:Y:S01]  /*4f10*/  FADD R44, R44, 1 ;  /* 0x3f8000002c2c7421 */ /* 0x000fe20000000000 */
[----:B0-----:R-:W-:Y:S01]  /*4f20*/  FMUL R110, R188, UR14 ;  /* 0x0000000ebc6e7c20 */ /* 0x001fe20008400000 */
[----:B------:R-:W-:Y:S02]  /*4f30*/  SEL R188, R105, RZ, P2 ;  /* 0x000000ff69bc7207 */ /* 0x000fe40001000000 */
[----:B------:R-:W-:-:S02]  /*4f40*/  SEL R186, R186, RZ, !P3 ;  /* 0x000000ffbaba7207 */ /* 0x000fc40005800000 */
        /* <DEDUP_REMOVED lines=8> */
[----:B------:R-:W-:Y:S02]  /*4fd0*/  SEL R104, R104, RZ, P2 ;  /* 0x000000ff68687207 */ /* 0x000fe40001000000 */
[----:B------:R0:W2:Y:S01]  /*4fe0*/  @!P3 LDG.E.EL.128 R44, [R106.64] ;  /* 0x000000206a2cb981 */ /* 0x0000a2000c2e1d00 */
[----:B------:R-:W-:Y:S01]  /*4ff0*/  SEL R191, R191, RZ, !P3 ;  /* 0x000000ffbfbf7207 */ /* 0x000fe20005800000 */
        /* <DEDUP_REMOVED lines=10> */
[----:B------:R-:W-:Y:S01]  /*50a0*/  FMUL R199, R189, UR13 ;  /* 0x0000000dbdc77c20 */ /* 0x000fe20008400000 */
[----:B------:R-:W-:Y:S01]  /*50b0*/  SEL R108, R108, RZ, P2 ;  /* 0x000000ff6c6c7207 */ /* 0x000fe20001000000 */
[----:B------:R-:W-:Y:S01]  /*50c0*/  FFMA R111, R105, R106, R200 ;  /* 0x0000006a696f7223 */ /* 0x000fe200000000c8 */
[----:B------:R-:W-:Y:S01]  /*50d0*/  FADD R106, R195, 1 ;  /* 0x3f800000c36a7421 */ /* 0x000fe20000000000 */
[----:B------:R-:W-:-:S02]  /*50e0*/  SEL R186, R109, RZ, P2 ;  /* 0x000000ff6dba7207 */ /* 0x000fc40001000000 */
[----:B------:R-:W-:Y:S01]  /*50f0*/  PRMT R104, R104, 0x7632, R104 ;  /* 0x0000763268687816 */ /* 0x000fe20000000068 */
[----:B------:R-:W-:Y:S01]  /*5100*/  FFMA R199, R199, R106, R110 ;  /* 0x0000006ac7c77223 */ /* 0x000fe2000000006e */
[----:B------:R-:W-:Y:S02]  /*5110*/  SEL R109, R185, RZ, !P3 ;  /* 0x000000ffb96d7207 */ /* 0x000fe40005800000 */
[----:B------:R-:W-:Y:S01]  /*5120*/  SEL R107, R136, RZ, !P3 ;  /* 0x000000ff886b7207 */ /* 0x000fe20005800000 */
[----:B------:R-:W-:Y:S01]  /*5130*/  IMAD.U32 R106, R104, 0x10000, RZ ;  /* 0x00010000686a7824 */ /* 0x000fe200078e00ff */
        /* <DEDUP_REMOVED lines=13> */
[----:B------:R-:W-:Y:S01]  /*5210*/  SEL R137, R137, RZ, !P3 ;  /* 0x000000ff89897207 */ /* 0x000fe20005800000 */
[----:B------:R-:W-:Y:S01]  /*5220*/  CS2R R104, SRZ ;  /* 0x0000000000687805 */ /* 0x000fe2000001ff00 */
[----:B------:R-:W-:Y:S01]  /*5230*/  SHF.L.U32 R193, R108, 0x10, RZ ;  /* 0x000000106cc17819 */ /* 0x000fe200000006ff */
[----:B------:R-:W-:Y:S01]  /*5240*/  CS2R R106, SRZ ;  /* 0x00000000006a7805 */ /* 0x000fe2000001ff00 */
[----:B------:R-:W-:Y:S01]  /*5250*/  IMAD.WIDE R184, R249, R250, c[0x0][0x2d0] ;  /* 0x0000b400f9b87625 */ /* 0x000fe200078e02fa */
[----:B------:R-:W-:-:S02]  /*5260*/  FADD R108, R137, 1 ;  /* 0x3f800000896c7421 */ /* 0x000fc40000000000 */
[----:B------:R-:W-:Y:S02]  /*5270*/  FMUL R193, R193, UR13 ;  /* 0x0000000dc1c17c20 */ /* 0x000fe40008400000 */
[----:B------:R0:W2:Y:S02]  /*5280*/  @P2 LDG.E.EF.128 R104, [R184.64] ;  /* 0x00000020b8682981 */ /* 0x0000a4000c0e1d00 */
[----:B------:R-:W-:Y:S01]  /*5290*/  FFMA R193, R193, R108, R110 ;  /* 0x0000006cc1c17223 */ /* 0x000fe2000000006e */
[----:B------:R-:W-:Y:S01]  /*52a0*/  IMAD.WIDE R136, R249, R250, c[0x0][0x2b8] ;  /* 0x0000ae00f9887625 */ /* 0x000fe200078e02fa */
[----:B------:R-:W-:Y:S01]  /*52b0*/  CS2R R108, SRZ ;  /* 0x00000000006c7805 */ /* 0x000fe2000001ff00 */
[----:B------:R-:W-:Y:S01]  /*52c0*/  CS2R R110, SRZ ;  /* 0x00000000006e7805 */ /* 0x000fe2000001ff00 */
[----:B------:R-:W-:-:S05]  /*52d0*/  SEL R6, R6, RZ, P2 ;  /* 0x000000ff06067207 */ /* 0x000fca0001000000 */
[----:B------:R1:W3:Y:S01]  /*52e0*/  @P2 LDG.E.EF.128 R108, [R136.64] ;  /* 0x00000020886c2981 */ /* 0x0002e2000c0e1d00 */
[C---:B------:R-:W-:Y:S02]  /*52f0*/  PRMT R138, R6.reuse, 0x7632, R138 ;  /* 0x00007632068a7816 */ /* 0x040fe4000000008a */
[----:B------:R-:W-:Y:S02]  /*5300*/  SHF.L.U32 R6, R6, 0x10, RZ ;  /* 0x0000001006067819 */ /* 0x000fe400000006ff */
[----:B------:R-:W-:Y:S02]  /*5310*/  PRMT R188, R188, 0x7632, R188 ;  /* 0x00007632bcbc7816 */ /* 0x000fe400000000bc */
[----:B------:R-:W-:Y:S02]  /*5320*/  SEL R177, R177, RZ, !P3 ;  /* 0x000000ffb1b17207 */ /* 0x000fe40005800000 */
[----:B-1----:R-:W-:Y:S02]  /*5330*/  SEL R136, R176, RZ, !P3 ;  /* 0x000000ffb0887207 */ /* 0x002fe40005800000 */
[----:B------:R-:W-:Y:S01]  /*5340*/  SEL R176, R7, RZ, P2 ;  /* 0x000000ff07b07207 */ /* 0x000fe20001000000 */
[----:B------:R-:W-:Y:S01]  /*5350*/  FMUL R7, R6, UR16 ;  /* 0x0000001006077c20 */ /* 0x000fe20008400000 */
[----:B------:R-:W-:Y:S01]  /*5360*/  SHF.L.U32 R188, R188, 0x10, RZ ;  /* 0x00000010bcbc7819 */ /* 0x000fe200000006ff */
[----:B------:R-:W-:Y:S01]  /*5370*/  FADD R6, R136, 1 ;  /* 0x3f80000088067421 */ /* 0x000fe20000000000 */
[----:B------:R-:W-:Y:S01]  /*5380*/  SEL R178, R178, RZ, !P3 ;  /* 0x000000ffb2b27207 */ /* 0x000fe20005800000 */
[----:B------:R-:W-:Y:S01]  /*5390*/  IMAD.U32 R136, R176, 0x10000, RZ ;  /* 0x00010000b0887824 */ /* 0x000fe200078e00ff */
[----:B------:R-:W-:Y:S01]  /*53a0*/  SEL R42, R42, RZ, P2 ;  /* 0x000000ff2a2a7207 */ /* 0x000fe20001000000 */
[----:B------:R-:W-:Y:S01]  /*53b0*/  FADD R189, R177, 1 ;  /* 0x3f800000b1bd7421 */ /* 0x000fe20000000000 */
[----:B------:R-:W-:-:S02]  /*53c0*/  SEL R187, R187, RZ, !P3 ;  /* 0x000000ffbbbb7207 */ /* 0x000fc40005800000 */
[----:B------:R-:W-:Y:S01]  /*53d0*/  PRMT R186, R186, 0x7632, R186 ;  /* 0x00007632baba7816 */ /* 0x000fe200000000ba */
[----:B------:R-:W-:Y:S01]  /*53e0*/  FFMA R177, R7, R6, R196 ;  /* 0x0000000607b17223 */ /* 0x000fe200000000c4 */
[----:B0-----:R-:W-:Y:S01]  /*53f0*/  SHF.L.U32 R184, R138, 0x10, RZ ;  /* 0x000000108ab87819 */ /* 0x001fe200000006ff */
[----:B------:R-:W-:Y:S01]  /*5400*/  FMUL R138, R188, UR14 ;  /* 0x0000000ebc8a7c20 */ /* 0x000fe20008400000 */
[----:B------:R-:W-:Y:S01]  /*5410*/  FMUL R7, R136, UR16 ;  /* 0x0000001088077c20 */ /* 0x000fe20008400000 */
[----:B------:R-:W-:Y:S01]  /*5420*/  FADD R190, R178, 1 ;  /* 0x3f800000b2be7421 */ /* 0x000fe20000000000 */
[C---:B------:R-:W-:Y:S02]  /*5430*/  PRMT R6, R42.reuse, 0x7632, R6 ;  /* 0x000076322a067816 */ /* 0x040fe40000000006 */
[----:B------:R-:W-:Y:S02]  /*5440*/  SHF.L.U32 R188, R42, 0x10, RZ ;  /* 0x000000102abc7819 */ /* 0x000fe400000006ff */
[----:B------:R-:W-:Y:S01]  /*5450*/  SEL R137, R180, RZ, !P3 ;  /* 0x000000ffb4897207 */ /* 0x000fe20005800000 */
[----:B------:R-:W-:Y:S01]  /*5460*/  FADD R195, R187, 1 ;  /* 0x3f800000bbc37421 */ /* 0x000fe20000000000 */
[----:B------:R-:W-:-:S02]  /*5470*/  SEL R136, R139, RZ, !P3 ;  /* 0x000000ff8b887207 */ /* 0x000fc40005800000 */
[----:B------:R-:W-:Y:S01]  /*5480*/  SHF.L.U32 R42, R186, 0x10, RZ ;  /* 0x00000010ba2a7819 */ /* 0x000fe200000006ff */
[----:B------:R-:W-:Y:S01]  /*5490*/  FFMA R190, R7, R190, R198 ;  /* 0x000000be07be7223 */ /* 0x000fe200000000c6 */
[----:B------:R-:W-:Y:S01]  /*54a0*/  SHF.L.U32 R6, R6, 0x10, RZ ;  /* 0x0000001006067819 */ /* 0x000fe200000006ff */
[----:B------:R-:W-:Y:S01]  /*54b0*/  FMUL R188, R188, UR15 ;  /* 0x0000000fbcbc7c20 */ /* 0x000fe20008400000 */
[----:B------:R-:W-:Y:S01]  /*54c0*/  SEL R7, R181, RZ, !P3 ;  /* 0x000000ffb5077207 */ /* 0x000fe20005800000 */
[----:B------:R-:W-:Y:S01]  /*54d0*/  FADD R137, R137, 1 ;  /* 0x3f80000089897421 */ /* 0x000fe20000000000 */
[----:B------:R-:W-:Y:S01]  /*54e0*/  FMUL R184, R184, UR16 ;  /* 0x00000010b8b87c20 */ /* 0x000fe20008400000 */
[----:B------:R-:W-:Y:S01]  /*54f0*/  FFMA R195, R138, R195, R203 ;  /* 0x000000c38ac37223 */ /* 0x000fe200000000cb */
[----:B------:R-:W-:Y:S01]  /*5500*/  FADD R136, R136, 1 ;  /* 0x3f80000088887421 */ /* 0x000fe20000000000 */
[----:B------:R-:W-:Y:S01]  /*5510*/  FMUL R42, R42, UR13 ;  /* 0x0000000d2a2a7c20 */ /* 0x000fe20008400000 */
[----:B------:R-:W-:Y:S01]  /*5520*/  PRMT R176, R176, 0x7632, R176 ;  /* 0x00007632b0b07816 */ /* 0x000fe200000000b0 */
[----:B------:R-:W-:Y:S01]  /*5530*/  FFMA R188, R188, R137, R177 ;  /* 0x00000089bcbc7223 */ /* 0x000fe200000000b1 */
[----:B------:R-:W-:Y:S01]  /*5540*/  FFMA R189, R184, R189, R197 ;  /* 0x000000bdb8bd7223 */ /* 0x000fe200000000c5 */
[----:B------:R-:W-:Y:S01]  /*5550*/  FMUL R6, R6, UR15 ;  /* 0x0000000f06067c20 */ /* 0x000fe20008400000 */
[----:B------:R-:W-:Y:S01]  /*5560*/  FADD R7, R7, 1 ;  /* 0x3f80000007077421 */ /* 0x000fe20000000000 */
[----:B------:R-:W-:Y:S01]  /*5570*/  FFMA R195, R42, R136, R195 ;  /* 0x000000882ac37223 */ /* 0x000fe200000000c3 */
[----:B------:R-:W-:Y:S01]  /*5580*/  SEL R177, R43, RZ, P2 ;  /* 0x000000ff2bb17207 */ /* 0x000fe20001000000 */
[----:B------:R-:W-:Y:S01]  /*5590*/  CS2R R224, SRZ ;  /* 0x0000000000e07805 */ /* 0x000fe2000001ff00 */
[----:B------:R-:W-:Y:S01]  /*55a0*/  CS2R R226, SRZ ;  /* 0x0000000000e27805 */ /* 0x000fe2000001ff00 */
[----:B------:R-:W-:Y:S01]  /*55b0*/  IMAD.WIDE.U32 R42, R246, R236, c[0x0][0x3a0] ;  /* 0x0000e800f62a7625 */ /* 0x000fe200078e00ec */
[----:B------:R-:W-:Y:S01]  /*55c0*/  SHF.L.U32 R176, R176, 0x10, RZ ;  /* 0x00000010b0b07819 */ /* 0x000fe200000006ff */
[----:B------:R-:W-:Y:S01]  /*55d0*/  FFMA R189, R6, R7, R189 ;  /* 0x0000000706bd7223 */ /* 0x000fe200000000bd */
[----:B------:R-:W-:-:S02]  /*55e0*/  SHF.L.U32 R7, R177, 0x10, RZ ;  /* 0x00000010b1077819 */ /* 0x000fc400000006ff */
[----:B------:R-:W-:Y:S01]  /*55f0*/  SEL R6, R182, RZ, !P3 ;  /* 0x000000ffb6067207 */ /* 0x000fe20005800000 */
[----:B------:R0:W3:Y:S02]  /*5600*/  @!P3 LDG.E.EL.128 R224, [R42.64] ;  /* 0x000000202ae0b981 */ /* 0x0000e4000c2e1d00 */
[----:B------:R-:W-:Y:S02]  /*5610*/  FMUL R7, R7, UR15 ;  /* 0x0000000f07077c20 */ /* 0x000fe40008400000 */
[----:B------:R-:W-:Y:S01]  /*5620*/  FADD R6, R6, 1 ;  /* 0x3f80000006067421 */ /* 0x000fe20000000000 */
[----:B------:R-:W-:Y:S01]  /*5630*/  SEL R130, R130, RZ, !P3 ;  /* 0x000000ff82827207 */ /* 0x000fe20005800000 */
[----:B0-----:R-:W-:Y:S01]  /*5640*/  FMUL R42, R176, UR16 ;  /* 0x00000010b02a7c20 */ /* 0x001fe20008400000 */
[----:B------:R-:W-:Y:S01]  /*5650*/  SEL R176, R5, RZ, P2 ;  /* 0x000000ff05b07207 */ /* 0x000fe20001000000 */
[----:B------:R-:W-:Y:S01]  /*5660*/  FFMA R190, R7, R6, R190 ;  /* 0x0000000607be7223 */ /* 0x000fe200000000be */
[----:B------:R-:W-:-:S02]  /*5670*/  CS2R R136, SRZ ;  /* 0x0000000000887805 */ /* 0x000fc4000001ff00 */
[----:B------:R-:W-:Y:S01]  /*5680*/  SHF.L.U32 R5, R176, 0x10, RZ ;  /* 0x00000010b0057819 */ /* 0x000fe200000006ff */
[----:B------:R-:W-:Y:S01]  /*5690*/  CS2R R138, SRZ ;  /* 0x00000000008a7805 */ /* 0x000fe2000001ff00 */
[----:B------:R-:W-:Y:S01]  /*56a0*/  IMAD.WIDE.U32 R6, R246, R236, c[0x0][0x388] ;  /* 0x0000e200f6067625 */ /* 0x000fe200078e00ec */
[----:B------:R-:W-:Y:S01]  /*56b0*/  FADD R186, R130, 1 ;  /* 0x3f80000082ba7421 */ /* 0x000fe20000000000 */
[----:B------:R-:W-:Y:S01]  /*56c0*/  SEL R4, R4, RZ, P2 ;  /* 0x000000ff04047207 */ /* 0x000fe20001000000 */
[----:B------:R-:W-:Y:S01]  /*56d0*/  FMUL R5, R5, UR16 ;  /* 0x0000001005057c20 */ /* 0x000fe20008400000 */
[----:B------:R-:W-:Y:S01]  /*56e0*/  SEL R179, R179, RZ, !P3 ;  /* 0x000000ffb3b37207 */ /* 0x000fe20005800000 */
[----:B------:R0:W3:Y:S01]  /*56f0*/  @!P3 LDG.E.EL.128 R136, [R6.64] ;  /* 0x000000200688b981 */ /* 0x0000e2000c2e1d00 */
[----:B------:R-:W-:Y:S01]  /*5700*/  PRMT R177, R177, 0x7632, R177 ;  /* 0x00007632b1b17816 */ /* 0x000fe200000000b1 */
[----:B------:R-:W-:Y:S01]  /*5710*/  FFMA R186, R5, R186, R194 ;  /* 0x000000ba05ba7223 */ /* 0x000fe200000000c2 */
[----:B------:R-:W-:Y:S01]  /*5720*/  IMAD.U32 R5, R4, 0x10000, RZ ;  /* 0x0001000004057824 */ /* 0x000fe200078e00ff */
[----:B------:R-:W-:Y:S01]  /*5730*/  FADD R43, R179, 1 ;  /* 0x3f800000b32b7421 */ /* 0x000fe20000000000 */
[----:B------:R-:W-:-:S02]  /*5740*/  SHF.L.U32 R177, R177, 0x10, RZ ;  /* 0x00000010b1b17819 */ /* 0x000fc400000006ff */
[----:B0-----:R-:W-:Y:S01]  /*5750*/  SEL R6, R128, RZ, !P3 ;  /* 0x000000ff80067207 */ /* 0x001fe20005800000 */
[----:B------:R-:W-:Y:S01]  /*5760*/  FMUL R5, R5, UR16 ;  /* 0x0000001005057c20 */ /* 0x000fe20008400000 */
[----:B------:R-:W-:-:S03]  /*5770*/  SEL R183, R183, RZ, !P3 ;  /* 0x000000ffb7b77207 */ /* 0x000fc60005800000 */
[----:B------:R-:W-:Y:S01]  /*5780*/  FADD R6, R6, 1 ;  /* 0x3f80000006067421 */ /* 0x000fe20000000000 */
[----:B------:R-:W-:Y:S01]  /*5790*/  FFMA R42, R42, R43, R199 ;  /* 0x0000002b2a2a7223 */ /* 0x000fe200000000c7 */
[----:B------:R-:W-:Y:S02]  /*57a0*/  FMUL R191, R177, UR15 ;  /* 0x0000000fb1bf7c20 */ /* 0x000fe40008400000 */
[----:B------:R-:W-:Y:S01]  /*57b0*/  FFMA R43, R5, R6, R192 ;  /* 0x00000006052b7223 */ /* 0x000fe200000000c0 */
[----:B------:R-:W-:Y:S01]  /*57c0*/  FADD R6, R183, 1 ;  /* 0x3f800000b7067421 */ /* 0x000fe20000000000 */
[----:B------:R-:W-:Y:S02]  /*57d0*/  SEL R40, R40, RZ, P2 ;  /* 0x000000ff28287207 */ /* 0x000fe40001000000 */
[----:B------:R-:W-:Y:S02]  /*57e0*/  SEL R130, R41, RZ, P2 ;  /* 0x000000ff29827207 */ /* 0x000fe40001000000 */
[----:B------:R-:W-:Y:S01]  /*57f0*/  PRMT R4, R4, 0x7632, R4 ;  /* 0x0000763204047816 */ /* 0x000fe20000000004 */
[----:B------:R-:W-:Y:S01]  /*5800*/  FFMA R191, R191, R6, R42 ;  /* 0x00000006bfbf7223 */ /* 0x000fe2000000002a */
[----:B------:R-:W-:-:S02]  /*5810*/  SEL R129, R129, RZ, !P3 ;  /* 0x000000ff81817207 */ /* 0x000fc40005800000 */
[----:B------:R-:W-:Y:S02]  /*5820*/  SEL R7, R28, RZ, !P3 ;  /* 0x000000ff1c077207 */ /* 0x000fe40005800000 */
[----:B------:R-:W-:Y:S02]  /*5830*/  SEL R30, R30, RZ, !P3 ;  /* 0x000000ff1e1e7207 */ /* 0x000fe40005800000 */
[----:B------:R-:W-:Y:S02]  /*5840*/  SHF.L.U32 R6, R4, 0x10, RZ ;  /* 0x0000001004067819 */ /* 0x000fe400000006ff */
        /* <DEDUP_REMOVED lines=17> */
[----:B------:R0:W3:Y:S01]  /*5960*/  @P2 LDG.E.EF.128 R4, [R128.64] ;  /* 0x0000002080042981 */ /* 0x0000e2000c0e1d00 */
[----:B------:R-:W-:Y:S02]  /*5970*/  FADD R28, R28, 1 ;  /* 0x3f8000001c1c7421 */ /* 0x000fe40000000000 */
[----:B------:R-:W-:Y:S01]  /*5980*/  FMUL R185, R40, UR15 ;  /* 0x0000000f28b97c20 */ /* 0x000fe20008400000 */
[----:B------:R-:W-:Y:S01]  /*5990*/  CS2R R42, SRZ ;  /* 0x00000000002a7805 */ /* 0x000fe2000001ff00 */
[----:B------:R-:W-:Y:S02]  /*59a0*/  CS2R R40, SRZ ;  /* 0x0000000000287805 */ /* 0x000fe4000001ff00 */
[----:B------:R-:W-:Y:S01]  /*59b0*/  FFMA R185, R185, R28, R30 ;  /* 0x0000001cb9b97223 */ /* 0x000fe2000000001e */
[----:B------:R-:W-:-:S05]  /*59c0*/  IMAD.WIDE R28, R249, R250, c[0x0][0x2e8] ;  /* 0x0000ba00f91c7625 */ /* 0x000fca00078e02fa */
[----:B------:R1:W3:Y:S01]  /*59d0*/  @P2 LDG.E.EF.128 R40, [R28.64] ;  /* 0x000000201c282981 */ /* 0x0002e2000c0e1d00 */
[----:B-----5:R-:W-:Y:S02]  /*59e0*/  SEL R34, R34, RZ, P2 ;  /* 0x000000ff22227207 */ /* 0x020fe40001000000 */
[----:B------:R-:W-:Y:S02]  /*59f0*/  PRMT R176, R176, 0x7632, R176 ;  /* 0x00007632b0b07816 */ /* 0x000fe400000000b0 */
[----:B------:R-:W-:Y:S02]  /*5a00*/  PRMT R30, R34, 0x7632, R30 ;  /* 0x00007632221e7816 */ /* 0x000fe4000000001e */
[----:B------:R-:W-:Y:S02]  /*5a10*/  SEL R131, R131, RZ, !P3 ;  /* 0x000000ff83837207 */ /* 0x000fe40005800000 */
[----:B------:R-:W-:Y:S01]  /*5a20*/  SHF.L.U32 R176, R176, 0x10, RZ ;  /* 0x00000010b0b07819 */ /* 0x000fe200000006ff */
[----:B0-----:R-:W-:Y:S01]  /*5a30*/  IMAD.U32 R128, R30, 0x10000, RZ ;  /* 0x000100001e807824 */ /* 0x001fe200078e00ff */
[----:B-1----:R-:W-:Y:S01]  /*5a40*/  SHF.L.U32 R29, R34, 0x10, RZ ;  /* 0x00000010221d7819 */ /* 0x002fe200000006ff */
[----:B------:R-:W-:Y:S01]  /*5a50*/  FADD R187, R131, 1 ;  /* 0x3f80000083bb7421 */ /* 0x000fe20000000000 */
[----:B------:R-:W-:Y:S01]  /*5a60*/  SEL R28, R168, RZ, !P3 ;  /* 0x000000ffa81c7207 */ /* 0x000fe20005800000 */
[----:B------:R-:W-:Y:S01]  /*5a70*/  FMUL R30, R176, UR16 ;  /* 0x00000010b01e7c20 */ /* 0x000fe20008400000 */
[----:B------:R-:W-:-:S02]  /*5a80*/  SEL R168, R35, RZ, P2 ;  /* 0x000000ff23a87207 */ /* 0x000fc40001000000 */
[----:B----4-:R-:W-:Y:S01]  /*5a90*/  SEL R122, R122, RZ, P2 ;  /* 0x000000ff7a7a7207 */ /* 0x010fe20001000000 */
[----:B------:R-:W-:Y:S01]  /*5aa0*/  FFMA R187, R30, R187, R195 ;  /* 0x000000bb1ebb7223 */ /* 0x000fe200000000c3 */
[----:B------:R-:W-:Y:S01]  /*5ab0*/  FMUL R29, R29, UR18 ;  /* 0x000000121d1d7c20 */ /* 0x000fe20008400000 */
[----:B------:R-:W-:Y:S01]  /*5ac0*/  FADD R28, R28, 1 ;  /* 0x3f8000001c1c7421 */ /* 0x000fe20000000000 */
[----:B------:R-:W-:Y:S02]  /*5ad0*/  SEL R169, R169, RZ, !P3 ;  /* 0x000000ffa9a97207 */ /* 0x000fe40005800000 */
[----:B------:R-:W-:Y:S02]  /*5ae0*/  SHF.L.U32 R30, R168, 0x10, RZ ;  /* 0x00000010a81e7819 */ /* 0x000fe400000006ff */
[----:B------:R-:W-:Y:S02]  /*5af0*/  SEL R170, R170, RZ, !P3 ;  /* 0x000000ffaaaa7207 */ /* 0x000fe40005800000 */
[----:B------:R-:W-:-:S02]  /*5b00*/  PRMT R130, R130, 0x7632, R130 ;  /* 0x0000763282827816 */ /* 0x000fc40000000082 */
[----:B------:R-:W-:Y:S02]  /*5b10*/  SHF.L.U32 R180, R122, 0x10, RZ ;  /* 0x000000107ab47819 */ /* 0x000fe400000006ff */
[----:B------:R-:W-:Y:S01]  /*5b20*/  SEL R35, R172, RZ, !P3 ;  /* 0x000000ffac237207 */ /* 0x000fe20005800000 */
[----:B------:R-:W-:Y:S01]  /*5b30*/  FFMA R129, R29, R28, R188 ;  /* 0x0000001c1d817223 */ /* 0x000fe200000000bc */
[----:B------:R-:W-:Y:S01]  /*5b40*/  PRMT R28, R122, 0x7632, R28 ;  /* 0x000076327a1c7816 */ /* 0x000fe2000000001c */
[----:B------:R-:W-:Y:S01]  /*5b50*/  FMUL R128, R128, UR18 ;  /* 0x0000001280807c20 */ /* 0x000fe20008400000 */
[----:B------:R-:W-:Y:S01]  /*5b60*/  SHF.L.U32 R130, R130, 0x10, RZ ;  /* 0x0000001082827819 */ /* 0x000fe200000006ff */
[----:B------:R-:W-:Y:S01]  /*5b70*/  FADD R181, R169, 1 ;  /* 0x3f800000a9b57421 */ /* 0x000fe20000000000 */
[----:B------:R-:W-:Y:S01]  /*5b80*/  FMUL R29, R30, UR18 ;  /* 0x000000121e1d7c20 */ /* 0x000fe20008400000 */
[----:B------:R-:W-:Y:S01]  /*5b90*/  FADD R182, R170, 1 ;  /* 0x3f800000aab67421 */ /* 0x000fe20000000000 */
[----:B------:R-:W-:Y:S01]  /*5ba0*/  SEL R31, R31, RZ, !P3 ;  /* 0x000000ff1f1f7207 */ /* 0x000fe20005800000 */
        /* <DEDUP_REMOVED lines=13> */
[----:B------:R-:W-:Y:S01]  /*5c80*/  FFMA R187, R28, R29, R187 ;  /* 0x0000001d1cbb7223 */ /* 0x000fe200000000bb */
[----:B------:R-:W-:-:S02]  /*5c90*/  SEL R31, R173, RZ, !P3 ;  /* 0x000000ffad1f7207 */ /* 0x000fc40005800000 */
[----:B------:R-:W-:Y:S01]  /*5ca0*/  IMAD.U32 R168, R168, 0x10000, RZ ;  /* 0x00010000a8a87824 */ /* 0x000fe200078e00ff */
[----:B------:R-:W-:Y:S01]  /*5cb0*/  SHF.L.U32 R29, R169, 0x10, RZ ;  /* 0x00000010a91d7819 */ /* 0x000fe200000006ff */
[----:B------:R0:W4:Y:S01]  /*5cc0*/  @!P3 LDG.E.EL.128 R128, [R122.64] ;  /* 0x000000207a80b981 */ /* 0x000122000c2e1d00 */
[----:B------:R-:W-:Y:S01]  /*5cd0*/  SEL R28, R174, RZ, !P3 ;  /* 0x000000ffae1c7207 */ /* 0x000fe20005800000 */
[----:B------:R-:W-:Y:S01]  /*5ce0*/  FMUL R30, R30, UR17 ;  /* 0x000000111e1e7c20 */ /* 0x000fe20008400000 */
[----:B------:R-:W-:Y:S01]  /*5cf0*/  FADD R31, R31, 1 ;  /* 0x3f8000001f1f7421 */ /* 0x000fe20000000000 */
[----:B------:R-:W-:Y:S02]  /*5d00*/  FMUL R29, R29, UR17 ;  /* 0x000000111d1d7c20 */ /* 0x000fe40008400000 */
[----:B------:R-:W-:Y:S01]  /*5d10*/  FADD R28, R28, 1 ;  /* 0x3f8000001c1c7421 */ /* 0x000fe20000000000 */
        /* <DEDUP_REMOVED lines=12> */
[----:B------:R0:W5:Y:S01]  /*5de0*/  @!P3 LDG.E.EL.128 R28, [R34.64] ;  /* 0x00000020221cb981 */ /* 0x000162000c2e1d00 */
        /* <DEDUP_REMOVED lines=10> */
[----:B------:R-:W-:Y:S01]  /*5e90*/  PRMT R32, R32, 0x7632, R32 ;  /* 0x0000763220207816 */ /* 0x000fe20000000020 */
[----:B------:R-:W-:Y:S01]  /*5ea0*/  FFMA R122, R122, R123, R191 ;  /* 0x0000007b7a7a7223 */ /* 0x000fe200000000bf */
[----:B------:R-:W-:Y:S01]  /*5eb0*/  FMUL R183, R169, UR17 ;  /* 0x00000011a9b77c20 */ /* 0x000fe20008400000 */
[----:B------:R-:W-:Y:S01]  /*5ec0*/  FFMA R123, R33, R34, R184 ;  /* 0x00000022217b7223 */ /* 0x000fe200000000b8 */
[----:B------:R-:W-:Y:S01]  /*5ed0*/  FADD R34, R175, 1 ;  /* 0x3f800000af227421 */ /* 0x000fe20000000000 */
[----:B------:R-:W-:-:S02]  /*5ee0*/  SEL R20, R20, RZ, !P3 ;  /* 0x000000ff14147207 */ /* 0x000fc40005800000 */
[----:B------:R-:W-:Y:S02]  /*5ef0*/  SEL R37, R37, RZ, !P3 ;  /* 0x000000ff25257207 */ /* 0x000fe40005800000 */
[----:B------:R-:W-:Y:S01]  /*5f00*/  SHF.L.U32 R36, R32, 0x10, RZ ;  /* 0x0000001020247819 */ /* 0x000fe200000006ff */
[----:B------:R-:W-:Y:S01]  /*5f10*/  FFMA R183, R183, R34, R122 ;  /* 0x00000022b7b77223 */ /* 0x000fe2000000007a */
[----:B------:R-:W-:Y:S01]  /*5f20*/  SEL R34, R22, RZ, !P3 ;  /* 0x000000ff16227207 */ /* 0x000fe20005800000 */
[----:B------:R-:W-:Y:S01]  /*5f30*/  FADD R35, R20, 1 ;  /* 0x3f80000014237421 */ /* 0x000fe20000000000 */
[----:B------:R-:W-:Y:S01]  /*5f40*/  FADD R22, R37, 1 ;  /* 0x3f80000025167421 */ /* 0x000fe20000000000 */
[----:B------:R-:W-:Y:S01]  /*5f50*/  FMUL R20, R36, UR18 ;  /* 0x0000001224147c20 */ /* 0x000fe20008400000 */
[----:B------:R-:W-:Y:S02]  /*5f60*/  SEL R120, R120, RZ, P2 ;  /* 0x000000ff78787207 */ /* 0x000fe40001000000 */
[----:B------:R-:W-:Y:S01]  /*5f70*/  SEL R38, R121, RZ, P2 ;  /* 0x000000ff79267207 */ /* 0x000fe20001000000 */
[----:B------:R-:W-:Y:S01]  /*5f80*/  FFMA R22, R20, R22, R185 ;  /* 0x0000001614167223 */ /* 0x000fe200000000b9 */
[----:B------:R-:W-:-:S02]  /*5f90*/  PRMT R20, R120, 0x7632, R20 ;  /* 0x0000763278147816 */ /* 0x000fc40000000014 */
[----:B------:R-:W-:Y:S02]  /*5fa0*/  SHF.L.U32 R176, R120, 0x10, RZ ;  /* 0x0000001078b07819 */ /* 0x000fe400000006ff */
[----:B------:R-:W-:Y:S01]  /*5fb0*/  SHF.L.U32 R33, R38, 0x10, RZ ;  /* 0x0000001026217819 */ /* 0x000fe200000006ff */
[----:B------:R-:W-:Y:S01]  /*5fc0*/  IMAD.U32 R177, R20, 0x10000, RZ ;  /* 0x0001000014b17824 */ /* 0x000fe200078e00ff */
[----:B------:R-:W-:Y:S01]  /*5fd0*/  SEL R21, R21, RZ, !P3 ;  /* 0x000000ff15157207 */ /* 0x000fe20005800000 */
[----:B------:R-:W-:Y:S01]  /*5fe0*/  FMUL R176, R176, UR17 ;  /* 0x00000011b0b07c20 */ /* 0x000fe20008400000 */
[----:B------:R-:W-:Y:S01]  /*5ff0*/  FADD R32, R34, 1 ;  /* 0x3f80000022207421 */ /* 0x000fe20000000000 */
[----:B------:R-:W-:Y:S01]  /*6000*/  FMUL R33, R33, UR17 ;  /* 0x0000001121217c20 */ /* 0x000fe20008400000 */
[----:B------:R-:W-:Y:S01]  /*6010*/  FMUL R177, R177, UR17 ;  /* 0x00000011b1b17c20 */ /* 0x000fe20008400000 */
[----:B------:R-:W-:Y:S01]  /*6020*/  FADD R20, R21, 1 ;  /* 0x3f80000015147421 */ /* 0x000fe20000000000 */
[----:B------:R-:W-:Y:S01]  /*6030*/  FFMA R176, R176, R35, R123 ;  /* 0x00000023b0b07223 */ /* 0x000fe2000000007b */
[----:B------:R-:W-:Y:S01]  /*6040*/  PRMT R168, R168, 0x7632, R168 ;  /* 0x00007632a8a87816 */ /* 0x000fe200000000a8 */
[----:B------:R-:W-:Y:S01]  /*6050*/  FFMA R178, R33, R32, R178 ;  /* 0x0000002021b27223 */ /* 0x000fe200000000b2 */
[----:B------:R-:W-:Y:S01]  /*6060*/  CS2R R120, SRZ ;  /* 0x0000000000787805 */ /* 0x000fe2000001ff00 */
[----:B------:R-:W-:Y:S01]  /*6070*/  CS2R R122, SRZ ;  /* 0x00000000007a7805 */ /* 0x000fe2000001ff00 */
[----:B------:R-:W-:Y:S01]  /*6080*/  IMAD.WIDE.U32 R36, R246, R236, c[0x0][0x400] ;  /* 0x00010000f6247625 */ /* 0x000fe200078e00ec */
[--C-:B------:R-:W-:Y:S01]  /*6090*/  FFMA R177, R177, R20, R22.reuse ;  /* 0x00000014b1b17223 */ /* 0x100fe20000000016 */
[----:B--2---:R-:W-:Y:S01]  /*60a0*/  SEL R106, R106, RZ, P2 ;  /* 0x000000ff6a6a7207 */ /* 0x004fe20001000000 */
[----:B------:R-:W-:Y:S01]  /*60b0*/  CS2R R32, SRZ ;  /* 0x0000000000207805 */ /* 0x000fe2000001ff00 */
[----:B------:R-:W-:Y:S01]  /*60c0*/  CS2R R34, SRZ ;  /* 0x0000000000227805 */ /* 0x000fe2000001ff00 */
[----:B------:R-:W-:Y:S01]  /*60d0*/  IMAD.WIDE.U32 R20, R246, R236, c[0x0][0x3e8] ;  /* 0x0000fa00f6147625 */ /* 0x000fe200078e00ec */
[----:B------:R-:W-:Y:S01]  /*60e0*/  PRMT R22, R106, 0x7632, R22 ;  /* 0x000076326a167816 */ /* 0x000fe20000000016 */
[----:B------:R0:W2:Y:S01]  /*60f0*/  @!P3 LDG.E.EL.128 R120, [R36.64] ;  /* 0x000000202478b981 */ /* 0x0000a2000c2e1d00 */
[----:B------:R-:W-:-:S02]  /*6100*/  SEL R39, R39, RZ, !P3 ;  /* 0x000000ff27277207 */ /* 0x000fc40005800000 */
[----:B------:R-:W-:Y:S01]  /*6110*/  SHF.L.U32 R168, R168, 0x10, RZ ;  /* 0x00000010a8a87819 */ /* 0x000fe200000006ff */
[----:B------:R1:W2:Y:S02]  /*6120*/  @!P3 LDG.E.EL.128 R32, [R20.64] ;  /* 0x000000201420b981 */ /* 0x0002a4000c2e1d00 */
[----:B------:R-:W-:Y:S01]  /*6130*/  FADD R179, R39, 1 ;  /* 0x3f80000027b37421 */ /* 0x000fe20000000000 */
[----:B---3--:R-:W-:Y:S02]  /*6140*/  SEL R110, R110, RZ, P2 ;  /* 0x000000ff6e6e7207 */ /* 0x008fe40001000000 */
[----:B0-----:R-:W-:Y:S01]  /*6150*/  SHF.L.U32 R36, R22, 0x10, RZ ;  /* 0x0000001016247819 */ /* 0x001fe200000006ff */
[----:B------:R-:W-:Y:S01]  /*6160*/  FMUL R22, R168, UR18 ;  /* 0x00000012a8167c20 */ /* 0x000fe20008400000 */
[----:B-1----:R-:W-:Y:S02]  /*6170*/  SHF.L.U32 R21, R106, 0x10, RZ ;  /* 0x000000106a157819 */ /* 0x002fe400000006ff */
[----:B------:R-:W-:-:S02]  /*6180*/  SEL R20, R164, RZ, !P3 ;  /* 0x000000ffa4147207 */ /* 0x000fc40005800000 */
[----:B------:R-:W-:Y:S01]  /*6190*/  SEL R164, R107, RZ, P2 ;  /* 0x000000ff6ba47207 */ /* 0x000fe20001000000 */
[----:B------:R-:W-:Y:S01]  /*61a0*/  FFMA R179, R22, R179, R187 ;  /* 0x000000b316b37223 */ /* 0x000fe200000000bb */
[----:B------:R-:W-:Y:S01]  /*61b0*/  SEL R165, R165, RZ, !P3 ;  /* 0x000000ffa5a57207 */ /* 0x000fe20005800000 */
[----:B------:R-:W-:Y:S01]  /*61c0*/  FMUL R21, R21, UR20 ;  /* 0x0000001415157c20 */ /* 0x000fe20008400000 */
[----:B------:R-:W-:Y:S01]  /*61d0*/  SHF.L.U32 R172, R110, 0x10, RZ ;  /* 0x000000106eac7819 */ /* 0x000fe200000006ff */
[----:B------:R-:W-:Y:S01]  /*61e0*/  FADD R20, R20, 1 ;  /* 0x3f80000014147421 */ /* 0x000fe20000000000 */
[----:B------:R-:W-:Y:S02]  /*61f0*/  SEL R37, R112, RZ, !P3 ;  /* 0x000000ff70257207 */ /* 0x000fe40005800000 */
[----:B------:R-:W-:Y:S02]  /*6200*/  SHF.L.U32 R22, R164, 0x10, RZ ;  /* 0x00000010a4167819 */ /* 0x000fe400000006ff */
[----:B------:R-:W-:Y:S01]  /*6210*/  SEL R166, R166, RZ, !P3 ;  /* 0x000000ffa6a67207 */ /* 0x000fe20005800000 */
[----:B------:R-:W-:Y:S01]  /*6220*/  FMUL R36, R36, UR20 ;  /* 0x0000001424247c20 */ /* 0x000fe20008400000 */
[----:B------:R-:W-:Y:S01]  /*6230*/  FADD R173, R165, 1 ;  /* 0x3f800000a5ad7421 */ /* 0x000fe20000000000 */
[----:B------:R-:W-:Y:S01]  /*6240*/  FFMA R39, R21, R20, R180 ;  /* 0x0000001415277223 */ /* 0x000fe200000000b4 */
[----:B------:R-:W-:Y:S01]  /*6250*/  FMUL R172, R172, UR19 ;  /* 0x00000013acac7c20 */ /* 0x000fe20008400000 */
[----:B------:R-:W-:Y:S01]  /*6260*/  FADD R37, R37, 1 ;  /* 0x3f80000025257421 */ /* 0x000fe20000000000 */
[----:B------:R-:W-:Y:S01]  /*6270*/  FMUL R21, R22, UR20 ;  /* 0x0000001416157c20 */ /* 0x000fe20008400000 */
[----:B------:R-:W-:Y:S01]  /*6280*/  FADD R174, R166, 1 ;  /* 0x3f800000a6ae7421 */ /* 0x000fe20000000000 */
[----:B------:R-:W-:-:S02]  /*6290*/  SEL R23, R23, RZ, !P3 ;  /* 0x000000ff17177207 */ /* 0x000fc40005800000 */
[----:B------:R-:W-:Y:S01]  /*62a0*/  SEL R112, R111, RZ, P2 ;  /* 0x000000ff6f707207 */ /* 0x000fe20001000000 */
[----:B------:R-:W-:Y:S01]  /*62b0*/  FFMA R173, R36, R173, R181 ;  /* 0x000000ad24ad7223 */ /* 0x000fe200000000b5 */
[----:B------:R-:W-:Y:S01]  /*62c0*/  PRMT R38, R38, 0x7632, R38 ;  /* 0x0000763226267816 */ /* 0x000fe20000000026 */
[----:B------:R-:W-:Y:S01]  /*62d0*/  FFMA R172, R172, R37, R39 ;  /* 0x00000025acac7223 */ /* 0x000fe20000000027 */
[----:B------:R-:W-:Y:S01]  /*62e0*/  PRMT R20, R110, 0x7632, R20 ;  /* 0x000076326e147816 */ /* 0x000fe20000000014 */
[----:B------:R-:W-:Y:S01]  /*62f0*/  FFMA R174, R21, R174, R182 ;  /* 0x000000ae15ae7223 */ /* 0x000fe200000000b6 */
[----:B------:R-:W-:Y:S01]  /*6300*/  SHF.L.U32 R37, R112, 0x10, RZ ;  /* 0x0000001070257819 */ /* 0x000fe200000006ff */
[----:B------:R-:W-:Y:S01]  /*6310*/  FADD R21, R23, 1 ;  /* 0x3f80000017157421 */ /* 0x000fe20000000000 */
[----:B------:R-:W-:Y:S01]  /*6320*/  SEL R36, R114, RZ, !P3 ;  /* 0x000000ff72247207 */ /* 0x000fe20005800000 */
[----:B------:R-:W-:Y:S01]  /*6330*/  IMAD.U32 R22, R20, 0x10000, RZ ;  /* 0x0001000014167824 */ /* 0x000fe200078e00ff */
[----:B------:R-:W-:-:S02]  /*6340*/  SHF.L.U32 R38, R38, 0x10, RZ ;  /* 0x0000001026267819 */ /* 0x000fc400000006ff */
[----:B------:R-:W-:Y:S01]  /*6350*/  SEL R23, R113, RZ, !P3 ;  /* 0x000000ff71177207 */ /* 0x000fe20005800000 */
[----:B------:R-:W-:Y:S01]  /*6360*/  FMUL R37, R37, UR19 ;  /* 0x0000001325257c20 */ /* 0x000fe20008400000 */
[----:B------:R-:W-:Y:S01]  /*6370*/  FADD R36, R36, 1 ;  /* 0x3f80000024247421 */ /* 0x000fe20000000000 */
[----:B------:R-:W-:Y:S01]  /*6380*/  FMUL R20, R38, UR17 ;  /* 0x0000001126147c20 */ /* 0x000fe20008400000 */
[----:B------:R-:W-:Y:S01]  /*6390*/  FMUL R22, R22, UR19 ;  /* 0x0000001316167c20 */ /* 0x000fe20008400000 */
[----:B------:R-:W-:Y:S01]  /*63a0*/  FADD R23, R23, 1 ;  /* 0x3f80000017177421 */ /* 0x000fe20000000000 */
[----:B------:R-:W-:Y:S01]  /*63b0*/  SEL R105, R105, RZ, P2 ;  /* 0x000000ff69697207 */ /* 0x000fe20001000000 */
[----:B------:R-:W-:Y:S01]  /*63c0*/  FFMA R174, R37, R36, R174 ;  /* 0x0000002425ae7223 */ /* 0x000fe200000000ae */
[----:B------:R-:W-:Y:S01]  /*63d0*/  CS2R R38, SRZ ;  /* 0x0000000000267805 */ /* 0x000fe2000001ff00 */
[----:B------:R-:W-:Y:S01]  /*63e0*/  CS2R R36, SRZ ;  /* 0x0000000000247805 */ /* 0x000fe2000001ff00 */
[----:B------:R-:W-:Y:S01]  /*63f0*/  FFMA R179, R20, R21, R179 ;  /* 0x0000001514b37223 */ /* 0x000fe200000000b3 */
[----:B------:R-:W-:Y:S01]  /*6400*/  FFMA R173, R22, R23, R173 ;  /* 0x0000001716ad7223 */ /* 0x000fe200000000ad */
[-C--:B------:R-:W-:Y:S01]  /*6410*/  IMAD.WIDE R106, R249, R250.reuse, c[0x0][0x318] ;  /* 0x0000c600f96a7625 */ /* 0x080fe200078e02fa */
[----:B------:R-:W-:Y:S01]  /*6420*/  SEL R170, R98, RZ, !P3 ;  /* 0x000000ff62aa7207 */ /* 0x000fe20005800000 */
[----:B------:R-:W-:Y:S01]  /*6430*/  CS2R R20, SRZ ;  /* 0x0000000000147805 */ /* 0x000fe2000001ff00 */
[----:B------:R-:W-:Y:S01]  /*6440*/  CS2R R22, SRZ ;  /* 0x0000000000167805 */ /* 0x000fe2000001ff00 */
[----:B------:R-:W-:Y:S01]  /*6450*/  SHF.L.U32 R98, R105, 0x10, RZ ;  /* 0x0000001069627819 */ /* 0x000fe200000006ff */
[----:B------:R-:W-:Y:S01]  /*6460*/  IMAD.WIDE R110, R249, R250, c[0x0][0x330] ;  /* 0x0000cc00f96e7625 */ /* 0x000fe200078e02fa */
[----:B------:R0:W3:Y:S01]  /*6470*/  @P2 LDG.E.EF.128 R36, [R106.64] ;  /* 0x000000206a242981 */ /* 0x0000e2000c0e1d00 */
[----:B------:R-:W-:Y:S01]  /*6480*/  PRMT R164, R164, 0x7632, R164 ;  /* 0x00007632a4a47816 */ /* 0x000fe200000000a4 */
[----:B------:R-:W-:Y:S01]  /*6490*/  FADD R170, R170, 1 ;  /* 0x3f800000aaaa7421 */ /* 0x000fe20000000000 */
[----:B------:R-:W-:Y:S01]  /*64a0*/  SEL R104, R104, RZ, P2 ;  /* 0x000000ff68687207 */ /* 0x000fe20001000000 */
[----:B------:R1:W2:Y:S01]  /*64b0*/  @P2 LDG.E.EF.128 R20, [R110.64] ;  /* 0x000000206e142981 */ /* 0x0002a2000c0e1d00 */
[----:B------:R-:W-:Y:S01]  /*64c0*/  SHF.L.U32 R164, R164, 0x10, RZ ;  /* 0x00000010a4a47819 */ /* 0x000fe200000006ff */
[----:B0-----:R-:W-:Y:S01]  /*64d0*/  FMUL R107, R98, UR20 ;  /* 0x00000014626b7c20 */ /* 0x001fe20008400000 */
[----:B------:R-:W-:-:S02]  /*64e0*/  SEL R167, R167, RZ, !P3 ;  /* 0x000000ffa7a77207 */ /* 0x000fc40005800000 */
[----:B------:R-:W-:Y:S01]  /*64f0*/  SEL R96, R96, RZ, !P3 ;  /* 0x000000ff60607207 */ /* 0x000fe20005800000 */
[----:B------:R-:W-:Y:S01]  /*6500*/  FFMA R170, R107, R170, R178 ;  /* 0x000000aa6baa7223 */ /* 0x000fe200000000b2 */
[----:B------:R-:W-:Y:S02]  /*6510*/  SHF.L.U32 R107, R104, 0x10, RZ ;  /* 0x00000010686b7819 */ /* 0x000fe400000006ff */
[----:B------:R-:W-:Y:S01]  /*6520*/  PRMT R112, R112, 0x7632, R112 ;  /* 0x0000763270707816 */ /* 0x000fe20000000070 */
[----:B-1----:R-:W-:Y:S01]  /*6530*/  FMUL R110, R164, UR20 ;  /* 0x00000014a46e7c20 */ /* 0x002fe20008400000 */
[----:B------:R-:W-:Y:S01]  /*6540*/  FADD R111, R167, 1 ;  /* 0x3f800000a76f7421 */ /* 0x000fe20000000000 */
[----:B------:R-:W-:Y:S01]  /*6550*/  FADD R96, R96, 1 ;  /* 0x3f80000060607421 */ /* 0x000fe20000000000 */
[----:B------:R-:W-:Y:S01]  /*6560*/  FMUL R107, R107, UR20 ;  /* 0x000000146b6b7c20 */ /* 0x000fe20008400000 */
[----:B------:R-:W-:Y:S02]  /*6570*/  SHF.L.U32 R112, R112, 0x10, RZ ;  /* 0x0000001070707819 */ /* 0x000fe400000006ff */
[----:B------:R-:W-:Y:S01]  /*6580*/  SEL R115, R115, RZ, !P3 ;  /* 0x000000ff73737207 */ /* 0x000fe20005800000 */
[----:B------:R-:W-:Y:S01]  /*6590*/  FFMA R110, R110, R111, R183 ;  /* 0x0000006f6e6e7223 */ /* 0x000fe200000000b7 */
[----:B------:R-:W-:Y:S01]  /*65a0*/  FFMA R111, R107, R96, R176 ;  /* 0x000000606b6f7223 */ /* 0x000fe200000000b0 */
[----:B------:R-:W-:Y:S01]  /*65b0*/  FMUL R175, R112, UR19 ;  /* 0x0000001370af7c20 */ /* 0x000fe20008400000 */
[----:B------:R-:W-:Y:S01]  /*65c0*/  SEL R97, R97, RZ, !P3 ;  /* 0x000000ff61617207 */ /* 0x000fe20005800000 */
[----:B------:R-:W-:Y:S01]  /*65d0*/  FADD R96, R115, 1 ;  /* 0x3f80000073607421 */ /* 0x000fe20000000000 */
[----:B------:R-:W-:-:S02]  /*65e0*/  SEL R98, R109, RZ, P2 ;  /* 0x000000ff6d627207 */ /* 0x000fc40001000000 */
[----:B------:R-:W-:Y:S01]  /*65f0*/  SEL R88, R88, RZ, !P3 ;  /* 0x000000ff58587207 */ /* 0x000fe20005800000 */
[----:B------:R-:W-:Y:S01]  /*6600*/  FFMA R175, R175, R96, R110 ;  /* 0x00000060afaf7223 */ /* 0x000fe2000000006e */
[----:B------:R-:W-:Y:S01]  /*6610*/  FADD R96, R97, 1 ;  /* 0x3f80000061607421 */ /* 0x000fe20000000000 */
[----:B------:R-:W-:Y:S02]  /*6620*/  SEL R90, R90, RZ, !P3 ;  /* 0x000000ff5a5a7207 */ /* 0x000fe40005800000 */
[----:B------:R-:W-:Y:S01]  /*6630*/  SHF.L.U32 R97, R98, 0x10, RZ ;  /* 0x0000001062617819 */ /* 0x000fe200000006ff */
[----:B------:R-:W-:Y:S01]  /*6640*/  FADD R107, R88, 1 ;  /* 0x3f800000586b7421 */ /* 0x000fe20000000000 */
[----:B------:R-:W-:Y:S01]  /*6650*/  SEL R108, R108, RZ, P2 ;  /* 0x000000ff6c6c7207 */ /* 0x000fe20001000000 */
[----:B------:R-:W-:Y:S01]  /*6660*/  FADD R88, R90, 1 ;  /* 0x3f8000005a587421 */ /* 0x000fe20000000000 */
[----:B------:R-:W-:Y:S01]  /*6670*/  PRMT R104, R104, 0x7632, R104 ;  /* 0x0000763268687816 */ /* 0x000fe20000000068 */
[----:B------:R-:W-:-:S03]  /*6680*/  FMUL R97, R97, UR19 ;  /* 0x0000001361617c20 */ /* 0x000fc60008400000 */
[----:B------:R-:W-:Y:S01]  /*6690*/  SHF.L.U32 R104, R104, 0x10, RZ ;  /* 0x0000001068687819 */ /* 0x000fe200000006ff */
[----:B------:R-:W-:Y:S01]  /*66a0*/  FFMA R170, R97, R88, R170 ;  /* 0x0000005861aa7223 */ /* 0x000fe200000000aa */
[----:B------:R-:W-:Y:S02]  /*66b0*/  PRMT R88, R108, 0x7632, R88 ;  /* 0x000076326c587816 */ /* 0x000fe40000000058 */
[----:B------:R-:W-:Y:S01]  /*66c0*/  SEL R89, R89, RZ, !P3 ;  /* 0x000000ff59597207 */ /* 0x000fe20005800000 */
[----:B------:R-:W-:Y:S01]  /*66d0*/  FMUL R90, R104, UR20 ;  /* 0x00000014685a7c20 */ /* 0x000fe20008400000 */
[----:B------:R-:W-:-:S03]  /*66e0*/  SHF.L.U32 R169, R88, 0x10, RZ ;  /* 0x0000001058a97819 */ /* 0x000fc600000006ff */
[----:B------:R-:W-:Y:S01]  /*66f0*/  FFMA R90, R90, R96, R177 ;  /* 0x000000605a5a7223 */ /* 0x000fe200000000b1 */
[----:B------:R-:W-:Y:S01]  /*6700*/  FADD R88, R89, 1 ;  /* 0x3f80000059587421 */ /* 0x000fe20000000000 */
[----:B------:R-:W-:Y:S01]  /*6710*/  FMUL R169, R169, UR19 ;  /* 0x00000013a9a97c20 */ /* 0x000fe20008400000 */
[----:B------:R-:W-:Y:S01]  /*6720*/  CS2R R112, SRZ ;  /* 0x0000000000707805 */ /* 0x000fe2000001ff00 */
[----:B------:R-:W-:Y:S01]  /*6730*/  CS2R R114, SRZ ;  /* 0x0000000000727805 */ /* 0x000fe2000001ff00 */
[----:B------:R-:W-:Y:S01]  /*6740*/  IMAD.U32 R168, R108, 0x10000, RZ ;  /* 0x000100006ca87824 */ /* 0x000fe200078e00ff */
[----:B------:R-:W-:Y:S01]  /*6750*/  FFMA R169, R169, R88, R90 ;  /* 0x00000058a9a97223 */ /* 0x000fe2000000005a */
[----:B------:R-:W-:Y:S02]  /*6760*/  IMAD.WIDE.U32 R88, R246, R236, c[0x0][0x418] ;  /* 0x00010600f6587625 */ /* 0x000fe400078e00ec */
[----:B------:R-:W-:-:S03]  /*6770*/  FMUL R168, R168, UR19 ;  /* 0x00000013a8a87c20 */ /* 0x000fc60008400000 */
[----:B------:R0:W4:Y:S01]  /*6780*/  @!P3 LDG.E.EL.128 R112, [R88.64] ;  /* 0x000000205870b981 */ /* 0x000122000c2e1d00 */
[----:B------:R-:W-:Y:S01]  /*6790*/  FFMA R168, R168, R107, R111 ;  /* 0x0000006ba8a87223 */ /* 0x000fe2000000006f */
[----:B------:R-:W-:Y:S02]  /*67a0*/  SEL R6, R6, RZ, P2 ;  /* 0x000000ff06067207 */ /* 0x000fe40001000000 */
[----:B0-----:R-:W-:Y:S02]  /*67b0*/  SEL R88, R92, RZ, !P3 ;  /* 0x000000ff5c587207 */ /* 0x001fe40005800000 */
[C---:B------:R-:W-:Y:S02]  /*67c0*/  PRMT R90, R6.reuse, 0x7632, R90 ;  /* 0x00007632065a7816 */ /* 0x040fe4000000005a */
[----:B------:R-:W-:Y:S01]  /*67d0*/  SHF.L.U32 R6, R6, 0x10, RZ ;  /* 0x0000001006067819 */ /* 0x000fe200000006ff */
[----:B------:R-:W-:Y:S01]  /*67e0*/  CS2R R108, SRZ ;  /* 0x00000000006c7805 */ /* 0x000fe2000001ff00 */
[----:B------:R-:W-:Y:S01]  /*67f0*/  CS2R R110, SRZ ;  /* 0x00000000006e7805 */ /* 0x000fe2000001ff00 */
[----:B------:R-:W-:Y:S01]  /*6800*/  SEL R92, R7, RZ, P2 ;  /* 0x000000ff075c7207 */ /* 0x000fe20001000000 */
[----:B------:R-:W-:Y:S01]  /*6810*/  IMAD.WIDE.U32 R96, R246, R236, c[0x0][0x430] ;  /* 0x00010c00f6607625 */ /* 0x000fe200078e00ec */
[----:B------:R-:W-:Y:S01]  /*6820*/  FMUL R7, R6, UR22 ;  /* 0x0000001606077c20 */ /* 0x000fe20008400000 */
[----:B------:R-:W-:Y:S01]  /*6830*/  FADD R6, R88, 1 ;  /* 0x3f80000058067421 */ /* 0x000fe20000000000 */
[----:B------:R-:W-:-:S02]  /*6840*/  SEL R42, R42, RZ, P2 ;  /* 0x000000ff2a2a7207 */ /* 0x000fc40001000000 */
[----:B------:R-:W-:Y:S01]  /*6850*/  SHF.L.U32 R88, R92, 0x10, RZ ;  /* 0x000000105c587819 */ /* 0x000fe200000006ff */
[----:B------:R0:W4:Y:S01]  /*6860*/  @!P3 LDG.E.EL.128 R108, [R96.64] ;  /* 0x00000020606cb981 */ /* 0x000122000c2e1d00 */
[----:B------:R-:W-:Y:S01]  /*6870*/  PRMT R105, R105, 0x7632, R105 ;  /* 0x0000763269697816 */ /* 0x000fe20000000069 */
[----:B------:R-:W-:Y:S01]  /*6880*/  FFMA R89, R7, R6, R172 ;  /* 0x0000000607597223 */ /* 0x000fe200000000ac */
[----:B------:R-:W-:Y:S02]  /*6890*/  SEL R93, R93, RZ, !P3 ;  /* 0x000000ff5d5d7207 */ /* 0x000fe40005800000 */
[----:B------:R-:W-:Y:S01]  /*68a0*/  PRMT R6, R42, 0x7632, R6 ;  /* 0x000076322a067816 */ /* 0x000fe20000000006 */
[----:B------:R-:W-:Y:S01]  /*68b0*/  FMUL R7, R88, UR22 ;  /* 0x0000001658077c20 */ /* 0x000fe20008400000 */
[----:B------:R-:W-:Y:S02]  /*68c0*/  SEL R94, R94, RZ, !P3 ;  /* 0x000000ff5e5e7207 */ /* 0x000fe40005800000 */
[----:B0-----:R-:W-:Y:S01]  /*68d0*/  SHF.L.U32 R96, R90, 0x10, RZ ;  /* 0x000000105a607819 */ /* 0x001fe200000006ff */
[----:B------:R-:W-:Y:S01]  /*68e0*/  IMAD.U32 R164, R42, 0x10000, RZ ;  /* 0x000100002aa47824 */ /* 0x000fe200078e00ff */
[----:B------:R-:W-:-:S02]  /*68f0*/  SEL R99, R99, RZ, !P3 ;  /* 0x000000ff63637207 */ /* 0x000fc40005800000 */
[----:B------:R-:W-:Y:S02]  /*6900*/  SHF.L.U32 R105, R105, 0x10, RZ ;  /* 0x0000001069697819 */ /* 0x000fe400000006ff */
[----:B------:R-:W-:Y:S01]  /*6910*/  SEL R68, R68, RZ, !P3 ;  /* 0x000000ff44447207 */ /* 0x000fe20005800000 */
[----:B------:R-:W-:Y:S01]  /*6920*/  FMUL R96, R96, UR22 ;  /* 0x0000001660607c20 */ /* 0x000fe20008400000 */
[----:B------:R-:W-:Y:S01]  /*6930*/  SHF.L.U32 R42, R6, 0x10, RZ ;  /* 0x00000010062a7819 */ /* 0x000fe200000006ff */
[----:B------:R-:W-:Y:S01]  /*6940*/  FADD R165, R93, 1 ;  /* 0x3f8000005da57421 */ /* 0x000fe20000000000 */
[----:B------:R-:W-:Y:S02]  /*6950*/  SEL R88, R69, RZ, !P3 ;  /* 0x000000ff45587207 */ /* 0x000fe40005800000 */
[----:B------:R-:W-:Y:S01]  /*6960*/  PRMT R98, R98, 0x7632, R98 ;  /* 0x0000763262627816 */ /* 0x000fe20000000062 */
[----:B------:R-:W-:Y:S01]  /*6970*/  FADD R166, R94, 1 ;  /* 0x3f8000005ea67421 */ /* 0x000fe20000000000 */
[----:B------:R-:W-:Y:S01]  /*6980*/  SEL R91, R91, RZ, !P3 ;  /* 0x000000ff5b5b7207 */ /* 0x000fe20005800000 */
[----:B------:R-:W-:Y:S01]  /*6990*/  FADD R171, R99, 1 ;  /* 0x3f80000063ab7421 */ /* 0x000fe20000000000 */
[----:B------:R-:W-:Y:S01]  /*69a0*/  FMUL R90, R105, UR20 ;  /* 0x00000014695a7c20 */ /* 0x000fe20008400000 */
[----:B------:R-:W-:Y:S01]  /*69b0*/  FMUL R164, R164, UR21 ;  /* 0x00000015a4a47c20 */ /* 0x000fe20008400000 */
[----:B------:R-:W-:Y:S01]  /*69c0*/  FADD R69, R68, 1 ;  /* 0x3f80000044457421 */ /* 0x000fe20000000000 */
[----:B------:R-:W-:Y:S01]  /*69d0*/  FFMA R165, R96, R165, R173 ;  /* 0x000000a560a57223 */ /* 0x000fe200000000ad */
[----:B------:R-:W-:Y:S01]  /*69e0*/  SHF.L.U32 R98, R98, 0x10, RZ ;  /* 0x0000001062627819 */ /* 0x000fe200000006ff */
[----:B------:R-:W-:Y:S01]  /*69f0*/  FMUL R42, R42, UR21 ;  /* 0x000000152a2a7c20 */ /* 0x000fe20008400000 */
[----:B------:R-:W-:Y:S01]  /*6a00*/  FADD R68, R88, 1 ;  /* 0x3f80000058447421 */ /* 0x000fe20000000000 */
[----:B------:R-:W-:Y:S01]  /*6a10*/  FFMA R166, R7, R166, R174 ;  /* 0x000000a607a67223 */ /* 0x000fe200000000ae */
[----:B------:R-:W-:Y:S01]  /*6a20*/  PRMT R92, R92, 0x7632, R92 ;  /* 0x000076325c5c7816 */ /* 0x000fe2000000005c */
[----:B------:R-:W-:Y:S01]  /*6a30*/  FFMA R171, R90, R171, R179 ;  /* 0x000000ab5aab7223 */ /* 0x000fe200000000b3 */
[----:B------:R-:W-:Y:S01]  /*6a40*/  FADD R7, R91, 1 ;  /* 0x3f8000005b077421 */ /* 0x000fe20000000000 */
[----:B------:R-:W-:Y:S01]  /*6a50*/  FFMA R164, R164, R69, R89 ;  /* 0x00000045a4a47223 */ /* 0x000fe20000000059 */
[----:B------:R-:W-:Y:S01]  /*6a60*/  SEL R69, R43, RZ, P2 ;  /* 0x000000ff2b457207 */ /* 0x000fe20001000000 */
[----:B------:R-:W-:Y:S01]  /*6a70*/  FFMA R165, R42, R68, R165 ;  /* 0x000000442aa57223 */ /* 0x000fe200000000a5 */
[----:B------:R-:W-:Y:S01]  /*6a80*/  CS2R R88, SRZ ;  /* 0x0000000000587805 */ /* 0x000fe2000001ff00 */
[----:B------:R-:W-:Y:S01]  /*6a90*/  CS2R R90, SRZ ;  /* 0x00000000005a7805 */ /* 0x000fe2000001ff00 */
[----:B------:R-:W-:Y:S01]  /*6aa0*/  FMUL R6, R98, UR19 ;  /* 0x0000001362067c20 */ /* 0x000fe20008400000 */
[----:B------:R-:W-:Y:S01]  /*6ab0*/  IMAD.WIDE.U32 R42, R246, R236, c[0x0][0x460] ;  /* 0x00011800f62a7625 */ /* 0x000fe200078e00ec */
[----:B------:R-:W-:-:S02]  /*6ac0*/  SHF.L.U32 R92, R92, 0x10, RZ ;  /* 0x000000105c5c7819 */ /* 0x000fc400000006ff */
[----:B------:R-:W-:Y:S01]  /*6ad0*/  SEL R95, R95, RZ, !P3 ;  /* 0x000000ff5f5f7207 */ /* 0x000fe20005800000 */
[----:B------:R-:W-:Y:S01]  /*6ae0*/  FFMA R171, R6, R7, R171 ;  /* 0x0000000706ab7223 */ /* 0x000fe200000000ab */
[----:B------:R-:W-:Y:S01]  /*6af0*/  SHF.L.U32 R7, R69, 0x10, RZ ;  /* 0x0000001045077819 */ /* 0x000fe200000006ff */
[----:B------:R0:W4:Y:S01]  /*6b00*/  @!P3 LDG.E.EL.128 R88, [R42.64] ;  /* 0x000000202a58b981 */ /* 0x000122000c2e1d00 */
[----:B------:R-:W-:Y:S02]  /*6b10*/  SEL R6, R70, RZ, !P3 ;  /* 0x000000ff46067207 */ /* 0x000fe40005800000 */
[----:B------:R-:W-:Y:S01]  /*6b20*/  SEL R237, R5, RZ, P2 ;  /* 0x000000ff05ed7207 */ /* 0x000fe20001000000 */
[----:B------:R-:W-:Y:S02]  /*6b30*/  FMUL R7, R7, UR21 ;  /* 0x0000001507077c20 */ /* 0x000fe40008400000 */
[----:B------:R-:W-:Y:S01]  /*6b40*/  FADD R6, R6, 1 ;  /* 0x3f80000006067421 */ /* 0x000fe20000000000 */
[----:B0-----:R-:W-:Y:S01]  /*6b50*/  FMUL R42, R92, UR22 ;  /* 0x000000165c2a7c20 */ /* 0x001fe20008400000 */
[----:B------:R-:W-:Y:S01]  /*6b60*/  FADD R43, R95, 1 ;  /* 0x3f8000005f2b7421 */ /* 0x000fe20000000000 */
[----:B------:R-:W-:-:S03]  /*6b70*/  SHF.L.U32 R5, R237, 0x10, RZ ;  /* 0x00000010ed057819 */ /* 0x000fc600000006ff */
[----:B------:R-:W-:Y:S01]  /*6b80*/  FFMA R70, R42, R43, R175 ;  /* 0x0000002b2a467223 */ /* 0x000fe200000000af */
[----:B------:R-:W-:Y:S01]  /*6b90*/  SEL R42, R66, RZ, !P3 ;  /* 0x000000ff422a7207 */ /* 0x000fe20005800000 */
[----:B------:R-:W-:Y:S01]  /*6ba0*/  FFMA R166, R7, R6, R166 ;  /* 0x0000000607a67223 */ /* 0x000fe200000000a6 */
[----:B------:R-:W-:Y:S01]  /*6bb0*/  CS2R R104, SRZ ;  /* 0x0000000000687805 */ /* 0x000fe2000001ff00 */
[----:B------:R-:W-:Y:S01]  /*6bc0*/  CS2R R106, SRZ ;  /* 0x00000000006a7805 */ /* 0x000fe2000001ff00 */
[----:B------:R-:W-:Y:S01]  /*6bd0*/  IMAD.WIDE.U32 R6, R246, R236, c[0x0][0x448] ;  /* 0x00011200f6067625 */ /* 0x000fe200078e00ec */
[----:B------:R-:W-:Y:S01]  /*6be0*/  FADD R42, R42, 1 ;  /* 0x3f8000002a2a7421 */ /* 0x000fe20000000000 */
[----:B------:R-:W-:Y:S01]  /*6bf0*/  FMUL R5, R5, UR22 ;  /* 0x0000001605057c20 */ /* 0x000fe20008400000 */
[----:B------:R-:W-:Y:S02]  /*6c00*/  SEL R68, R4, RZ, P2 ;  /* 0x000000ff04447207 */ /* 0x000fe40001000000 */
[----:B------:R0:W4:Y:S01]  /*6c10*/  @!P3 LDG.E.EL.128 R104, [R6.64] ;  /* 0x000000200668b981 */ /* 0x000122000c2e1d00 */
[----:B------:R-:W-:Y:S01]  /*6c20*/  FFMA R4, R5, R42, R170 ;  /* 0x0000002a05047223 */ /* 0x000fe200000000aa */
[----:B------:R-:W-:-:S02]  /*6c30*/  SHF.L.U32 R5, R68, 0x10, RZ ;  /* 0x0000001044057819 */ /* 0x000fc400000006ff */
[----:B------:R-:W-:Y:S02]  /*6c40*/  SEL R66, R41, RZ, P2 ;  /* 0x000000ff29427207 */ /* 0x000fe40001000000 */
[----:B0-----:R-:W-:Y:S01]  /*6c50*/  SEL R6, R64, RZ, !P3 ;  /* 0x000000ff40067207 */ /* 0x001fe20005800000 */
[----:B------:R-:W-:-:S04]  /*6c60*/  FMUL R5, R5, UR22 ;  /* 0x0000001605057c20 */ /* 0x000fc80008400000 */
[----:B------:R-:W-:Y:S01]  /*6c70*/  FADD R6, R6, 1 ;  /* 0x3f80000006067421 */ /* 0x000fe20000000000 */
[----:B------:R-:W-:-:S03]  /*6c80*/  SEL R162, R162, RZ, !P3 ;  /* 0x000000ffa2a27207 */ /* 0x000fc60005800000 */
[----:B------:R-:W-:Y:S01]  /*6c90*/  FFMA R43, R5, R6, R168 ;  /* 0x00000006052b7223 */ /* 0x000fe200000000a8 */
[----:B------:R-:W-:Y:S01]  /*6ca0*/  SHF.L.U32 R5, R66, 0x10, RZ ;  /* 0x0000001042057819 */ /* 0x000fe200000006ff */
[----:B------:R-:W-:Y:S01]  /*6cb0*/  FADD R162, R162, 1 ;  /* 0x3f800000a2a27421 */ /* 0x000fe20000000000 */
[----:B------:R-:W-:-:S03]  /*6cc0*/  PRMT R69, R69, 0x7632, R69 ;  /* 0x0000763245457816 */ /* 0x000fc60000000045 */
[----:B------:R-:W-:Y:S01]  /*6cd0*/  FMUL R5, R5, UR21 ;  /* 0x0000001505057c20 */ /* 0x000fe20008400000 */
[----:B------:R-:W-:Y:S01]  /*6ce0*/  SEL R64, R40, RZ, P2 ;  /* 0x000000ff28407207 */ /* 0x000fe20001000000 */
[----:B------:R-:W-:Y:S01]  /*6cf0*/  CS2R R92, SRZ ;  /* 0x00000000005c7805 */ /* 0x000fe2000001ff00 */
[----:B------:R-:W-:Y:S01]  /*6d00*/  CS2R R94, SRZ ;  /* 0x00000000005e7805 */ /* 0x000fe2000001ff00 */
[----:B------:R-:W-:Y:S01]  /*6d10*/  FFMA R162, R5, R162, R4 ;  /* 0x000000a205a27223 */ /* 0x000fe20000000004 */
[-C--:B------:R-:W-:Y:S01]  /*6d20*/  IMAD.WIDE.U32 R4, R246, R236.reuse, c[0x0][0x490] ;  /* 0x00012400f6047625 */ /* 0x080fe200078e00ec */
[----:B------:R-:W-:Y:S02]  /*6d30*/  SEL R7, R160, RZ, !P3 ;  /* 0x000000ffa0077207 */ /* 0x000fe40005800000 */
[----:B------:R-:W-:Y:S01]  /*6d40*/  SEL R71, R71, RZ, !P3 ;  /* 0x000000ff47477207 */ /* 0x000fe20005800000 */
[----:B------:R-:W-:Y:S01]  /*6d50*/  IMAD.U32 R69, R69, 0x10000, RZ ;  /* 0x0001000045457824 */ /* 0x000fe200078e00ff */
[----:B------:R-:W-:Y:S01]  /*6d60*/  SHF.L.U32 R160, R64, 0x10, RZ ;  /* 0x0000001040a07819 */ /* 0x000fe200000006ff */
[----:B------:R0:W4:Y:S01]  /*6d70*/  @!P3 LDG.E.EL.128 R92, [R4.64] ;  /* 0x00000020045cb981 */ /* 0x000122000c2e1d00 */
[----:B------:R-:W-:Y:S01]  /*6d80*/  CS2R R96, SRZ ;  /* 0x0000000000607805 */ /* 0x000fe2000001ff00 */
[----:B------:R-:W-:Y:S01]  /*6d90*/  CS2R R98, SRZ ;  /* 0x0000000000627805 */ /* 0x000fe2000001ff00 */
[----:B------:R-:W-:Y:S01]  /*6da0*/  FMUL R167, R69, UR21 ;  /* 0x0000001545a77c20 */ /* 0x000fe20008400000 */
[----:B------:R-:W-:Y:S01]  /*6db0*/  FADD R6, R71, 1 ;  /* 0x3f80000047067421 */ /* 0x000fe20000000000 */
[----:B------:R-:W-:Y:S01]  /*6dc0*/  FADD R7, R7, 1 ;  /* 0x3f80000007077421 */ /* 0x000fe20000000000 */
[----:B------:R-:W-:Y:S01]  /*6dd0*/  FMUL R160, R160, UR21 ;  /* 0x00000015a0a07c20 */ /* 0x000fe20008400000 */
[----:B0-----:R-:W-:Y:S01]  /*6de0*/  IMAD.WIDE.U32 R4, R246, R236, c[0x0][0x478] ;  /* 0x00011e00f6047625 */ /* 0x001fe200078e00ec */
[----:B------:R-:W-:-:S02]  /*6df0*/  FFMA R167, R167, R6, R70 ;  /* 0x00000006a7a77223 */ /* 0x000fc40000000046 */
[----:B------:R-:W-:Y:S02]  /*6e00*/  FFMA R160, R160, R7, R43 ;  /* 0x00000007a0a07223 */ /* 0x000fe4000000002b */
[----:B------:R-:W-:Y:S01]  /*6e10*/  CS2R R6, SRZ ;  /* 0x0000000000067805 */ /* 0x000fe2000001ff00 */
[----:B------:R0:W4:Y:S01]  /*6e20*/  @!P3 LDG.E.EL.128 R96, [R4.64] ;  /* 0x000000200460b981 */ /* 0x000122000c2e1d00 */
[----:B------:R-:W-:Y:S01]  /*6e30*/  IMAD.WIDE R40, R249, R250, c[0x0][0x360] ;  /* 0x0000d800f9287625 */ /* 0x000fe200078e02fa */
[----:B0-----:R-:W-:Y:S01]  /*6e40*/  CS2R R4, SRZ ;  /* 0x0000000000047805 */ /* 0x001fe2000001ff00 */
[----:B------:R-:W-:-:S05]  /*6e50*/  CS2R R42, SRZ ;  /* 0x00000000002a7805 */ /* 0x000fca000001ff00 */
[----:B------:R0:W4:Y:S01]  /*6e60*/  @P2 LDG.E.EF.128 R4, [R40.64] ;  /* 0x0000002028042981 */ /* 0x000122000c0e1d00 */
[----:B------:R-:W-:Y:S01]  /*6e70*/  IMAD.WIDE R70, R249, R250, c[0x0][0x348] ;  /* 0x0000d200f9467625 */ /* 0x000fe200078e02fa */
[----:B0-----:R-:W-:-:S06]  /*6e80*/  CS2R R40, SRZ ;  /* 0x0000000000287805 */ /* 0x001fcc000001ff00 */
[----:B------:R0:W5:Y:S01]  /*6e90*/  @P2 LDG.E.EF.128 R40, [R70.64] ;  /* 0x0000002046282981 */ /* 0x000162000c0e1d00 */
[----:B------:R-:W-:Y:S02]  /*6ea0*/  PRMT R68, R68, 0x7632, R68 ;  /* 0x0000763244447816 */ /* 0x000fe40000000044 */
[----:B------:R-:W-:Y:S02]  /*6eb0*/  SEL R65, R65, RZ, !P3 ;  /* 0x000000ff41417207 */ /* 0x000fe40005800000 */
[----:B------:R-:W-:Y:S02]  /*6ec0*/  SHF.L.U32 R68, R68, 0x10, RZ ;  /* 0x0000001044447819 */ /* 0x000fe400000006ff */
[----:B------:R-:W-:Y:S01]  /*6ed0*/  PRMT R64, R64, 0x7632, R64 ;  /* 0x0000763240407816 */ /* 0x000fe20000000040 */
[----:B------:R-:W-:Y:S01]  /*6ee0*/  FADD R65, R65, 1 ;  /* 0x3f80000041417421 */ /* 0x000fe20000000000 */
[----:B------:R-:W-:Y:S01]  /*6ef0*/  SEL R161, R161, RZ, !P3 ;  /* 0x000000ffa1a17207 */ /* 0x000fe20005800000 */
[----:B------:R-:W-:Y:S01]  /*6f00*/  FMUL R68, R68, UR22 ;  /* 0x0000001644447c20 */ /* 0x000fe20008400000 */
[----:B------:R-:W-:-:S02]  /*6f10*/  SHF.L.U32 R64, R64, 0x10, RZ ;  /* 0x0000001040407819 */ /* 0x000fc400000006ff */
[----:B------:R-:W-:Y:S01]  /*6f20*/  PRMT R237, R237, 0x7632, R237 ;  /* 0x00007632eded7816 */ /* 0x000fe200000000ed */
[----:B------:R-:W-:Y:S01]  /*6f30*/  FFMA R65, R68, R65, R169 ;  /* 0x0000004144417223 */ /* 0x000fe200000000a9 */
[----:B------:R-:W-:Y:S01]  /*6f40*/  FADD R161, R161, 1 ;  /* 0x3f800000a1a17421 */ /* 0x000fe20000000000 */
[----:B------:R-:W-:Y:S01]  /*6f50*/  FMUL R64, R64, UR21 ;  /* 0x0000001540407c20 */ /* 0x000fe20008400000 */
[----:B------:R-:W-:-:S03]  /*6f60*/  PRMT R66, R66, 0x7632, R66 ;  /* 0x0000763242427816 */ /* 0x000fc60000000042 */
[----:B------:R-:W-:Y:S01]  /*6f70*/  FFMA R161, R64, R161, R65 ;  /* 0x000000a140a17223 */ /* 0x000fe20000000041 */
[----:B------:R-:W-:Y:S02]  /*6f80*/  SEL R65, R67, RZ, !P3 ;  /* 0x000000ff43417207 */ /* 0x000fe40005800000 */
[----:B------:R-:W-:Y:S02]  /*6f90*/  SHF.L.U32 R64, R237, 0x10, RZ ;  /* 0x00000010ed407819 */ /* 0x000fe400000006ff */
[----:B------:R-:W-:Y:S01]  /*6fa0*/  SEL R67, R163, RZ, !P3 ;  /* 0x000000ffa3437207 */ /* 0x000fe20005800000 */
[----:B------:R-:W-:Y:S01]  /*6fb0*/  FADD R65, R65, 1 ;  /* 0x3f80000041417421 */ /* 0x000fe20000000000 */
[----:B------:R-:W-:Y:S01]  /*6fc0*/  SHF.L.U32 R163, R66, 0x10, RZ ;  /* 0x0000001042a37819 */ /* 0x000fe200000006ff */
[----:B------:R-:W-:Y:S01]  /*6fd0*/  FMUL R64, R64, UR22 ;  /* 0x0000001640407c20 */ /* 0x000fe20008400000 */
[----:B------:R-:W-:Y:S01]  /*6fe0*/  CS2R R68, SRZ ;  /* 0x0000000000447805 */ /* 0x000fe2000001ff00 */
[----:B0-----:R-:W-:Y:S01]  /*6ff0*/  CS2R R70, SRZ ;  /* 0x0000000000467805 */ /* 0x001fe2000001ff00 */
[----:B------:R-:W-:Y:S01]  /*7000*/  IMAD.WIDE.U32 R238, R246, R236, c[0x0][0x4a8] ;  /* 0x00012a00f6ee7625 */ /* 0x000fe200078e00ec */
[----:B------:R-:W-:Y:S01]  /*7010*/  FFMA R66, R64, R65, R171 ;  /* 0x0000004140427223 */ /* 0x000fe200000000ab */
[----:B------:R-:W-:Y:S01]  /*7020*/  FADD R64, R67, 1 ;  /* 0x3f80000043407421 */ /* 0x000fe20000000000 */
[----:B------:R-:W-:Y:S01]  /*7030*/  FMUL R163, R163, UR21 ;  /* 0x00000015a3a37c20 */ /* 0x000fe20008400000 */
[----:B------:R-:W-:Y:S01]  /*7040*/  IADD3 R236, P0, R247, c[0x0][0x4f0], RZ ;  /* 0x00013c00f7ec7a10 */ /* 0x000fe20007f1e0ff */
[----:B------:R0:W5:Y:S01]  /*7050*/  @!P3 LDG.E.EL.128 R68, [R238.64] ;  /* 0x00000020ee44b981 */ /* 0x000162000c2e1d00 */
[----:B------:R-:W-:Y:S01]  /*7060*/  SEL R156, R156, RZ, !P3 ;  /* 0x000000ff9c9c7207 */ /* 0x000fe20005800000 */
[----:B------:R-:W-:Y:S01]  /*7070*/  FFMA R163, R163, R64, R66 ;  /* 0x00000040a3a37223 */ /* 0x000fe20000000042 */
[----:B------:R-:W-:Y:S01]  /*7080*/  IADD3.X R237, R248, c[0x0][0x4f4], RZ, P0, !PT ;  /* 0x00013d00f8ed7a10 */ /* 0x000fe200007fe4ff */
[----:B------:R-:W-:Y:S01]  /*7090*/  CS2R R64, SRZ ;  /* 0x0000000000407805 */ /* 0x000fe2000001ff00 */
[----:B------:R-:W-:Y:S01]  /*70a0*/  CS2R R66, SRZ ;  /* 0x0000000000427805 */ /* 0x000fe2000001ff00 */
[----:B------:R-:W-:Y:S01]  /*70b0*/  FADD R156, R156, 1 ;  /* 0x3f8000009c9c7421 */ /* 0x000fe20000000000 */
[----:B------:R-:W-:-:S04]  /*70c0*/  SEL R48, R48, RZ, !P3 ;  /* 0x000000ff30307207 */ /* 0x000fc80005800000 */
[----:B------:R1:W5:Y:S01]  /*70d0*/  @!P3 LDG.E.EL.128 R64, [R236.64+0x10] ;  /* 0x00001020ec40b981 */ /* 0x000362000c2e1d00 */
[----:B--2---:R-:W-:-:S05]  /*70e0*/  SEL R22, R22, RZ, P2 ;  /* 0x000000ff16167207 */ /* 0x004fca0001000000 */
[----:B0-----:R-:W-:Y:S01]  /*70f0*/  IMAD.U32 R239, R22, 0x10000, RZ ;  /* 0x0001000016ef7824 */ /* 0x001fe200078e00ff */
[----:B---3--:R-:W-:-:S03]  /*7100*/  SEL R38, R38, RZ, P2 ;  /* 0x000000ff26267207 */ /* 0x008fc60001000000 */
[----:B------:R-:W-:Y:S01]  /*7110*/  FMUL R239, R239, UR24 ;  /* 0x00000018efef7c20 */ /* 0x000fe20008400000 */
[----:B------:R-:W-:Y:S01]  /*7120*/  PRMT R22, R22, 0x7632, R22 ;  /* 0x0000763216167816 */ /* 0x000fe20000000016 */
[----:B-1----:R-:W-:Y:S02]  /*7130*/  FADD R237, R48, 1 ;  /* 0x3f80000030ed7421 */ /* 0x002fe40000000000 */
[----:B------:R-:W-:Y:S01]  /*7140*/  FFMA R239, R239, R156, R164 ;  /* 0x0000009cefef7223 */ /* 0x000fe200000000a4 */
[C---:B------:R-:W-:Y:S02]  /*7150*/  SHF.L.U32 R156, R38.reuse, 0x10, RZ ;  /* 0x00000010269c7819 */ /* 0x040fe400000006ff */
[----:B------:R-:W-:Y:S02]  /*7160*/  PRMT R38, R38, 0x7632, R38 ;  /* 0x0000763226267816 */ /* 0x000fe40000000026 */
[----:B------:R-:W-:Y:S02]  /*7170*/  SHF.L.U32 R22, R22, 0x10, RZ ;  /* 0x0000001016167819 */ /* 0x000fe400000006ff */
[----:B------:R-:W-:-:S02]  /*7180*/  SEL R48, R157, RZ, !P3 ;  /* 0x000000ff9d307207 */ /* 0x000fc40005800000 */
[----:B------:R-:W-:Y:S01]  /*7190*/  SHF.L.U32 R157, R38, 0x10, RZ ;  /* 0x00000010269d7819 */ /* 0x000fe200000006ff */
[----:B------:R-:W-:Y:S01]  /*71a0*/  FMUL R22, R22, UR24 ;  /* 0x0000001816167c20 */ /* 0x000fe20008400000 */
[----:B------:R-:W-:Y:S01]  /*71b0*/  SEL R49, R49, RZ, !P3 ;  /* 0x000000ff31317207 */ /* 0x000fe20005800000 */
[----:B------:R-:W-:Y:S01]  /*71c0*/  FADD R38, R48, 1 ;  /* 0x3f80000030267421 */ /* 0x000fe20000000000 */
[----:B------:R-:W-:Y:S01]  /*71d0*/  SEL R23, R23, RZ, P2 ;  /* 0x000000ff17177207 */ /* 0x000fe20001000000 */
[----:B------:R-:W-:Y:S02]  /*71e0*/  FMUL R157, R157, UR23 ;  /* 0x000000179d9d7c20 */ /* 0x000fe40008400000 */
[----:B------:R-:W-:Y:S01]  /*71f0*/  FFMA R38, R22, R38, R165 ;  /* 0x0000002616267223 */ /* 0x000fe200000000a5 */
[----:B------:R-:W-:Y:S01]  /*7200*/  FADD R22, R49, 1 ;  /* 0x3f80000031167421 */ /* 0x000fe20000000000 */
[----:B------:R-:W-:-:S03]  /*7210*/  SHF.L.U32 R49, R23, 0x10, RZ ;  /* 0x0000001017317819 */ /* 0x000fc600000006ff */
[----:B------:R-:W-:Y:S01]  /*7220*/  FFMA R157, R157, R22, R38 ;  /* 0x000000169d9d7223 */ /* 0x000fe20000000026 */
[----:B------:R-:W-:Y:S01]  /*7230*/  SEL R22, R158, RZ, !P3 ;  /* 0x000000ff9e167207 */ /* 0x000fe20005800000 */
[----:B------:R-:W-:Y:S01]  /*7240*/  FMUL R156, R156, UR23 ;  /* 0x000000179c9c7c20 */ /* 0x000fe20008400000 */
[----:B------:R-:W-:Y:S01]  /*7250*/  FMUL R49, R49, UR24 ;  /* 0x0000001831317c20 */ /* 0x000fe20008400000 */
[----:B------:R-:W-:Y:S02]  /*7260*/  PRMT R23, R23, 0x7632, R23 ;  /* 0x0000763217177816 */ /* 0x000fe40000000017 */
[----:B------:R-:W-:Y:S01]  /*7270*/  FADD R22, R22, 1 ;  /* 0x3f80000016167421 */ /* 0x000fe20000000000 */
[----:B------:R-:W-:-:S03]  /*7280*/  FFMA R156, R156, R237, R239 ;  /* 0x000000ed9c9c7223 */ /* 0x000fc600000000ef */
[----:B------:R-:W-:Y:S01]  /*7290*/  FFMA R237, R49, R22, R166 ;  /* 0x0000001631ed7223 */ /* 0x000fe200000000a6 */
[----:B------:R-:W-:Y:S02]  /*72a0*/  SHF.L.U32 R22, R23, 0x10, RZ ;  /* 0x0000001017167819 */ /* 0x000fe400000006ff */
[----:B------:R-:W-:Y:S02]  /*72b0*/  SEL R23, R159, RZ, !P3 ;  /* 0x000000ff9f177207 */ /* 0x000fe40005800000 */
[----:B------:R-:W-:Y:S01]  /*72c0*/  SEL R39, R39, RZ, P2 ;  /* 0x000000ff27277207 */ /* 0x000fe20001000000 */
[----:B------:R-:W-:Y:S01]  /*72d0*/  FMUL R22, R22, UR24 ;  /* 0x0000001816167c20 */ /* 0x000fe20008400000 */
[----:B------:R-:W-:Y:S01]  /*72e0*/  SEL R49, R50, RZ, !P3 ;  /* 0x000000ff32317207 */ /* 0x000fe20005800000 */
[----:B------:R-:W-:Y:S01]  /*72f0*/  FADD R23, R23, 1 ;  /* 0x3f80000017177421 */ /* 0x000fe20000000000 */
[----:B------:R-:W-:Y:S02]  /*7300*/  SEL R50, R20, RZ, P2 ;  /* 0x000000ff14327207 */ /* 0x000fe40001000000 */
[C---:B------:R-:W-:Y:S01]  /*7310*/  SHF.L.U32 R158, R39.reuse, 0x10, RZ ;  /* 0x00000010279e7819 */ /* 0x040fe200000006ff */
[----:B------:R-:W-:Y:S01]  /*7320*/  FFMA R38, R22, R23, R167 ;  /* 0x0000001716267223 */ /* 0x000fe200000000a7 */
[----:B------:R-:W-:-:S02]  /*7330*/  PRMT R39, R39, 0x7632, R39 ;  /* 0x0000763227277816 */ /* 0x000fc40000000027 */
[----:B------:R-:W-:Y:S02]  /*7340*/  SEL R20, R152, RZ, !P3 ;  /* 0x000000ff98147207 */ /* 0x000fe40005800000 */
[----:B------:R-:W-:Y:S01]  /*7350*/  SHF.L.U32 R23, R50, 0x10, RZ ;  /* 0x0000001032177819 */ /* 0x000fe200000006ff */
[----:B------:R-:W-:Y:S02]  /*7360*/  IMAD.U32 R39, R39, 0x10000, RZ ;  /* 0x0001000027277824 */ /* 0x000fe400078e00ff */
[----:B------:R-:W-:Y:S02]  /*7370*/  FADD R20, R20, 1 ;  /* 0x3f80000014147421 */ /* 0x000fe40000000000 */
[----:B------:R-:W-:Y:S01]  /*7380*/  FMUL R23, R23, UR24 ;  /* 0x0000001817177c20 */ /* 0x000fe20008400000 */
[----:B------:R-:W-:Y:S01]  /*7390*/  FMUL R159, R39, UR23 ;  /* 0x00000017279f7c20 */ /* 0x000fe20008400000 */
[----:B------:R-:W-:Y:S02]  /*73a0*/  SEL R236, R36, RZ, P2 ;  /* 0x000000ff24ec7207 */ /* 0x000fe40001000000 */
[----:B------:R-:W-:Y:S01]  /*73b0*/  FFMA R39, R23, R20, R160 ;  /* 0x0000001417277223 */ /* 0x000fe200000000a0 */
[----:B------:R-:W-:-:S02]  /*73c0*/  SEL R23, R76, RZ, !P3 ;  /* 0x000000ff4c177207 */ /* 0x000fc40005800000 */
[----:B------:R-:W-:Y:S02]  /*73d0*/  SEL R76, R21, RZ, P2 ;  /* 0x000000ff154c7207 */ /* 0x000fe40001000000 */
[----:B------:R-:W-:Y:S01]  /*73e0*/  SHF.L.U32 R152, R236, 0x10, RZ ;  /* 0x00000010ec987819 */ /* 0x000fe200000006ff */
[----:B------:R-:W-:Y:S01]  /*73f0*/  FMUL R158, R158, UR23 ;  /* 0x000000179e9e7c20 */ /* 0x000fe20008400000 */
[----:B------:R-:W-:Y:S01]  /*7400*/  SEL R20, R154, RZ, !P3 ;  /* 0x000000ff9a147207 */ /* 0x000fe20005800000 */
[----:B------:R-:W-:Y:S01]  /*7410*/  FADD R49, R49, 1 ;  /* 0x3f80000031317421 */ /* 0x000fe20000000000 */
[----:B------:R-:W-:Y:S01]  /*7420*/  SHF.L.U32 R21, R76, 0x10, RZ ;  /* 0x000000104c157819 */ /* 0x000fe200000006ff */
[----:B------:R-:W-:Y:S01]  /*7430*/  FADD R23, R23, 1 ;  /* 0x3f80000017177421 */ /* 0x000fe20000000000 */
[----:B------:R-:W-:Y:S01]  /*7440*/  FMUL R152, R152, UR23 ;  /* 0x0000001798987c20 */ /* 0x000fe20008400000 */
[----:B------:R-:W-:Y:S01]  /*7450*/  FFMA R158, R158, R49, R237 ;  /* 0x000000319e9e7223 */ /* 0x000fe200000000ed */
[----:B------:R-:W-:Y:S01]  /*7460*/  FADD R20, R20, 1 ;  /* 0x3f80000014147421 */ /* 0x000fe20000000000 */
[----:B------:R-:W-:Y:S01]  /*7470*/  FMUL R21, R21, UR24 ;  /* 0x0000001815157c20 */ /* 0x000fe20008400000 */
[----:B------:R-:W-:Y:S01]  /*7480*/  SEL R237, R37, RZ, P2 ;  /* 0x000000ff25ed7207 */ /* 0x000fe20001000000 */
[----:B------:R-:W-:Y:S01]  /*7490*/  FFMA R152, R152, R23, R39 ;  /* 0x0000001798987223 */ /* 0x000fe20000000027 */
[----:B------:R-:W-:Y:S01]  /*74a0*/  SEL R51, R51, RZ, !P3 ;  /* 0x000000ff33337207 */ /* 0x000fe20005800000 */
[----:B------:R-:W-:Y:S01]  /*74b0*/  FFMA R23, R21, R20, R162 ;  /* 0x0000001415177223 */ /* 0x000fe200000000a2 */
[----:B------:R-:W-:-:S02]  /*74c0*/  SEL R21, R78, RZ, !P3 ;  /* 0x000000ff4e157207 */ /* 0x000fc40005800000 */
[----:B------:R-:W-:Y:S01]  /*74d0*/  SHF.L.U32 R154, R237, 0x10, RZ ;  /* 0x00000010ed9a7819 */ /* 0x000fe200000006ff */
[----:B------:R-:W-:Y:S02]  /*74e0*/  FADD R22, R51, 1 ;  /* 0x3f80000033167421 */ /* 0x000fe40000000000 */
[----:B------:R-:W-:Y:S02]  /*74f0*/  FADD R21, R21, 1 ;  /* 0x3f80000015157421 */ /* 0x000fe40000000000 */
[----:B------:R-:W-:Y:S01]  /*7500*/  FMUL R154, R154, UR23 ;  /* 0x000000179a9a7c20 */ /* 0x000fe20008400000 */
[----:B------:R-:W-:Y:S01]  /*7510*/  FFMA R159, R159, R22, R38 ;  /* 0x000000169f9f7223 */ /* 0x000fe20000000026 */
[----:B------:R-:W-:Y:S02]  /*7520*/  IMAD.WIDE R36, R249, R250, c[0x0][0x390] ;  /* 0x0000e400f9247625 */ /* 0x000fe400078e02fa */
[----:B------:R-:W-:Y:S02]  /*7530*/  FFMA R154, R154, R21, R23 ;  /* 0x000000159a9a7223 */ /* 0x000fe40000000017 */
[----:B------:R-:W-:Y:S01]  /*7540*/  CS2R R20, SRZ ;  /* 0x0000000000147805 */ /* 0x000fe2000001ff00 */
[----:B------:R-:W-:Y:S01]  /*7550*/  CS2R R22, SRZ ;  /* 0x0000000000167805 */ /* 0x000fe2000001ff00 */
[----:B------:R-:W-:-:S05]  /*7560*/  CS2R R38, SRZ ;  /* 0x0000000000267805 */ /* 0x000fca000001ff00 */
[----:B------:R0:W2:Y:S01]  /*7570*/  @P2 LDG.E.EF.128 R20, [R36.64] ;  /* 0x0000002024142981 */ /* 0x0000a2000c0e1d00 */
[----:B------:R-:W-:Y:S01]  /*7580*/  IMAD.WIDE R48, R249, R250, c[0x0][0x378] ;  /* 0x0000de00f9307625 */ /* 0x000fe200078e02fa */
[----:B0-----:R-:W-:Y:S01]  /*7590*/  CS2R R36, SRZ ;  /* 0x0000000000247805 */ /* 0x001fe2000001ff00 */
[----:B------:R-:W-:-:S05]  /*75a0*/  PRMT R50, R50, 0x7632, R50 ;  /* 0x0000763232327816 */ /* 0x000fca0000000032 */
[----:B------:R0:W3:Y:S01]  /*75b0*/  @P2 LDG.E.EF.128 R36, [R48.64] ;  /* 0x0000002030242981 */ /* 0x0000e2000c0e1d00 */
[----:B------:R-:W-:Y:S02]  /*75c0*/  SEL R153, R153, RZ, !P3 ;  /* 0x000000ff99997207 */ /* 0x000fe40005800000 */
[----:B------:R-:W-:Y:S02]  /*75d0*/  SHF.L.U32 R50, R50, 0x10, RZ ;  /* 0x0000001032327819 */ /* 0x000fe400000006ff */
[----:B------:R-:W-:Y:S01]  /*75e0*/  PRMT R236, R236, 0x7632, R236 ;  /* 0x00007632ecec7816 */ /* 0x000fe200000000ec */
[----:B------:R-:W-:Y:S01]  /*75f0*/  FADD R153, R153, 1 ;  /* 0x3f80000099997421 */ /* 0x000fe20000000000 */
[----:B------:R-:W-:Y:S01]  /*7600*/  SEL R77, R77, RZ, !P3 ;  /* 0x000000ff4d4d7207 */ /* 0x000fe20005800000 */
[----:B------:R-:W-:Y:S01]  /*7610*/  FMUL R50, R50, UR24 ;  /* 0x0000001832327c20 */ /* 0x000fe20008400000 */
[----:B------:R-:W-:Y:S02]  /*7620*/  SHF.L.U32 R78, R236, 0x10, RZ ;  /* 0x00000010ec4e7819 */ /* 0x000fe400000006ff */
[----:B------:R-:W-:Y:S01]  /*7630*/  PRMT R76, R76, 0x7632, R76 ;  /* 0x000076324c4c7816 */ /* 0x000fe2000000004c */
[----:B------:R-:W-:Y:S01]  /*7640*/  FFMA R153, R50, R153, R161 ;  /* 0x0000009932997223 */ /* 0x000fe200000000a1 */
[----:B------:R-:W-:Y:S01]  /*7650*/  FADD R77, R77, 1 ;  /* 0x3f8000004d4d7421 */ /* 0x000fe20000000000 */
[----:B------:R-:W-:Y:S01]  /*7660*/  FMUL R78, R78, UR23 ;  /* 0x000000174e4e7c20 */ /* 0x000fe20008400000 */
[----:B------:R-:W-:Y:S01]  /*7670*/  PRMT R237, R237, 0x7632, R237 ;  /* 0x00007632eded7816 */ /* 0x000fe200000000ed */
[----:B------:R-:W-:-:S02]  /*7680*/  IMAD.U32 R76, R76, 0x10000, RZ ;  /* 0x000100004c4c7824 */ /* 0x000fc400078e00ff */
[----:B------:R-:W-:Y:S01]  /*7690*/  FFMA R153, R78, R77, R153 ;  /* 0x0000004d4e997223 */ /* 0x000fe20000000099 */
[----:B------:R-:W-:Y:S02]  /*76a0*/  SEL R77, R155, RZ, !P3 ;  /* 0x000000ff9b4d7207 */ /* 0x000fe40005800000 */
[----:B------:R-:W-:Y:S01]  /*76b0*/  IADD3 R238, P0, R247, c[0x0][0x4d8], RZ ;  /* 0x00013600f7ee7a10 */ /* 0x000fe20007f1e0ff */
[----:B0-----:R-:W-:Y:S01]  /*76c0*/  CS2R R48, SRZ ;  /* 0x0000000000307805 */ /* 0x001fe2000001ff00 */
[----:B------:R-:W-:Y:S01]  /*76d0*/  CS2R R50, SRZ ;  /* 0x0000000000327805 */ /* 0x000fe2000001ff00 */
[----:B------:R-:W-:Y:S01]  /*76e0*/  SEL R79, R79, RZ, !P3 ;  /* 0x000000ff4f4f7207 */ /* 0x000fe20005800000 */
[----:B------:R-:W-:Y:S01]  /*76f0*/  FADD R77, R77, 1 ;  /* 0x3f8000004d4d7421 */ /* 0x000fe20000000000 */
[----:B------:R-:W-:Y:S01]  /*7700*/  FMUL R76, R76, UR24 ;  /* 0x000000184c4c7c20 */ /* 0x000fe20008400000 */
[----:B------:R-:W-:Y:S02]  /*7710*/  SHF.L.U32 R155, R237, 0x10, RZ ;  /* 0x00000010ed9b7819 */ /* 0x000fe400000006ff */
[----:B------:R-:W-:Y:S01]  /*7720*/  IADD3.X R239, R248, c[0x0][0x4dc], RZ, P0, !PT ;  /* 0x00013700f8ef7a10 */ /* 0x000fe200007fe4ff */
[----:B------:R-:W-:Y:S01]  /*7730*/  FFMA R78, R76, R77, R163 ;  /* 0x0000004d4c4e7223 */ /* 0x000fe200000000a3 */
[----:B------:R-:W-:Y:S01]  /*7740*/  FADD R76, R79, 1 ;  /* 0x3f8000004f4c7421 */ /* 0x000fe20000000000 */
[----:B------:R-:W-:Y:S01]  /*7750*/  FMUL R155, R155, UR23 ;  /* 0x000000179b9b7c20 */ /* 0x000fe20008400000 */
[----:B------:R-:W-:Y:S01]  /*7760*/  IADD3 R236, P0, R247, c[0x0][0x520], RZ ;  /* 0x00014800f7ec7a10 */ /* 0x000fe20007f1e0ff */
[----:B------:R0:W3:Y:S01]  /*7770*/  @!P3 LDG.E.EL.128 R48, [R238.64+0x10] ;  /* 0x00001020ee30b981 */ /* 0x0000e2000c2e1d00 */
[----:B------:R-:W-:Y:S01]  /*7780*/  SEL R148, R148, RZ, !P3 ;  /* 0x000000ff94947207 */ /* 0x000fe20005800000 */
[----:B------:R-:W-:Y:S01]  /*7790*/  FFMA R155, R155, R76, R78 ;  /* 0x0000004c9b9b7223 */ /* 0x000fe2000000004e */
[----:B------:R-:W-:Y:S01]  /*77a0*/  IADD3.X R237, R248, c[0x0][0x524], RZ, P0, !PT ;  /* 0x00014900f8ed7a10 */ /* 0x000fe200007fe4ff */
[----:B------:R-:W-:Y:S01]  /*77b0*/  CS2R R76, SRZ ;  /* 0x00000000004c7805 */ /* 0x000fe2000001ff00 */
[----:B------:R-:W-:Y:S01]  /*77c0*/  CS2R R78, SRZ ;  /* 0x00000000004e7805 */ /* 0x000fe2000001ff00 */
[----:B------:R-:W-:Y:S01]  /*77d0*/  FADD R148, R148, 1 ;  /* 0x3f80000094947421 */ /* 0x000fe20000000000 */
[----:B------:R-:W-:-:S04]  /*77e0*/  SEL R60, R60, RZ, !P3 ;  /* 0x000000ff3c3c7207 */ /* 0x000fc80005800000 */
[----:B------:R1:W3:Y:S01]  /*77f0*/  @!P3 LDG.E.EL.128 R76, [R236.64+0x10] ;  /* 0x00001020ec4cb981 */ /* 0x0002e2000c2e1d00 */
[----:B------:R-:W-:Y:S01]  /*7800*/  SEL R61, R61, RZ, !P3 ;  /* 0x000000ff3d3d7207 */ /* 0x000fe20005800000 */
[----:B-1----:R-:W-:Y:S01]  /*7810*/  FADD R237, R60, 1 ;  /* 0x3f8000003ced7421 */ /* 0x002fe20000000000 */
[----:B------:R-:W-:Y:S02]  /*7820*/  SEL R60, R149, RZ, !P3 ;  /* 0x000000ff953c7207 */ /* 0x000fe40005800000 */
[----:B------:R-:W-:Y:S02]  /*7830*/  SEL R63, R63, RZ, !P3 ;  /* 0x000000ff3f3f7207 */ /* 0x000fe40005800000 */
[----:B----4-:R-:W-:-:S04]  /*7840*/  SEL R6, R6, RZ, P2 ;  /* 0x000000ff06067207 */ /* 0x010fc80001000000 */
[C---:B0-----:R-:W-:Y:S02]  /*7850*/  SHF.L.U32 R239, R6.reuse, 0x10, RZ ;  /* 0x0000001006ef7819 */ /* 0x041fe400000006ff */
[----:B------:R-:W-:-:S03]  /*7860*/  PRMT R6, R6, 0x7632, R6 ;  /* 0x0000763206067816 */ /* 0x000fc60000000006 */
[----:B------:R-:W-:Y:S01]  /*7870*/  FMUL R239, R239, UR26 ;  /* 0x0000001aefef7c20 */ /* 0x000fe20008400000 */
[----:B------:R-:W-:-:S03]  /*7880*/  SHF.L.U32 R6, R6, 0x10, RZ ;  /* 0x0000001006067819 */ /* 0x000fc600000006ff */
[----:B------:R-:W-:Y:S01]  /*7890*/  FFMA R239, R239, R148, R156 ;  /* 0x00000094efef7223 */ /* 0x000fe2000000009c */
[----:B-----5:R-:W-:-:S04]  /*78a0*/  SEL R42, R42, RZ, P2 ;  /* 0x000000ff2a2a7207 */ /* 0x020fc80001000000 */
[C---:B------:R-:W-:Y:S02]  /*78b0*/  SHF.L.U32 R148, R42.reuse, 0x10, RZ ;  /* 0x000000102a947819 */ /* 0x040fe400000006ff */
[----:B------:R-:W-:Y:S01]  /*78c0*/  PRMT R42, R42, 0x7632, R42 ;  /* 0x000076322a2a7816 */ /* 0x000fe2000000002a */
[----:B------:R-:W-:-:S03]  /*78d0*/  FMUL R6, R6, UR26 ;  /* 0x0000001a06067c20 */ /* 0x000fc60008400000 */
[----:B------:R-:W-:Y:S01]  /*78e0*/  SHF.L.U32 R149, R42, 0x10, RZ ;  /* 0x000000102a957819 */ /* 0x000fe200000006ff */
[----:B------:R-:W-:Y:S01]  /*78f0*/  FADD R42, R60, 1 ;  /* 0x3f8000003c2a7421 */ /* 0x000fe20000000000 */
[----:B------:R-:W-:-:S03]  /*7900*/  SEL R7, R7, RZ, P2 ;  /* 0x000000ff07077207 */ /* 0x000fc60001000000 */
[----:B------:R-:W-:Y:S01]  /*7910*/  FFMA R42, R6, R42, R157 ;  /* 0x0000002a062a7223 */ /* 0x000fe2000000009d */
[----:B------:R-:W-:Y:S01]  /*7920*/  FMUL R149, R149, UR25 ;  /* 0x0000001995957c20 */ /* 0x000fe20008400000 */
[----:B------:R-:W-:Y:S01]  /*7930*/  FADD R6, R61, 1 ;  /* 0x3f8000003d067421 */ /* 0x000fe20000000000 */
[----:B------:R-:W-:-:S03]  /*7940*/  SHF.L.U32 R61, R7, 0x10, RZ ;  /* 0x00000010073d7819 */ /* 0x000fc600000006ff */
[----:B------:R-:W-:Y:S01]  /*7950*/  FFMA R149, R149, R6, R42 ;  /* 0x0000000695957223 */ /* 0x000fe2000000002a */
[----:B------:R-:W-:Y:S01]  /*7960*/  SEL R6, R150, RZ, !P3 ;  /* 0x000000ff96067207 */ /* 0x000fe20005800000 */
[----:B------:R-:W-:Y:S01]  /*7970*/  FMUL R148, R148, UR25 ;  /* 0x0000001994947c20 */ /* 0x000fe20008400000 */
[----:B------:R-:W-:Y:S01]  /*7980*/  FMUL R61, R61, UR26 ;  /* 0x0000001a3d3d7c20 */ /* 0x000fe20008400000 */
[----:B------:R-:W-:Y:S02]  /*7990*/  SEL R43, R43, RZ, P2 ;  /* 0x000000ff2b2b7207 */ /* 0x000fe40001000000 */
[----:B------:R-:W-:Y:S01]  /*79a0*/  FADD R6, R6, 1 ;  /* 0x3f80000006067421 */ /* 0x000fe20000000000 */
[----:B------:R-:W-:Y:S01]  /*79b0*/  PRMT R7, R7, 0x7632, R7 ;  /* 0x0000763207077816 */ /* 0x000fe20000000007 */
[----:B------:R-:W-:Y:S02]  /*79c0*/  FFMA R148, R148, R237, R239 ;  /* 0x000000ed94947223 */ /* 0x000fe400000000ef */
[----:B------:R-:W-:Y:S01]  /*79d0*/  FFMA R237, R61, R6, R158 ;  /* 0x000000063ded7223 */ /* 0x000fe2000000009e */
[----:B------:R-:W-:Y:S01]  /*79e0*/  SHF.L.U32 R6, R7, 0x10, RZ ;  /* 0x0000001007067819 */ /* 0x000fe200000006ff */
[----:B------:R-:W-:Y:S01]  /*79f0*/  IMAD.U32 R150, R43, 0x10000, RZ ;  /* 0x000100002b967824 */ /* 0x000fe200078e00ff */
[----:B------:R-:W-:-:S02]  /*7a00*/  SEL R7, R151, RZ, !P3 ;  /* 0x000000ff97077207 */ /* 0x000fc40005800000 */
[----:B------:R-:W-:Y:S01]  /*7a10*/  PRMT R43, R43, 0x7632, R43 ;  /* 0x000076322b2b7816 */ /* 0x000fe2000000002b */
[----:B------:R-:W-:Y:S02]  /*7a20*/  FMUL R6, R6, UR26 ;  /* 0x0000001a06067c20 */ /* 0x000fe40008400000 */
[----:B------:R-:W-:Y:S01]  /*7a30*/  FADD R7, R7, 1 ;  /* 0x3f80000007077421 */ /* 0x000fe20000000000 */
[----:B------:R-:W-:-:S03]  /*7a40*/  SHF.L.U32 R43, R43, 0x10, RZ ;  /* 0x000000102b2b7819 */ /* 0x000fc600000006ff */
[----:B------:R-:W-:Y:S01]  /*7a50*/  FFMA R42, R6, R7, R159 ;  /* 0x00000007062a7223 */ /* 0x000fe2000000009f */
[----:B------:R-:W-:Y:S01]  /*7a60*/  FADD R6, R63, 1 ;  /* 0x3f8000003f067421 */ /* 0x000fe20000000000 */
[----:B------:R-:W-:-:S04]  /*7a70*/  FMUL R151, R43, UR25 ;  /* 0x000000192b977c20 */ /* 0x000fc80008400000 */
[----:B------:R-:W-:Y:S01]  /*7a80*/  FFMA R151, R151, R6, R42 ;  /* 0x0000000697977223 */ /* 0x000fe2000000002a */
[----:B------:R-:W-:Y:S02]  /*7a90*/  SEL R42, R4, RZ, P2 ;  /* 0x000000ff042a7207 */ /* 0x000fe40001000000 */
[----:B------:R-:W-:Y:S02]  /*7aa0*/  SEL R4, R144, RZ, !P3 ;  /* 0x000000ff90047207 */ /* 0x000fe40005800000 */
[----:B------:R-:W-:-:S03]  /*7ab0*/  SHF.L.U32 R7, R42, 0x10, RZ ;  /* 0x000000102a077819 */ /* 0x000fc600000006ff */
[----:B------:R-:W-:Y:S02]  /*7ac0*/  FADD R4, R4, 1 ;  /* 0x3f80000004047421 */ /* 0x000fe40000000000 */
[----:B------:R-:W-:Y:S01]  /*7ad0*/  FMUL R7, R7, UR26 ;  /* 0x0000001a07077c20 */ /* 0x000fe20008400000 */
[----:B------:R-:W-:-:S03]  /*7ae0*/  SEL R236, R40, RZ, P2 ;  /* 0x000000ff28ec7207 */ /* 0x000fc60001000000 */
[----:B------:R-:W-:Y:S01]  /*7af0*/  FFMA R43, R7, R4, R152 ;  /* 0x00000004072b7223 */ /* 0x000fe20000000098 */
[----:B------:R-:W-:Y:S02]  /*7b00*/  SEL R7, R44, RZ, !P3 ;  /* 0x000000ff2c077207 */ /* 0x000fe40005800000 */
[----:B------:R-:W-:Y:S02]  /*7b10*/  SEL R61, R62, RZ, !P3 ;  /* 0x000000ff3e3d7207 */ /* 0x000fe40005800000 */
        /* <DEDUP_REMOVED lines=12> */
[----:B------:R-:W-:-:S02]  /*7be0*/  FFMA R144, R144, R7, R43 ;  /* 0x0000000790907223 */ /* 0x000fc4000000002b */
[----:B------:R-:W-:Y:S01]  /*7bf0*/  FFMA R7, R5, R4, R154 ;  /* 0x0000000405077223 */ /* 0x000fe2000000009a */
[----:B------:R-:W-:Y:S02]  /*7c00*/  SEL R5, R46, RZ, !P3 ;  /* 0x000000ff2e057207 */ /* 0x000fe40005800000 */
[----:B------:R-:W-:-:S03]  /*7c10*/  SHF.L.U32 R146, R237, 0x10, RZ ;  /* 0x00000010ed927819 */ /* 0x000fc600000006ff */
[----:B------:R-:W-:Y:S02]  /*7c20*/  FADD R5, R5, 1 ;  /* 0x3f80000005057421 */ /* 0x000fe40000000000 */
[----:B------:R-:W-:Y:S01]  /*7c30*/  FMUL R146, R146, UR25 ;  /* 0x0000001992927c20 */ /* 0x000fe20008400000 */
[----:B------:R-:W-:-:S03]  /*7c40*/  IMAD.WIDE R40, R249, R250, c[0x0][0x3c0] ;  /* 0x0000f000f9287625 */ /* 0x000fc600078e02fa */
[----:B------:R-:W-:Y:S02]  /*7c50*/  FFMA R146, R146, R5, R7 ;  /* 0x0000000592927223 */ /* 0x000fe40000000007 */
[----:B------:R-:W-:Y:S01]  /*7c60*/  CS2R R4, SRZ ;  /* 0x0000000000047805 */ /* 0x000fe2000001ff00 */
[----:B------:R-:W-:Y:S01]  /*7c70*/  CS2R R6, SRZ ;  /* 0x0000000000067805 */ /* 0x000fe2000001ff00 */
[----:B------:R-:W-:Y:S01]  /*7c80*/  CS2R R60, SRZ ;  /* 0x00000000003c7805 */ /* 0x000fe2000001ff00 */
[----:B------:R-:W-:-:S04]  /*7c90*/  CS2R R62, SRZ ;  /* 0x00000000003e7805 */ /* 0x000fc8000001ff00 */
[----:B------:R0:W4:Y:S02]  /*7ca0*/  @P2 LDG.E.EF.128 R4, [R40.64] ;  /* 0x0000002028042981 */ /* 0x000124000c0e1d00 */
[----:B0-----:R-:W-:-:S05]  /*7cb0*/  IMAD.WIDE R40, R249, R250, c[0x0][0x3a8] ;  /* 0x0000ea00f9287625 */ /* 0x001fca00078e02fa */
[----:B------:R0:W5:Y:S01]  /*7cc0*/  @P2 LDG.E.EF.128 R60, [R40.64] ;  /* 0x00000020283c2981 */ /* 0x000162000c0e1d00 */
[----:B------:R-:W-:Y:S02]  /*7cd0*/  PRMT R42, R42, 0x7632, R42 ;  /* 0x000076322a2a7816 */ /* 0x000fe4000000002a */
[----:B------:R-:W-:Y:S02]  /*7ce0*/  SEL R145, R145, RZ, !P3 ;  /* 0x000000ff91917207 */ /* 0x000fe40005800000 */
[----:B------:R-:W-:Y:S01]  /*7cf0*/  PRMT R236, R236, 0x7632, R236 ;  /* 0x00007632ecec7816 */ /* 0x000fe200000000ec */
[----:B------:R-:W-:Y:S01]  /*7d00*/  IMAD.U32 R42, R42, 0x10000, RZ ;  /* 0x000100002a2a7824 */ /* 0x000fe200078e00ff */
[----:B------:R-:W-:Y:S01]  /*7d10*/  SEL R45, R45, RZ, !P3 ;  /* 0x000000ff2d2d7207 */ /* 0x000fe20005800000 */
[----:B------:R-:W-:Y:S01]  /*7d20*/  FADD R145, R145, 1 ;  /* 0x3f80000091917421 */ /* 0x000fe20000000000 */
[----:B------:R-:W-:Y:S01]  /*7d30*/  SHF.L.U32 R46, R236, 0x10, RZ ;  /* 0x00000010ec2e7819 */ /* 0x000fe200000006ff */
[----:B------:R-:W-:Y:S01]  /*7d40*/  FMUL R42, R42, UR26 ;  /* 0x0000001a2a2a7c20 */ /* 0x000fe20008400000 */
[----:B------:R-:W-:Y:S01]  /*7d50*/  IADD3 R238, P0, R247, c[0x0][0x508], RZ ;  /* 0x00014200f7ee7a10 */ /* 0x000fe20007f1e0ff */
[----:B------:R-:W-:Y:S01]  /*7d60*/  FADD R45, R45, 1 ;  /* 0x3f8000002d2d7421 */ /* 0x000fe20000000000 */
[----:B------:R-:W-:Y:S01]  /*7d70*/  PRMT R44, R44, 0x7632, R44 ;  /* 0x000076322c2c7816 */ /* 0x000fe2000000002c */
[----:B------:R-:W-:Y:S01]  /*7d80*/  FFMA R145, R42, R145, R153 ;  /* 0x000000912a917223 */ /* 0x000fe20000000099 */
[----:B------:R-:W-:Y:S01]  /*7d90*/  FMUL R46, R46, UR25 ;  /* 0x000000192e2e7c20 */ /* 0x000fe20008400000 */
[----:B0-----:R-:W-:Y:S01]  /*7da0*/  CS2R R40, SRZ ;  /* 0x0000000000287805 */ /* 0x001fe2000001ff00 */
[----:B------:R-:W-:Y:S01]  /*7db0*/  CS2R R42, SRZ ;  /* 0x00000000002a7805 */ /* 0x000fe2000001ff00 */
[----:B------:R-:W-:Y:S01]  /*7dc0*/  IADD3.X R239, R248, c[0x0][0x50c], RZ, P0, !PT ;  /* 0x00014300f8ef7a10 */ /* 0x000fe200007fe4ff */
[----:B------:R-:W-:Y:S01]  /*7dd0*/  FFMA R145, R46, R45, R145 ;  /* 0x0000002d2e917223 */ /* 0x000fe20000000091 */
[----:B------:R-:W-:-:S02]  /*7de0*/  SEL R45, R147, RZ, !P3 ;  /* 0x000000ff932d7207 */ /* 0x000fc40005800000 */
[----:B------:R-:W-:Y:S01]  /*7df0*/  SHF.L.U32 R44, R44, 0x10, RZ ;  /* 0x000000102c2c7819 */ /* 0x000fe200000006ff */
[----:B------:R0:W5:Y:S01]  /*7e00*/  @!P3 LDG.E.EL.128 R40, [R238.64+0x10] ;  /* 0x00001020ee28b981 */ /* 0x000162000c2e1d00 */
[----:B------:R-:W-:Y:S01]  /*7e10*/  PRMT R237, R237, 0x7632, R237 ;  /* 0x00007632eded7816 */ /* 0x000fe200000000ed */
[----:B------:R-:W-:Y:S01]  /*7e20*/  FADD R45, R45, 1 ;  /* 0x3f8000002d2d7421 */ /* 0x000fe20000000000 */
[----:B------:R-:W-:Y:S01]  /*7e30*/  SEL R47, R47, RZ, !P3 ;  /* 0x000000ff2f2f7207 */ /* 0x000fe20005800000 */
[----:B------:R-:W-:Y:S01]  /*7e40*/  FMUL R44, R44, UR26 ;  /* 0x0000001a2c2c7c20 */ /* 0x000fe20008400000 */
[----:B------:R-:W-:Y:S02]  /*7e50*/  SHF.L.U32 R147, R237, 0x10, RZ ;  /* 0x00000010ed937819 */ /* 0x000fe400000006ff */
[----:B------:R-:W-:Y:S01]  /*7e60*/  SEL R216, R216, RZ, !P3 ;  /* 0x000000ffd8d87207 */ /* 0x000fe20005800000 */
[----:B------:R-:W-:Y:S01]  /*7e70*/  FFMA R46, R44, R45, R155 ;  /* 0x0000002d2c2e7223 */ /* 0x000fe2000000009b */
[----:B------:R-:W-:Y:S01]  /*7e80*/  FADD R44, R47, 1 ;  /* 0x3f8000002f2c7421 */ /* 0x000fe20000000000 */
[----:B------:R-:W-:Y:S01]  /*7e90*/  FMUL R147, R147, UR25 ;  /* 0x0000001993937c20 */ /* 0x000fe20008400000 */
[----:B------:R-:W-:Y:S01]  /*7ea0*/  IADD3 R236, P0, R247, c[0x0][0x550], RZ ;  /* 0x00015400f7ec7a10 */ /* 0x000fe20007f1e0ff */
[----:B------:R-:W-:Y:S01]  /*7eb0*/  FADD R216, R216, 1 ;  /* 0x3f800000d8d87421 */ /* 0x000fe20000000000 */
[----:B--2---:R-:W-:-:S04]  /*7ec0*/  SEL R22, R22, RZ, P2 ;  /* 0x000000ff16167207 */ /* 0x004fc80001000000 */
[----:B0-----:R-:W-:Y:S01]  /*7ed0*/  SHF.L.U32 R239, R22, 0x10, RZ ;  /* 0x0000001016ef7819 */ /* 0x001fe200000006ff */
[----:B------:R-:W-:-:S04]  /*7ee0*/  FFMA R147, R147, R44, R46 ;  /* 0x0000002c93937223 */ /* 0x000fc8000000002e */
[----:B------:R-:W-:Y:S01]  /*7ef0*/  FMUL R239, R239, UR28 ;  /* 0x0000001cefef7c20 */ /* 0x000fe20008400000 */
[----:B------:R-:W-:Y:S01]  /*7f00*/  CS2R R44, SRZ ;  /* 0x00000000002c7805 */ /* 0x000fe2000001ff00 */
[----:B------:R-:W-:Y:S01]  /*7f10*/  CS2R R46, SRZ ;  /* 0x00000000002e7805 */ /* 0x000fe2000001ff00 */
[----:B------:R-:W-:Y:S01]  /*7f20*/  IADD3.X R237, R248, c[0x0][0x554], RZ, P0, !PT ;  /* 0x00015500f8ed7a10 */ /* 0x000fe200007fe4ff */
[----:B------:R-:W-:Y:S01]  /*7f30*/  FFMA R239, R239, R216, R148 ;  /* 0x000000d8efef7223 */ /* 0x000fe20000000094 */
[----:B---3--:R-:W-:-:S03]  /*7f40*/  SEL R38, R38, RZ, P2 ;  /* 0x000000ff26267207 */ /* 0x008fc60001000000 */
[----:B------:R0:W2:Y:S01]  /*7f50*/  @!P3 LDG.E.EL.128 R44, [R236.64+0x10] ;  /* 0x00001020ec2cb981 */ /* 0x0000a2000c2e1d00 */
[----:B------:R-:W-:Y:S02]  /*7f60*/  SEL R216, R140, RZ, !P3 ;  /* 0x000000ff8cd87207 */ /* 0x000fe40005800000 */
[----:B------:R-:W-:Y:S02]  /*7f70*/  PRMT R22, R22, 0x7632, R22 ;  /* 0x0000763216167816 */ /* 0x000fe40000000016 */
[C---:B------:R-:W-:Y:S02]  /*7f80*/  SHF.L.U32 R140, R38.reuse, 0x10, RZ ;  /* 0x00000010268c7819 */ /* 0x040fe400000006ff */
[----:B------:R-:W-:Y:S02]  /*7f90*/  PRMT R38, R38, 0x7632, R38 ;  /* 0x0000763226267816 */ /* 0x000fe40000000026 */
[----:B------:R-:W-:Y:S02]  /*7fa0*/  SEL R217, R217, RZ, !P3 ;  /* 0x000000ffd9d97207 */ /* 0x000fe40005800000 */
[----:B------:R-:W-:Y:S01]  /*7fb0*/  SHF.L.U32 R22, R22, 0x10, RZ ;  /* 0x0000001016167819 */ /* 0x000fe200000006ff */
[----:B0-----:R-:W-:Y:S01]  /*7fc0*/  FADD R237, R216, 1 ;  /* 0x3f800000d8ed7421 */ /* 0x001fe20000000000 */
[----:B------:R-:W-:Y:S01]  /*7fd0*/  IMAD.U32 R216, R38, 0x10000, RZ ;  /* 0x0001000026d87824 */ /* 0x000fe200078e00ff */
[----:B------:R-:W-:Y:S01]  /*7fe0*/  FADD R38, R217, 1 ;  /* 0x3f800000d9267421 */ /* 0x000fe20000000000 */
[----:B------:R-:W-:Y:S01]  /*7ff0*/  SEL R217, R141, RZ, !P3 ;  /* 0x000000ff8dd97207 */ /* 0x000fe20005800000 */
[----:B------:R-:W-:Y:S01]  /*8000*/  FMUL R22, R22, UR28 ;  /* 0x0000001c16167c20 */ /* 0x000fe20008400000 */
[----:B------:R-:W-:Y:S01]  /*8010*/  FMUL R141, R216, UR27 ;  /* 0x0000001bd88d7c20 */ /* 0x000fe20008400000 */
[----:B------:R-:W-:-:S02]  /*8020*/  SEL R23, R23, RZ, P2 ;  /* 0x000000ff17177207 */ /* 0x000fc40001000000 */
        /* <DEDUP_REMOVED lines=9> */
[----:B------:R-:W-:Y:S01]  /*80c0*/  SEL R39, R39, RZ, P2 ;  /* 0x000000ff27277207 */ /* 0x000fe20001000000 */
[----:B------:R-:W-:Y:S02]  /*80d0*/  FFMA R140, R140, R237, R239 ;  /* 0x000000ed8c8c7223 */ /* 0x000fe400000000ef */
[----:B------:R-:W-:Y:S01]  /*80e0*/  FFMA R237, R217, R22, R150 ;  /* 0x00000016d9ed7223 */ /* 0x000fe20000000096 */
[----:B------:R-:W-:-:S02]  /*80f0*/  SEL R217, R142, RZ, !P3 ;  /* 0x000000ff8ed97207 */ /* 0x000fc40005800000 */
[----:B------:R-:W-:Y:S02]  /*8100*/  SHF.L.U32 R22, R23, 0x10, RZ ;  /* 0x0000001017167819 */ /* 0x000fe400000006ff */
[----:B------:R-:W-:Y:S02]  /*8110*/  SHF.L.U32 R142, R39, 0x10, RZ ;  /* 0x00000010278e7819 */ /* 0x000fe400000006ff */
[----:B------:R-:W-:Y:S02]  /*8120*/  SEL R23, R219, RZ, !P3 ;  /* 0x000000ffdb177207 */ /* 0x000fe40005800000 */
[----:B------:R-:W-:Y:S01]  /*8130*/  PRMT R39, R39, 0x7632, R39 ;  /* 0x0000763227277816 */ /* 0x000fe20000000027 */
[----:B------:R-:W-:Y:S01]  /*8140*/  FMUL R22, R22, UR28 ;  /* 0x0000001c16167c20 */ /* 0x000fe20008400000 */
[----:B------:R-:W-:Y:S01]  /*8150*/  SEL R216, R143, RZ, !P3 ;  /* 0x000000ff8fd87207 */ /* 0x000fe20005800000 */
        /* <DEDUP_REMOVED lines=11> */
[----:B------:R-:W-:Y:S02]  /*8210*/  SEL R224, R36, RZ, P2 ;  /* 0x000000ff24e07207 */ /* 0x000fe40001000000 */
[----:B------:R-:W-:Y:S01]  /*8220*/  SEL R236, R21, RZ, P2 ;  /* 0x000000ff15ec7207 */ /* 0x000fe20001000000 */
[----:B------:R-:W-:Y:S01]  /*8230*/  FFMA R39, R23, R20, R144 ;  /* 0x0000001417277223 */ /* 0x000fe20000000090 */
[----:B------:R-:W-:Y:S02]  /*8240*/  SEL R23, R136, RZ, !P3 ;  /* 0x000000ff88177207 */ /* 0x000fe40005800000 */
[----:B------:R-:W-:Y:S01]  /*8250*/  SHF.L.U32 R136, R224, 0x10, RZ ;  /* 0x00000010e0887819 */ /* 0x000fe200000006ff */
[----:B------:R-:W-:Y:S01]  /*8260*/  IMAD.U32 R21, R236, 0x10000, RZ ;  /* 0x00010000ec157824 */ /* 0x000fe200078e00ff */
[----:B------:R-:W-:Y:S01]  /*8270*/  SEL R20, R226, RZ, !P3 ;  /* 0x000000ffe2147207 */ /* 0x000fe20005800000 */
[----:B------:R-:W-:-:S02]  /*8280*/  FADD R23, R23, 1 ;  /* 0x3f80000017177421 */ /* 0x000fc40000000000 */
[----:B------:R-:W-:Y:S01]  /*8290*/  FMUL R136, R136, UR27 ;  /* 0x0000001b88887c20 */ /* 0x000fe20008400000 */
[----:B------:R-:W-:Y:S01]  /*82a0*/  FMUL R21, R21, UR28 ;  /* 0x0000001c15157c20 */ /* 0x000fe20008400000 */
[----:B------:R-:W-:Y:S01]  /*82b0*/  FADD R20, R20, 1 ;  /* 0x3f80000014147421 */ /* 0x000fe20000000000 */
[----:B------:R-:W-:Y:S01]  /*82c0*/  SEL R226, R37, RZ, P2 ;  /* 0x000000ff25e27207 */ /* 0x000fe20001000000 */
[----:B------:R-:W-:Y:S02]  /*82d0*/  FFMA R136, R136, R23, R39 ;  /* 0x0000001788887223 */ /* 0x000fe40000000027 */
[----:B------:R-:W-:Y:S01]  /*82e0*/  FFMA R23, R21, R20, R146 ;  /* 0x0000001415177223 */ /* 0x000fe20000000092 */
[----:B------:R-:W-:Y:S02]  /*82f0*/  SEL R21, R138, RZ, !P3 ;  /* 0x000000ff8a157207 */ /* 0x000fe40005800000 */
[----:B------:R-:W-:-:S03]  /*8300*/  SHF.L.U32 R138, R226, 0x10, RZ ;  /* 0x00000010e28a7819 */ /* 0x000fc600000006ff */
[----:B------:R-:W-:Y:S02]  /*8310*/  FADD R21, R21, 1 ;  /* 0x3f80000015157421 */ /* 0x000fe40000000000 */
[----:B------:R-:W-:Y:S01]  /*8320*/  FMUL R138, R138, UR27 ;  /* 0x0000001b8a8a7c20 */ /* 0x000fe20008400000 */
[----:B------:R-:W-:Y:S01]  /*8330*/  CS2R R36, SRZ ;  /* 0x0000000000247805 */ /* 0x000fe2000001ff00 */
[----:B------:R-:W-:Y:S02]  /*8340*/  CS2R R38, SRZ ;  /* 0x0000000000267805 */ /* 0x000fe4000001ff00 */
[----:B------:R-:W-:Y:S01]  /*8350*/  FFMA R138, R138, R21, R23 ;  /* 0x000000158a8a7223 */ /* 0x000fe20000000017 */
[----:B------:R-:W-:Y:S01]  /*8360*/  IMAD.WIDE R20, R249, R250, c[0x0][0x3f0] ;  /* 0x0000fc00f9147625 */ /* 0x000fe200078e02fa */
[----:B------:R-:W-:Y:S01]  /*8370*/  FMUL R142, R142, UR27 ;  /* 0x0000001b8e8e7c20 */ /* 0x000fe20008400000 */
[----:B------:R-:W-:-:S03]  /*8380*/  FADD R217, R217, 1 ;  /* 0x3f800000d9d97421 */ /* 0x000fc60000000000 */
[----:B------:R0:W3:Y:S01]  /*8390*/  @P2 LDG.E.EF.128 R36, [R20.64] ;  /* 0x0000002014242981 */ /* 0x0000e2000c0e1d00 */
[----:B------:R-:W-:Y:S01]  /*83a0*/  FFMA R142, R142, R217, R237 ;  /* 0x000000d98e8e7223 */ /* 0x000fe200000000ed */
[----:B------:R-:W-:Y:S01]  /*83b0*/  CS2R R218, SRZ ;  /* 0x0000000000da7805 */ /* 0x000fe2000001ff00 */
[----:B------:R-:W-:Y:S01]  /*83c0*/  CS2R R216, SRZ ;  /* 0x0000000000d87805 */ /* 0x000fe2000001ff00 */
[----:B0-----:R-:W-:-:S05]  /*83d0*/  IMAD.WIDE R20, R249, R250, c[0x0][0x3d8] ;  /* 0x0000f600f9147625 */ /* 0x001fca00078e02fa */
[----:B------:R0:W2:Y:S01]  /*83e0*/  @P2 LDG.E.EF.128 R216, [R20.64] ;  /* 0x0000002014d82981 */ /* 0x0000a2000c0e1d00 */
[----:B------:R-:W-:Y:S02]  /*83f0*/  PRMT R22, R22, 0x7632, R22 ;  /* 0x0000763216167816 */ /* 0x000fe40000000016 */
[----:B------:R-:W-:Y:S02]  /*8400*/  SEL R225, R225, RZ, !P3 ;  /* 0x000000ffe1e17207 */ /* 0x000fe40005800000 */
[----:B------:R-:W-:Y:S02]  /*8410*/  SHF.L.U32 R22, R22, 0x10, RZ ;  /* 0x0000001016167819 */ /* 0x000fe400000006ff */
[----:B------:R-:W-:Y:S01]  /*8420*/  PRMT R224, R224, 0x7632, R224 ;  /* 0x00007632e0e07816 */ /* 0x000fe200000000e0 */
[----:B------:R-:W-:Y:S01]  /*8430*/  FADD R225, R225, 1 ;  /* 0x3f800000e1e17421 */ /* 0x000fe20000000000 */
[----:B------:R-:W-:Y:S01]  /*8440*/  SEL R137, R137, RZ, !P3 ;  /* 0x000000ff89897207 */ /* 0x000fe20005800000 */
[----:B------:R-:W-:Y:S01]  /*8450*/  FMUL R22, R22, UR28 ;  /* 0x0000001c16167c20 */ /* 0x000fe20008400000 */
[----:B------:R-:W-:-:S03]  /*8460*/  SHF.L.U32 R224, R224, 0x10, RZ ;  /* 0x00000010e0e07819 */ /* 0x000fc600000006ff */
[----:B------:R-:W-:Y:S01]  /*8470*/  FFMA R225, R22, R225, R145 ;  /* 0x000000e116e17223 */ /* 0x000fe20000000091 */
[----:B------:R-:W-:Y:S01]  /*8480*/  FADD R137, R137, 1 ;  /* 0x3f80000089897421 */ /* 0x000fe20000000000 */
[----:B------:R-:W-:Y:S01]  /*8490*/  FMUL R224, R224, UR27 ;  /* 0x0000001be0e07c20 */ /* 0x000fe20008400000 */
[----:B------:R-:W-:Y:S02]  /*84a0*/  PRMT R236, R236, 0x7632, R236 ;  /* 0x00007632ecec7816 */ /* 0x000fe400000000ec */
[----:B------:R-:W-:Y:S01]  /*84b0*/  IADD3 R238, P0, R247, c[0x0][0x538], RZ ;  /* 0x00014e00f7ee7a10 */ /* 0x000fe20007f1e0ff */
[----:B------:R-:W-:Y:S01]  /*84c0*/  FFMA R137, R224, R137, R225 ;  /* 0x00000089e0897223 */ /* 0x000fe200000000e1 */
[----:B------:R-:W-:Y:S01]  /*84d0*/  SEL R225, R227, RZ, !P3 ;  /* 0x000000ffe3e17207 */ /* 0x000fe20005800000 */
[----:B0-----:R-:W-:Y:S01]  /*84e0*/  CS2R R20, SRZ ;  /* 0x0000000000147805 */ /* 0x001fe2000001ff00 */
[----:B------:R-:W-:Y:S01]  /*84f0*/  CS2R R22, SRZ ;  /* 0x0000000000167805 */ /* 0x000fe2000001ff00 */
[----:B------:R-:W-:-:S02]  /*8500*/  SHF.L.U32 R224, R236, 0x10, RZ ;  /* 0x00000010ece07819 */ /* 0x000fc400000006ff */
[----:B------:R-:W-:Y:S02]  /*8510*/  IADD3.X R239, R248, c[0x0][0x53c], RZ, P0, !PT ;  /* 0x00014f00f8ef7a10 */ /* 0x000fe400007fe4ff */
[----:B------:R-:W-:Y:S02]  /*8520*/  PRMT R226, R226, 0x7632, R226 ;  /* 0x00007632e2e27816 */ /* 0x000fe400000000e2 */
[----:B------:R-:W-:Y:S01]  /*8530*/  SEL R227, R139, RZ, !P3 ;  /* 0x000000ff8be37207 */ /* 0x000fe20005800000 */
[----:B------:R-:W-:Y:S01]  /*8540*/  FADD R139, R225, 1 ;  /* 0x3f800000e18b7421 */ /* 0x000fe20000000000 */
[----:B------:R-:W-:Y:S01]  /*8550*/  FMUL R224, R224, UR28 ;  /* 0x0000001ce0e07c20 */ /* 0x000fe20008400000 */
[----:B------:R-:W-:Y:S01]  /*8560*/  SHF.L.U32 R225, R226, 0x10, RZ ;  /* 0x00000010e2e17819 */ /* 0x000fe200000006ff */
[----:B------:R0:W2:Y:S01]  /*8570*/  @!P3 LDG.E.EL.128 R20, [R238.64+0x10] ;  /* 0x00001020ee14b981 */ /* 0x0000a2000c2e1d00 */
[----:B------:R-:W-:Y:S01]  /*8580*/  SEL R228, R228, RZ, !P3 ;  /* 0x000000ffe4e47207 */ /* 0x000fe20005800000 */
[----:B------:R-:W-:Y:S01]  /*8590*/  FFMA R226, R224, R139, R147 ;  /* 0x0000008be0e27223 */ /* 0x000fe20000000093 */
[----:B------:R-:W-:Y:S01]  /*85a0*/  FADD R224, R227, 1 ;  /* 0x3f800000e3e07421 */ /* 0x000fe20000000000 */
[----:B------:R-:W-:Y:S01]  /*85b0*/  FMUL R139, R225, UR27 ;  /* 0x0000001be18b7c20 */ /* 0x000fe20008400000 */
[----:B------:R-:W-:Y:S01]  /*85c0*/  IADD3 R236, P0, R247, c[0x0][0x580], RZ ;  /* 0x00016000f7ec7a10 */ /* 0x000fe20007f1e0ff */
[----:B------:R-:W-:-:S02]  /*85d0*/  FADD R228, R228, 1 ;  /* 0x3f800000e4e47421 */ /* 0x000fc40000000000 */
[----:B------:R-:W-:Y:S01]  /*85e0*/  FFMA R139, R139, R224, R226 ;  /* 0x000000e08b8b7223 */ /* 0x000fe200000000e2 */
[----:B------:R-:W-:Y:S01]  /*85f0*/  IADD3.X R237, R248, c[0x0][0x584], RZ, P0, !PT ;  /* 0x00016100f8ed7a10 */ /* 0x000fe200007fe4ff */
[----:B------:R-:W-:Y:S01]  /*8600*/  CS2R R224, SRZ ;  /* 0x0000000000e07805 */ /* 0x000fe2000001ff00 */
[----:B------:R-:W-:Y:S01]  /*8610*/  CS2R R226, SRZ ;  /* 0x0000000000e27805 */ /* 0x000fe2000001ff00 */
[----:B------:R-:W-:-:S05]  /*8620*/  SEL R229, R229, RZ, !P3 ;  /* 0x000000ffe5e57207 */ /* 0x000fca0005800000 */
[----:B------:R1:W2:Y:S01]  /*8630*/  @!P3 LDG.E.EL.128 R224, [R236.64+0x10] ;  /* 0x00001020ece0b981 */ /* 0x0002a2000c2e1d00 */
[----:B----4-:R-:W-:-:S04]  /*8640*/  SEL R6, R6, RZ, P2 ;  /* 0x000000ff06067207 */ /* 0x010fc80001000000 */
[----:B0-----:R-:W-:-:S05]  /*8650*/  SHF.L.U32 R239, R6, 0x10, RZ ;  /* 0x0000001006ef7819 */ /* 0x001fca00000006ff */
[----:B------:R-:W-:Y:S01]  /*8660*/  FMUL R239, R239, UR30 ;  /* 0x0000001eefef7c20 */ /* 0x000fe20008400000 */
[----:B------:R-:W-:Y:S02]  /*8670*/  PRMT R6, R6, 0x7632, R6 ;  /* 0x0000763206067816 */ /* 0x000fe40000000006 */
[----:B-----5:R-:W-:Y:S01]  /*8680*/  SEL R62, R62, RZ, P2 ;  /* 0x000000ff3e3e7207 */ /* 0x020fe20001000000 */
[----:B------:R-:W-:Y:S01]  /*8690*/  FFMA R239, R239, R228, R140 ;  /* 0x000000e4efef7223 */ /* 0x000fe2000000008c */
[----:B------:R-:W-:-:S03]  /*86a0*/  SEL R228, R132, RZ, !P3 ;  /* 0x000000ff84e47207 */ /* 0x000fc60005800000 */
[C---:B------:R-:W-:Y:S01]  /*86b0*/  IMAD.U32 R132, R62.reuse, 0x10000, RZ ;  /* 0x000100003e847824 */ /* 0x040fe200078e00ff */
[----:B------:R-:W-:Y:S02]  /*86c0*/  PRMT R62, R62, 0x7632, R62 ;  /* 0x000076323e3e7816 */ /* 0x000fe4000000003e */
[----:B------:R-:W-:Y:S01]  /*86d0*/  SHF.L.U32 R6, R6, 0x10, RZ ;  /* 0x0000001006067819 */ /* 0x000fe200000006ff */
[----:B-1----:R-:W-:Y:S01]  /*86e0*/  FADD R237, R228, 1 ;  /* 0x3f800000e4ed7421 */ /* 0x002fe20000000000 */
[----:B------:R-:W-:Y:S01]  /*86f0*/  SHF.L.U32 R228, R62, 0x10, RZ ;  /* 0x000000103ee47819 */ /* 0x000fe200000006ff */
[----:B------:R-:W-:Y:S01]  /*8700*/  FADD R62, R229, 1 ;  /* 0x3f800000e53e7421 */ /* 0x000fe20000000000 */
[----:B------:R-:W-:Y:S01]  /*8710*/  SEL R229, R133, RZ, !P3 ;  /* 0x000000ff85e57207 */ /* 0x000fe20005800000 */
[----:B------:R-:W-:Y:S01]  /*8720*/  FMUL R6, R6, UR30 ;  /* 0x0000001e06067c20 */ /* 0x000fe20008400000 */
[----:B------:R-:W-:Y:S01]  /*8730*/  SEL R7, R7, RZ, P2 ;  /* 0x000000ff07077207 */ /* 0x000fe20001000000 */
[----:B------:R-:W-:-:S02]  /*8740*/  FMUL R133, R228, UR29 ;  /* 0x0000001de4857c20 */ /* 0x000fc40008400000 */
        /* <DEDUP_REMOVED lines=26> */
[----:B------:R-:W-:-:S03]  /*88f0*/  SEL R4, R128, RZ, !P3 ;  /* 0x000000ff80047207 */ /* 0x000fc60005800000 */
[----:B------:R-:W-:Y:S02]  /*8900*/  IMAD.U32 R7, R62, 0x10000, RZ ;  /* 0x000100003e077824 */ /* 0x000fe400078e00ff */
[----:B------:R-:W-:Y:S02]  /*8910*/  FADD R4, R4, 1 ;  /* 0x3f80000004047421 */ /* 0x000fe40000000000 */
[----:B------:R-:W-:Y:S01]  /*8920*/  FMUL R7, R7, UR30 ;  /* 0x0000001e07077c20 */ /* 0x000fe20008400000 */
[----:B------:R-:W-:-:S03]  /*8930*/  SEL R236, R60, RZ, P2 ;  /* 0x000000ff3cec7207 */ /* 0x000fc60001000000 */
[----:B------:R-:W-:Y:S01]  /*8940*/  FFMA R63, R7, R4, R136 ;  /* 0x00000004073f7223 */ /* 0x000fe20000000088 */
        /* <DEDUP_REMOVED lines=22> */
[----:B------:R-:W-:-:S06]  /*8ab0*/  CS2R R6, SRZ ;  /* 0x0000000000067805 */ /* 0x000fcc000001ff00 */
[----:B------:R0:W4:Y:S01]  /*8ac0*/  @P2 LDG.E.EF.128 R4, [R60.64] ;  /* 0x000000203c042981 */ /* 0x000122000c0e1d00 */
[----:B------:R-:W-:Y:S01]  /*8ad0*/  CS2R R228, SRZ ;  /* 0x0000000000e47805 */ /* 0x000fe2000001ff00 */
[----:B------:R-:W-:Y:S01]  /*8ae0*/  CS2R R230, SRZ ;  /* 0x0000000000e67805 */ /* 0x000fe2000001ff00 */
[----:B0-----:R-:W-:-:S05]  /*8af0*/  IMAD.WIDE R60, R249, R250, c[0x0][0x408] ;  /* 0x00010200f93c7625 */ /* 0x001fca00078e02fa */
[----:B------:R0:W5:Y:S01]  /*8b00*/  @P2 LDG.E.EF.128 R228, [R60.64] ;  /* 0x000000203ce42981 */ /* 0x000162000c0e1d00 */
[----:B------:R-:W-:Y:S02]  /*8b10*/  PRMT R62, R62, 0x7632, R62 ;  /* 0x000076323e3e7816 */ /* 0x000fe4000000003e */
[----:B------:R-:W-:Y:S02]  /*8b20*/  SEL R129, R129, RZ, !P3 ;  /* 0x000000ff81817207 */ /* 0x000fe40005800000 */
[----:B------:R-:W-:Y:S02]  /*8b30*/  SHF.L.U32 R30, R62, 0x10, RZ ;  /* 0x000000103e1e7819 */ /* 0x000fe400000006ff */
[----:B------:R-:W-:Y:S01]  /*8b40*/  PRMT R236, R236, 0x7632, R236 ;  /* 0x00007632ecec7816 */ /* 0x000fe200000000ec */
[----:B------:R-:W-:Y:S02]  /*8b50*/  FADD R129, R129, 1 ;  /* 0x3f80000081817421 */ /* 0x000fe40000000000 */
[----:B------:R-:W-:Y:S01]  /*8b60*/  FMUL R30, R30, UR30 ;  /* 0x0000001e1e1e7c20 */ /* 0x000fe20008400000 */
[----:B------:R-:W-:-:S03]  /*8b70*/  SEL R29, R29, RZ, !P3 ;  /* 0x000000ff1d1d7207 */ /* 0x000fc60005800000 */
[----:B------:R-:W-:Y:S01]  /*8b80*/  FFMA R129, R30, R129, R137 ;  /* 0x000000811e817223 */ /* 0x000fe20000000089 */
[----:B------:R-:W-:Y:S01]  /*8b90*/  SHF.L.U32 R30, R236, 0x10, RZ ;  /* 0x00000010ec1e7819 */ /* 0x000fe200000006ff */
[----:B------:R-:W-:Y:S01]  /*8ba0*/  FADD R29, R29, 1 ;  /* 0x3f8000001d1d7421 */ /* 0x000fe20000000000 */
[----:B------:R-:W-:-:S03]  /*8bb0*/  PRMT R28, R28, 0x7632, R28 ;  /* 0x000076321c1c7816 */ /* 0x000fc6000000001c */
[----:B------:R-:W-:Y:S01]  /*8bc0*/  FMUL R30, R30, UR29 ;  /* 0x0000001d1e1e7c20 */ /* 0x000fe20008400000 */
[----:B------:R-:W-:Y:S01]  /*8bd0*/  IADD3 R238, P0, R247, c[0x0][0x568], RZ ;  /* 0x00015a00f7ee7a10 */ /* 0x000fe20007f1e0ff */
[----:B0-----:R-:W-:Y:S01]  /*8be0*/  CS2R R60, SRZ ;  /* 0x00000000003c7805 */ /* 0x001fe2000001ff00 */
[----:B------:R-:W-:Y:S01]  /*8bf0*/  CS2R R62, SRZ ;  /* 0x00000000003e7805 */ /* 0x000fe2000001ff00 */
[----:B------:R-:W-:Y:S01]  /*8c00*/  FFMA R129, R30, R29, R129 ;  /* 0x0000001d1e817223 */ /* 0x000fe20000000081 */
[----:B------:R-:W-:Y:S02]  /*8c10*/  SEL R29, R131, RZ, !P3 ;  /* 0x000000ff831d7207 */ /* 0x000fe40005800000 */
[----:B------:R-:W-:Y:S02]  /*8c20*/  SHF.L.U32 R28, R28, 0x10, RZ ;  /* 0x000000101c1c7819 */ /* 0x000fe400000006ff */
[----:B------:R-:W-:Y:S02]  /*8c30*/  IADD3.X R239, R248, c[0x0][0x56c], RZ, P0, !PT ;  /* 0x00015b00f8ef7a10 */ /* 0x000fe400007fe4ff */
[----:B------:R-:W-:Y:S01]  /*8c40*/  PRMT R237, R237, 0x7632, R237 ;  /* 0x00007632eded7816 */ /* 0x000fe200000000ed */
[----:B------:R-:W-:Y:S01]  /*8c50*/  FADD R29, R29, 1 ;  /* 0x3f8000001d1d7421 */ /* 0x000fe20000000000 */
[----:B------:R-:W-:Y:S01]  /*8c60*/  SEL R31, R31, RZ, !P3 ;  /* 0x000000ff1f1f7207 */ /* 0x000fe20005800000 */
[----:B------:R-:W-:Y:S01]  /*8c70*/  FMUL R28, R28, UR30 ;  /* 0x0000001e1c1c7c20 */ /* 0x000fe20008400000 */
[----:B------:R0:W5:Y:S01]  /*8c80*/  @!P3 LDG.E.EL.128 R60, [R238.64+0x10] ;  /* 0x00001020ee3cb981 */ /* 0x000162000c2e1d00 */
[----:B------:R-:W-:Y:S01]  /*8c90*/  IMAD.U32 R131, R237, 0x10000, RZ ;  /* 0x00010000ed837824 */ /* 0x000fe200078e00ff */
[----:B------:R-:W-:-:S02]  /*8ca0*/  SEL R232, R232, RZ, !P3 ;  /* 0x000000ffe8e87207 */ /* 0x000fc40005800000 */
[----:B---3--:R-:W-:Y:S01]  /*8cb0*/  SEL R38, R38, RZ, P2 ;  /* 0x000000ff26267207 */ /* 0x008fe20001000000 */
[----:B------:R-:W-:-:S03]  /*8cc0*/  FFMA R30, R28, R29, R139 ;  /* 0x0000001d1c1e7223 */ /* 0x000fc6000000008b */
[----:B0-----:R-:W-:Y:S01]  /*8cd0*/  SHF.L.U32 R239, R38, 0x10, RZ ;  /* 0x0000001026ef7819 */ /* 0x001fe200000006ff */
[----:B------:R-:W-:Y:S01]  /*8ce0*/  FADD R28, R31, 1 ;  /* 0x3f8000001f1c7421 */ /* 0x000fe20000000000 */
[----:B------:R-:W-:Y:S01]  /*8cf0*/  FMUL R131, R131, UR29 ;  /* 0x0000001d83837c20 */ /* 0x000fe20008400000 */
[----:B------:R-:W-:Y:S01]  /*8d00*/  IADD3 R236, P0, R247, c[0x0][0x5b0], RZ ;  /* 0x00016c00f7ec7a10 */ /* 0x000fe20007f1e0ff */
[----:B------:R-:W-:Y:S01]  /*8d10*/  FADD R232, R232, 1 ;  /* 0x3f800000e8e87421 */ /* 0x000fe20000000000 */
[----:B------:R-:W-:Y:S01]  /*8d20*/  FMUL R239, R239, UR34 ;  /* 0x00000022efef7c20 */ /* 0x000fe20008400000 */
[----:B------:R-:W-:Y:S01]  /*8d30*/  FFMA R131, R131, R28, R30 ;  /* 0x0000001c83837223 */ /* 0x000fe2000000001e */
[----:B------:R-:W-:Y:S01]  /*8d40*/  IADD3.X R237, R248, c[0x0][0x5b4], RZ, P0, !PT ;  /* 0x00016d00f8ed7a10 */ /* 0x000fe200007fe4ff */
[----:B------:R-:W-:Y:S01]  /*8d50*/  CS2R R28, SRZ ;  /* 0x00000000001c7805 */ /* 0x000fe2000001ff00 */
[----:B------:R-:W-:Y:S01]  /*8d60*/  CS2R R30, SRZ ;  /* 0x00000000001e7805 */ /* 0x000fe2000001ff00 */
[----:B--2---:R-:W-:Y:S01]  /*8d70*/  SEL R218, R218, RZ, P2 ;  /* 0x000000ffdada7207 */ /* 0x004fe20001000000 */
[----:B------:R-:W-:Y:S01]  /*8d80*/  FFMA R239, R239, R232, R132 ;  /* 0x000000e8efef7223 */ /* 0x000fe20000000084 */
[----:B------:R-:W-:-:S02]  /*8d90*/  PRMT R38, R38, 0x7632, R38 ;  /* 0x0000763226267816 */ /* 0x000fc40000000026 */
[----:B------:R-:W-:Y:S01]  /*8da0*/  SEL R232, R124, RZ, !P3 ;  /* 0x000000ff7ce87207 */ /* 0x000fe20005800000 */
[----:B------:R0:W2:Y:S01]  /*8db0*/  @!P3 LDG.E.EL.128 R28, [R236.64+0x10] ;  /* 0x00001020ec1cb981 */ /* 0x0000a2000c2e1d00 */
[C---:B------:R-:W-:Y:S02]  /*8dc0*/  SHF.L.U32 R124, R218.reuse, 0x10, RZ ;  /* 0x00000010da7c7819 */ /* 0x040fe400000006ff */
[----:B------:R-:W-:Y:S02]  /*8dd0*/  PRMT R218, R218, 0x7632, R218 ;  /* 0x00007632dada7816 */ /* 0x000fe400000000da */
[----:B------:R-:W-:Y:S02]  /*8de0*/  SEL R233, R233, RZ, !P3 ;  /* 0x000000ffe9e97207 */ /* 0x000fe40005800000 */
[----:B------:R-:W-:Y:S01]  /*8df0*/  SHF.L.U32 R38, R38, 0x10, RZ ;  /* 0x0000001026267819 */ /* 0x000fe200000006ff */
[----:B0-----:R-:W-:Y:S01]  /*8e00*/  FADD R237, R232, 1 ;  /* 0x3f800000e8ed7421 */ /* 0x001fe20000000000 */
[----:B------:R-:W-:Y:S01]  /*8e10*/  SHF.L.U32 R232, R218, 0x10, RZ ;  /* 0x00000010dae87819 */ /* 0x000fe200000006ff */
[----:B------:R-:W-:-:S02]  /*8e20*/  FADD R218, R233, 1 ;  /* 0x3f800000e9da7421 */ /* 0x000fc40000000000 */
[----:B------:R-:W-:Y:S01]  /*8e30*/  FMUL R38, R38, UR34 ;  /* 0x0000002226267c20 */ /* 0x000fe20008400000 */
[----:B------:R-:W-:Y:S01]  /*8e40*/  SEL R233, R125, RZ, !P3 ;  /* 0x000000ff7de97207 */ /* 0x000fe20005800000 */
[----:B------:R-:W-:Y:S02]  /*8e50*/  FMUL R125, R232, UR31 ;  /* 0x0000001fe87d7c20 */ /* 0x000fe40008400000 */
[----:B------:R-:W-:Y:S01]  /*8e60*/  FFMA R218, R38, R218, R133 ;  /* 0x000000da26da7223 */ /* 0x000fe20000000085 */
[----:B------:R-:W-:Y:S01]  /*8e70*/  SEL R39, R39, RZ, P2 ;  /* 0x000000ff27277207 */ /* 0x000fe20001000000 */
[----:B------:R-:W-:-:S03]  /*8e80*/  FADD R38, R233, 1 ;  /* 0x3f800000e9267421 */ /* 0x000fc60000000000 */
[----:B------:R-:W-:Y:S01]  /*8e90*/  SHF.L.U32 R233, R39, 0x10, RZ ;  /* 0x0000001027e97819 */ /* 0x000fe200000006ff */
[----:B------:R-:W-:Y:S01]  /*8ea0*/  FFMA R125, R125, R38, R218 ;  /* 0x000000267d7d7223 */ /* 0x000fe200000000da */
[----:B------:R-:W-:Y:S01]  /*8eb0*/  SEL R38, R234, RZ, !P3 ;  /* 0x000000ffea267207 */ /* 0x000fe20005800000 */
[----:B------:R-:W-:Y:S01]  /*8ec0*/  FMUL R124, R124, UR31 ;  /* 0x0000001f7c7c7c20 */ /* 0x000fe20008400000 */
[----:B------:R-:W-:Y:S01]  /*8ed0*/  PRMT R39, R39, 0x7632, R39 ;  /* 0x0000763227277816 */ /* 0x000fe20000000027 */
[----:B------:R-:W-:Y:S02]  /*8ee0*/  FMUL R233, R233, UR34 ;  /* 0x00000022e9e97c20 */ /* 0x000fe40008400000 */
[----:B------:R-:W-:Y:S01]  /*8ef0*/  FADD R38, R38, 1 ;  /* 0x3f80000026267421 */ /* 0x000fe20000000000 */
[----:B------:R-:W-:Y:S01]  /*8f00*/  SEL R219, R219, RZ, P2 ;  /* 0x000000ffdbdb7207 */ /* 0x000fe20001000000 */
[----:B------:R-:W-:Y:S02]  /*8f10*/  FFMA R124, R124, R237, R239 ;  /* 0x000000ed7c7c7223 */ /* 0x000fe400000000ef */
[----:B------:R-:W-:Y:S01]  /*8f20*/  FFMA R237, R233, R38, R134 ;  /* 0x00000026e9ed7223 */ /* 0x000fe20000000086 */
[----:B------:R-:W-:Y:S01]  /*8f30*/  SEL R233, R126, RZ, !P3 ;  /* 0x000000ff7ee97207 */ /* 0x000fe20005800000 */
[----:B------:R-:W-:Y:S01]  /*8f40*/  IMAD.U32 R38, R39, 0x10000, RZ ;  /* 0x0001000027267824 */ /* 0x000fe200078e00ff */
[----:B------:R-:W-:-:S02]  /*8f50*/  SHF.L.U32 R126, R219, 0x10, RZ ;  /* 0x00000010db7e7819 */ /* 0x000fc400000006ff */
        /* <DEDUP_REMOVED lines=12> */
[----:B------:R-:W-:Y:S02]  /*9020*/  SHF.L.U32 R39, R38, 0x10, RZ ;  /* 0x0000001026277819 */ /* 0x000fe400000006ff */
[----:B------:R-:W-:Y:S01]  /*9030*/  SEL R32, R32, RZ, !P3 ;  /* 0x000000ff20207207 */ /* 0x000fe20005800000 */
[----:B------:R-:W-:Y:S02]  /*9040*/  FADD R36, R36, 1 ;  /* 0x3f80000024247421 */ /* 0x000fe40000000000 */
[----:B------:R-:W-:Y:S01]  /*9050*/  FMUL R39, R39, UR34 ;  /* 0x0000002227277c20 */ /* 0x000fe20008400000 */
[----:B------:R-:W-:Y:S01]  /*9060*/  SEL R232, R216, RZ, P2 ;  /* 0x000000ffd8e87207 */ /* 0x000fe20001000000 */
[----:B------:R-:W-:-:S02]  /*9070*/  FMUL R126, R126, UR31 ;  /* 0x0000001f7e7e7c20 */ /* 0x000fc40008400000 */
[----:B------:R-:W-:Y:S01]  /*9080*/  FFMA R219, R39, R36, R128 ;  /* 0x0000002427db7223 */ /* 0x000fe20000000080 */
[----:B------:R-:W-:Y:S01]  /*9090*/  FADD R39, R32, 1 ;  /* 0x3f80000020277421 */ /* 0x000fe20000000000 */
[----:B------:R-:W-:Y:S01]  /*90a0*/  FADD R233, R233, 1 ;  /* 0x3f800000e9e97421 */ /* 0x000fe20000000000 */
[----:B------:R-:W-:Y:S02]  /*90b0*/  SEL R32, R37, RZ, P2 ;  /* 0x000000ff25207207 */ /* 0x000fe40001000000 */
[----:B------:R-:W-:Y:S01]  /*90c0*/  SHF.L.U32 R120, R232, 0x10, RZ ;  /* 0x00000010e8787819 */ /* 0x000fe200000006ff */
[----:B------:R-:W-:Y:S01]  /*90d0*/  FFMA R126, R126, R233, R237 ;  /* 0x000000e97e7e7223 */ /* 0x000fe200000000ed */
[----:B------:R-:W-:Y:S02]  /*90e0*/  SEL R36, R122, RZ, !P3 ;  /* 0x000000ff7a247207 */ /* 0x000fe40005800000 */
[----:B------:R-:W-:Y:S02]  /*90f0*/  SHF.L.U32 R37, R32, 0x10, RZ ;  /* 0x0000001020257819 */ /* 0x000fe400000006ff */
[----:B------:R-:W-:Y:S01]  /*9100*/  SEL R233, R217, RZ, P2 ;  /* 0x000000ffd9e97207 */ /* 0x000fe20001000000 */
[----:B------:R-:W-:Y:S01]  /*9110*/  FMUL R120, R120, UR31 ;  /* 0x0000001f78787c20 */ /* 0x000fe20008400000 */
[----:B------:R-:W-:Y:S01]  /*9120*/  FADD R36, R36, 1 ;  /* 0x3f80000024247421 */ /* 0x000fe20000000000 */
[----:B------:R-:W-:Y:S01]  /*9130*/  FMUL R37, R37, UR34 ;  /* 0x0000002225257c20 */ /* 0x000fe20008400000 */
[----:B------:R-:W-:-:S02]  /*9140*/  SEL R34, R34, RZ, !P3 ;  /* 0x000000ff22227207 */ /* 0x000fc40005800000 */
[----:B------:R-:W-:Y:S01]  /*9150*/  SHF.L.U32 R122, R233, 0x10, RZ ;  /* 0x00000010e97a7819 */ /* 0x000fe200000006ff */
[----:B------:R-:W-:Y:S01]  /*9160*/  FFMA R120, R120, R39, R219 ;  /* 0x0000002778787223 */ /* 0x000fe200000000db */
[----:B------:R-:W-:Y:S01]  /*9170*/  FFMA R39, R37, R36, R130 ;  /* 0x0000002425277223 */ /* 0x000fe20000000082 */
[----:B------:R-:W-:Y:S02]  /*9180*/  FADD R37, R34, 1 ;  /* 0x3f80000022257421 */ /* 0x000fe40000000000 */
[----:B------:R-:W-:Y:S01]  /*9190*/  FMUL R122, R122, UR31 ;  /* 0x0000001f7a7a7c20 */ /* 0x000fe20008400000 */
[----:B------:R-:W-:Y:S01]  /*91a0*/  CS2R R216, SRZ ;  /* 0x0000000000d87805 */ /* 0x000fe2000001ff00 */
[----:B------:R-:W-:Y:S02]  /*91b0*/  CS2R R218, SRZ ;  /* 0x0000000000da7805 */ /* 0x000fe4000001ff00 */
[----:B------:R-:W-:Y:S01]  /*91c0*/  FFMA R122, R122, R37, R39 ;  /* 0x000000257a7a7223 */ /* 0x000fe20000000027 */
[----:B------:R-:W-:-:S05]  /*91d0*/  IMAD.WIDE R36, R249, R250, c[0x0][0x450] ;  /* 0x00011400f9247625 */ /* 0x000fca00078e02fa */
[----:B------:R0:W3:Y:S01]  /*91e0*/  @P2 LDG.E.EF.128 R216, [R36.64] ;  /* 0x0000002024d82981 */ /* 0x0000e2000c0e1d00 */
        /* <DEDUP_REMOVED lines=12> */
[----:B------:R-:W-:Y:S01]  /*92b0*/  IMAD.U32 R34, R232, 0x10000, RZ ;  /* 0x00010000e8227824 */ /* 0x000fe200078e00ff */
[----:B------:R-:W-:Y:S01]  /*92c0*/  FADD R33, R33, 1 ;  /* 0x3f80000021217421 */ /* 0x000fe20000000000 */
[----:B------:R-:W-:Y:S02]  /*92d0*/  PRMT R32, R32, 0x7632, R32 ;  /* 0x0000763220207816 */ /* 0x000fe40000000020 */
[----:B------:R-:W-:Y:S01]  /*92e0*/  FMUL R34, R34, UR31 ;  /* 0x0000001f22227c20 */ /* 0x000fe20008400000 */
[----:B------:R-:W-:Y:S01]  /*92f0*/  IADD3 R234, P0, R247, c[0x0][0x598], RZ ;  /* 0x00016600f7ea7a10 */ /* 0x000fe20007f1e0ff */
[----:B0-----:R-:W-:Y:S01]  /*9300*/  CS2R R36, SRZ ;  /* 0x0000000000247805 */ /* 0x001fe2000001ff00 */
[----:B------:R-:W-:Y:S01]  /*9310*/  CS2R R38, SRZ ;  /* 0x0000000000267805 */ /* 0x000fe2000001ff00 */
[----:B------:R-:W-:Y:S01]  /*9320*/  FFMA R121, R34, R33, R121 ;  /* 0x0000002122797223 */ /* 0x000fe20000000079 */
[----:B------:R-:W-:-:S02]  /*9330*/  SEL R33, R123, RZ, !P3 ;  /* 0x000000ff7b217207 */ /* 0x000fc40005800000 */
[----:B------:R-:W-:Y:S02]  /*9340*/  SHF.L.U32 R32, R32, 0x10, RZ ;  /* 0x0000001020207819 */ /* 0x000fe400000006ff */
[----:B------:R-:W-:Y:S02]  /*9350*/  IADD3.X R235, R248, c[0x0][0x59c], RZ, P0, !PT ;  /* 0x00016700f8eb7a10 */ /* 0x000fe400007fe4ff */
[----:B------:R-:W-:Y:S01]  /*9360*/  PRMT R233, R233, 0x7632, R233 ;  /* 0x00007632e9e97816 */ /* 0x000fe200000000e9 */
[----:B------:R-:W-:Y:S01]  /*9370*/  FADD R33, R33, 1 ;  /* 0x3f80000021217421 */ /* 0x000fe20000000000 */
[----:B------:R-:W-:Y:S01]  /*9380*/  SEL R35, R35, RZ, !P3 ;  /* 0x000000ff23237207 */ /* 0x000fe20005800000 */
        /* <DEDUP_REMOVED lines=12> */
[----:B------:R-:W-:-:S06]  /*9450*/  CS2R R34, SRZ ;  /* 0x0000000000227805 */ /* 0x000fcc000001ff00 */
[----:B------:R1:W2:Y:S01]  /*9460*/  @!P3 LDG.E.EL.128 R32, [R232.64+0x10] ;  /* 0x00001020e820b981 */ /* 0x0002a2000c2e1d00 */
[----:B----4-:R-:W-:-:S04]  /*9470*/  SEL R6, R6, RZ, P2 ;  /* 0x000000ff06067207 */ /* 0x010fc80001000000 */
[----:B0-----:R-:W-:-:S05]  /*9480*/  SHF.L.U32 R235, R6, 0x10, RZ ;  /* 0x0000001006eb7819 */ /* 0x001fca00000006ff */
[----:B------:R-:W-:Y:S01]  /*9490*/  FMUL R235, R235, UR36 ;  /* 0x00000024ebeb7c20 */ /* 0x000fe20008400000 */
[----:B------:R-:W-:-:S03]  /*94a0*/  PRMT R6, R6, 0x7632, R6 ;  /* 0x0000763206067816 */ /* 0x000fc60000000006 */
[----:B------:R-:W-:Y:S01]  /*94b0*/  FFMA R235, R235, R220, R124 ;  /* 0x000000dcebeb7223 */ /* 0x000fe2000000007c */
[----:B------:R-:W-:Y:S02]  /*94c0*/  SEL R220, R116, RZ, !P3 ;  /* 0x000000ff74dc7207 */ /* 0x000fe40005800000 */
[----:B-----5:R-:W-:Y:S02]  /*94d0*/  SEL R230, R230, RZ, P2 ;  /* 0x000000ffe6e67207 */ /* 0x020fe40001000000 */
[----:B------:R-:W-:Y:S01]  /*94e0*/  SHF.L.U32 R6, R6, 0x10, RZ ;  /* 0x0000001006067819 */ /* 0x000fe200000006ff */
[----:B-1----:R-:W-:Y:S01]  /*94f0*/  FADD R233, R220, 1 ;  /* 0x3f800000dce97421 */ /* 0x002fe20000000000 */
[C---:B------:R-:W-:Y:S02]  /*9500*/  SHF.L.U32 R116, R230.reuse, 0x10, RZ ;  /* 0x00000010e6747819 */ /* 0x040fe400000006ff */
        /* <DEDUP_REMOVED lines=8> */
[----:B------:R-:W-:Y:S01]  /*9590*/  FMUL R117, R230, UR35 ;  /* 0x00000023e6757c20 */ /* 0x000fe20008400000 */
[----:B------:R-:W-:-:S03]  /*95a0*/  SEL R7, R7, RZ, P2 ;  /* 0x000000ff07077207 */ /* 0x000fc60001000000 */
[----:B------:R-:W-:Y:S01]  /*95b0*/  FFMA R117, R117, R6, R220 ;  /* 0x0000000675757223 */ /* 0x000fe200000000dc */
[----:B------:R-:W-:Y:S01]  /*95c0*/  SEL R6, R222, RZ, !P3 ;  /* 0x000000ffde067207 */ /* 0x000fe20005800000 */
[----:B------:R-:W-:Y:S01]  /*95d0*/  IMAD.U32 R221, R7, 0x10000, RZ ;  /* 0x0001000007dd7824 */ /* 0x000fe200078e00ff */
[----:B------:R-:W-:Y:S01]  /*95e0*/  FMUL R116, R116, UR35 ;  /* 0x0000002374747c20 */ /* 0x000fe20008400000 */
[----:B------:R-:W-:Y:S02]  /*95f0*/  SEL R231, R231, RZ, P2 ;  /* 0x000000ffe7e77207 */ /* 0x000fe40001000000 */
[----:B------:R-:W-:Y:S01]  /*9600*/  FMUL R221, R221, UR36 ;  /* 0x00000024dddd7c20 */ /* 0x000fe20008400000 */
[----:B------:R-:W-:Y:S01]  /*9610*/  FADD R6, R6, 1 ;  /* 0x3f80000006067421 */ /* 0x000fe20000000000 */
[----:B------:R-:W-:Y:S01]  /*9620*/  FFMA R116, R116, R233, R235 ;  /* 0x000000e974747223 */ /* 0x000fe200000000eb */
[----:B------:R-:W-:Y:S02]  /*9630*/  PRMT R7, R7, 0x7632, R7 ;  /* 0x0000763207077816 */ /* 0x000fe40000000007 */
[----:B------:R-:W-:Y:S01]  /*9640*/  FFMA R233, R221, R6, R126 ;  /* 0x00000006dde97223 */ /* 0x000fe2000000007e */
[----:B------:R-:W-:-:S02]  /*9650*/  SEL R221, R118, RZ, !P3 ;  /* 0x000000ff76dd7207 */ /* 0x000fc40005800000 */
[----:B------:R-:W-:Y:S02]  /*9660*/  SHF.L.U32 R118, R231, 0x10, RZ ;  /* 0x00000010e7767819 */ /* 0x000fe400000006ff */
[----:B------:R-:W-:Y:S01]  /*9670*/  SHF.L.U32 R6, R7, 0x10, RZ ;  /* 0x0000001007067819 */ /* 0x000fe200000006ff */
[----:B------:R-:W-:Y:S01]  /*9680*/  FADD R221, R221, 1 ;  /* 0x3f800000dddd7421 */ /* 0x000fe20000000000 */
[----:B------:R-:W-:Y:S01]  /*9690*/  SEL R7, R223, RZ, !P3 ;  /* 0x000000ffdf077207 */ /* 0x000fe20005800000 */
[----:B------:R-:W-:Y:S01]  /*96a0*/  FMUL R118, R118, UR35 ;  /* 0x0000002376767c20 */ /* 0x000fe20008400000 */
[----:B------:R-:W-:Y:S01]  /*96b0*/  PRMT R231, R231, 0x7632, R231 ;  /* 0x00007632e7e77816 */ /* 0x000fe200000000e7 */
[----:B------:R-:W-:Y:S02]  /*96c0*/  FMUL R6, R6, UR36 ;  /* 0x0000002406067c20 */ /* 0x000fe40008400000 */
[----:B------:R-:W-:Y:S01]  /*96d0*/  FFMA R118, R118, R221, R233 ;  /* 0x000000dd76767223 */ /* 0x000fe200000000e9 */
[----:B------:R-:W-:Y:S01]  /*96e0*/  SHF.L.U32 R231, R231, 0x10, RZ ;  /* 0x00000010e7e77819 */ /* 0x000fe200000006ff */
[----:B------:R-:W-:Y:S01]  /*96f0*/  FADD R7, R7, 1 ;  /* 0x3f80000007077421 */ /* 0x000fe20000000000 */
[----:B------:R-:W-:-:S03]  /*9700*/  SEL R221, R119, RZ, !P3 ;  /* 0x000000ff77dd7207 */ /* 0x000fc60005800000 */
[----:B------:R-:W-:Y:S01]  /*9710*/  FFMA R220, R6, R7, R127 ;  /* 0x0000000706dc7223 */ /* 0x000fe2000000007f */
[----:B------:R-:W-:Y:S01]  /*9720*/  FMUL R119, R231, UR35 ;  /* 0x00000023e7777c20 */ /* 0x000fe20008400000 */
[----:B------:R-:W-:-:S04]  /*9730*/  FADD R6, R221, 1 ;  /* 0x3f800000dd067421 */ /* 0x000fc80000000000 */
        /* <DEDUP_REMOVED lines=10> */
[----:B------:R-:W-:Y:S02]  /*97e0*/  SHF.L.U32 R112, R108, 0x10, RZ ;  /* 0x000000106c707819 */ /* 0x000fe400000006ff */
[----:B------:R-:W-:-:S02]  /*97f0*/  SEL R4, R110, RZ, !P3 ;  /* 0x000000ff6e047207 */ /* 0x000fc40005800000 */
[----:B------:R-:W-:Y:S01]  /*9800*/  SHF.L.U32 R5, R232, 0x10, RZ ;  /* 0x00000010e8057819 */ /* 0x000fe200000006ff */
[----:B------:R-:W-:Y:S01]  /*9810*/  FADD R7, R7, 1 ;  /* 0x3f80000007077421 */ /* 0x000fe20000000000 */
[----:B------:R-:W-:Y:S01]  /*9820*/  FMUL R112, R112, UR35 ;  /* 0x0000002370707c20 */ /* 0x000fe20008400000 */
[----:B------:R-:W-:Y:S01]  /*9830*/  FADD R4, R4, 1 ;  /* 0x3f80000004047421 */ /* 0x000fe20000000000 */
[----:B------:R-:W-:Y:S01]  /*9840*/  SEL R110, R229, RZ, P2 ;  /* 0x000000ffe56e7207 */ /* 0x000fe20001000000 */
[----:B------:R-:W-:Y:S01]  /*9850*/  FMUL R5, R5, UR36 ;  /* 0x0000002405057c20 */ /* 0x000fe20008400000 */
[----:B------:R-:W-:Y:S01]  /*9860*/  FFMA R112, R112, R7, R221 ;  /* 0x0000000770707223 */ /* 0x000fe200000000dd */
[----:B------:R-:W-:Y:S01]  /*9870*/  CS2R R222, SRZ ;  /* 0x0000000000de7805 */ /* 0x000fe2000001ff00 */
[----:B------:R-:W-:Y:S01]  /*9880*/  CS2R R220, SRZ ;  /* 0x0000000000dc7805 */ /* 0x000fe2000001ff00 */
[----:B------:R-:W-:Y:S01]  /*9890*/  IMAD.WIDE R230, R249, R250, c[0x0][0x480] ;  /* 0x00012000f9e67625 */ /* 0x000fe200078e02fa */
[----:B------:R-:W-:Y:S01]  /*98a0*/  FFMA R7, R5, R4, R122 ;  /* 0x0000000405077223 */ /* 0x000fe2000000007a */
[----:B------:R-:W-:-:S02]  /*98b0*/  SEL R5, R114, RZ, !P3 ;  /* 0x000000ff72057207 */ /* 0x000fc40005800000 */
[----:B------:R-:W-:Y:S01]  /*98c0*/  IMAD.U32 R114, R110, 0x10000, RZ ;  /* 0x000100006e727824 */ /* 0x000fe200078e00ff */
[----:B------:R0:W4:Y:S02]  /*98d0*/  @P2 LDG.E.EF.128 R220, [R230.64] ;  /* 0x00000020e6dc2981 */ /* 0x000124000c0e1d00 */
[----:B------:R-:W-:Y:S01]  /*98e0*/  FADD R5, R5, 1 ;  /* 0x3f80000005057421 */ /* 0x000fe20000000000 */
[----:B------:R-:W-:Y:S01]  /*98f0*/  FMUL R114, R114, UR35 ;  /* 0x0000002372727c20 */ /* 0x000fe20008400000 */
[----:B------:R-:W-:-:S03]  /*9900*/  CS2R R228, SRZ ;  /* 0x0000000000e47805 */ /* 0x000fc6000001ff00 */
[----:B------:R-:W-:Y:S01]  /*9910*/  FFMA R114, R114, R5, R7 ;  /* 0x0000000572727223 */ /* 0x000fe20000000007 */
        /* <DEDUP_REMOVED lines=14> */
[----:B------:R-:W-:-:S04]  /*9a00*/  FMUL R108, R108, UR35 ;  /* 0x000000236c6c7c20 */ /* 0x000fc80008400000 */
[----:B------:R-:W-:Y:S01]  /*9a10*/  FFMA R113, R108, R113, R109 ;  /* 0x000000716c717223 */ /* 0x000fe2000000006d */
[----:B------:R-:W-:Y:S02]  /*9a20*/  SEL R109, R111, RZ, !P3 ;  /* 0x000000ff6f6d7207 */ /* 0x000fe40005800000 */
[----:B------:R-:W-:Y:S02]  /*9a30*/  SHF.L.U32 R108, R232, 0x10, RZ ;  /* 0x00000010e86c7819 */ /* 0x000fe400000006ff */
[----:B------:R-:W-:Y:S01]  /*9a40*/  PRMT R110, R110, 0x7632, R110 ;  /* 0x000076326e6e7816 */ /* 0x000fe2000000006e */
[----:B------:R-:W-:Y:S01]  /*9a50*/  FADD R109, R109, 1 ;  /* 0x3f8000006d6d7421 */ /* 0x000fe20000000000 */
[----:B------:R-:W-:Y:S01]  /*9a60*/  SEL R111, R115, RZ, !P3 ;  /* 0x000000ff736f7207 */ /* 0x000fe20005800000 */
[----:B------:R-:W-:Y:S01]  /*9a70*/  FMUL R108, R108, UR36 ;  /* 0x000000246c6c7c20 */ /* 0x000fe20008400000 */
[----:B------:R-:W-:Y:S02]  /*9a80*/  SHF.L.U32 R115, R110, 0x10, RZ ;  /* 0x000000106e737819 */ /* 0x000fe400000006ff */
[----:B------:R-:W-:Y:S01]  /*9a90*/  IADD3 R234, P0, R247, c[0x0][0x5c8], RZ ;  /* 0x00017200f7ea7a10 */ /* 0x000fe20007f1e0ff */
[----:B------:R-:W-:Y:S01]  /*9aa0*/  FFMA R110, R108, R109, R123 ;  /* 0x0000006d6c6e7223 */ /* 0x000fe2000000007b */
[----:B------:R-:W-:Y:S01]  /*9ab0*/  FADD R108, R111, 1 ;  /* 0x3f8000006f6c7421 */ /* 0x000fe20000000000 */
[----:B------:R-:W-:Y:S01]  /*9ac0*/  SEL R84, R84, RZ, !P3 ;  /* 0x000000ff54547207 */ /* 0x000fe20005800000 */
[----:B------:R-:W-:Y:S01]  /*9ad0*/  FMUL R115, R115, UR35 ;  /* 0x0000002373737c20 */ /* 0x000fe20008400000 */
[----:B0-----:R-:W-:Y:S01]  /*9ae0*/  CS2R R4, SRZ ;  /* 0x0000000000047805 */ /* 0x001fe2000001ff00 */
[----:B------:R-:W-:Y:S01]  /*9af0*/  CS2R R6, SRZ ;  /* 0x0000000000067805 */ /* 0x000fe2000001ff00 */
[----:B------:R-:W-:Y:S01]  /*9b00*/  IADD3.X R235, R248, c[0x0][0x5cc], RZ, P0, !PT ;  /* 0x00017300f8eb7a10 */ /* 0x000fe200007fe4ff */
[----:B------:R-:W-:Y:S01]  /*9b10*/  FFMA R115, R115, R108, R110 ;  /* 0x0000006c73737223 */ /* 0x000fe2000000006e */
[----:B------:R-:W-:Y:S01]  /*9b20*/  FADD R84, R84, 1 ;  /* 0x3f80000054547421 */ /* 0x000fe20000000000 */
[----:B------:R-:W-:-:S02]  /*9b30*/  IADD3 R108, P0, R247, c[0x0][0x610], RZ ;  /* 0x00018400f76c7a10 */ /* 0x000fc40007f1e0ff */
[----:B---3--:R-:W-:Y:S01]  /*9b40*/  SEL R218, R218, RZ, P2 ;  /* 0x000000ffdada7207 */ /* 0x008fe20001000000 */
[----:B------:R0:W3:Y:S03]  /*9b50*/  @!P3 LDG.E.EL.128 R4, [R234.64+0x10] ;  /* 0x00001020ea04b981 */ /* 0x0000e6000c2e1d00 */
[----:B------:R-:W-:Y:S01]  /*9b60*/  SHF.L.U32 R111, R218, 0x10, RZ ;  /* 0x00000010da6f7819 */ /* 0x000fe200000006ff */
[----:B------:R-:W-:-:S04]  /*9b70*/  CS2R R232, SRZ ;  /* 0x0000000000e87805 */ /* 0x000fc8000001ff00 */
[----:B------:R-:W-:Y:S01]  /*9b80*/  FMUL R111, R111, UR38 ;  /* 0x000000266f6f7c20 */ /* 0x000fe20008400000 */
[----:B------:R-:W-:Y:S01]  /*9b90*/  IADD3.X R109, R248, c[0x0][0x614], RZ, P0, !PT ;  /* 0x00018500f86d7a10 */ /* 0x000fe200007fe4ff */
[----:B0-----:R-:W-:Y:S02]  /*9ba0*/  CS2R R234, SRZ ;  /* 0x0000000000ea7805 */ /* 0x001fe4000001ff00 */
[----:B------:R-:W-:Y:S01]  /*9bb0*/  FFMA R111, R111, R84, R116 ;  /* 0x000000546f6f7223 */ /* 0x000fe20000000074 */
[----:B--2---:R-:W-:Y:S02]  /*9bc0*/  SEL R238, R238, RZ, P2 ;  /* 0x000000ffeeee7207 */ /* 0x004fe40001000000 */
[----:B------:R-:W-:Y:S01]  /*9bd0*/  SEL R84, R72, RZ, !P3 ;  /* 0x000000ff48547207 */ /* 0x000fe20005800000 */
[----:B------:R0:W2:Y:S01]  /*9be0*/  @!P3 LDG.E.EL.128 R232, [R108.64+0x10] ;  /* 0x000010206ce8b981 */ /* 0x0000a2000c2e1d00 */
[----:B------:R-:W-:Y:S02]  /*9bf0*/  SHF.L.U32 R72, R238, 0x10, RZ ;  /* 0x00000010ee487819 */ /* 0x000fe400000006ff */
[----:B------:R-:W-:-:S03]  /*9c00*/  PRMT R218, R218, 0x7632, R218 ;  /* 0x00007632dada7816 */ /* 0x000fc600000000da */
[----:B------:R-:W-:Y:S01]  /*9c10*/  FMUL R72, R72, UR37 ;  /* 0x0000002548487c20 */ /* 0x000fe20008400000 */
[----:B0-----:R-:W-:Y:S01]  /*9c20*/  FADD R109, R84, 1 ;  /* 0x3f800000546d7421 */ /* 0x001fe20000000000 */
[----:B------:R-:W-:Y:S02]  /*9c30*/  SEL R84, R85, RZ, !P3 ;  /* 0x000000ff55547207 */ /* 0x000fe40005800000 */
[----:B------:R-:W-:Y:S01]  /*9c40*/  PRMT R238, R238, 0x7632, R238 ;  /* 0x00007632eeee7816 */ /* 0x000fe200000000ee */
[----:B------:R-:W-:Y:S01]  /*9c50*/  FFMA R108, R72, R109, R111 ;  /* 0x0000006d486c7223 */ /* 0x000fe2000000006f */
[----:B------:R-:W-:Y:S01]  /*9c60*/  IMAD.U32 R72, R218, 0x10000, RZ ;  /* 0x00010000da487824 */ /* 0x000fe200078e00ff */
[----:B------:R-:W-:Y:S01]  /*9c70*/  FADD R84, R84, 1 ;  /* 0x3f80000054547421 */ /* 0x000fe20000000000 */
[----:B------:R-:W-:Y:S02]  /*9c80*/  SHF.L.U32 R109, R238, 0x10, RZ ;  /* 0x00000010ee6d7819 */ /* 0x000fe400000006ff */
[----:B------:R-:W-:Y:S01]  /*9c90*/  FMUL R72, R72, UR38 ;  /* 0x0000002648487c20 */ /* 0x000fe20008400000 */
[----:B------:R-:W-:-:S02]  /*9ca0*/  SEL R73, R73, RZ, !P3 ;  /* 0x000000ff49497207 */ /* 0x000fc40005800000 */
[----:B------:R-:W-:Y:S01]  /*9cb0*/  FMUL R109, R109, UR37 ;  /* 0x000000256d6d7c20 */ /* 0x000fe20008400000 */
[----:B------:R-:W-:Y:S01]  /*9cc0*/  FFMA R84, R72, R84, R117 ;  /* 0x0000005448547223 */ /* 0x000fe20000000075 */
[----:B------:R-:W-:Y:S01]  /*9cd0*/  SEL R219, R219, RZ, P2 ;  /* 0x000000ffdbdb7207 */ /* 0x000fe20001000000 */
[----:B------:R-:W-:-:S03]  /*9ce0*/  FADD R72, R73, 1 ;  /* 0x3f80000049487421 */ /* 0x000fc60000000000 */
[----:B------:R-:W-:Y:S01]  /*9cf0*/  SHF.L.U32 R73, R219, 0x10, RZ ;  /* 0x00000010db497819 */ /* 0x000fe200000006ff */
[----:B------:R-:W-:Y:S01]  /*9d00*/  FFMA R109, R109, R72, R84 ;  /* 0x000000486d6d7223 */ /* 0x000fe20000000054 */
[----:B------:R-:W-:Y:S02]  /*9d10*/  SEL R72, R86, RZ, !P3 ;  /* 0x000000ff56487207 */ /* 0x000fe40005800000 */
[----:B------:R-:W-:Y:S01]  /*9d20*/  SEL R239, R239, RZ, P2 ;  /* 0x000000ffefef7207 */ /* 0x000fe20001000000 */
[----:B------:R-:W-:Y:S02]  /*9d30*/  FMUL R73, R73, UR38 ;  /* 0x0000002649497c20 */ /* 0x000fe40008400000 */
[----:B------:R-:W-:Y:S01]  /*9d40*/  FADD R72, R72, 1 ;  /* 0x3f80000048487421 */ /* 0x000fe20000000000 */
[----:B------:R-:W-:-:S03]  /*9d50*/  SHF.L.U32 R110, R239, 0x10, RZ ;  /* 0x00000010ef6e7819 */ /* 0x000fc600000006ff */
[----:B------:R-:W-:Y:S01]  /*9d60*/  FFMA R85, R73, R72, R118 ;  /* 0x0000004849557223 */ /* 0x000fe20000000076 */
[----:B------:R-:W-:Y:S01]  /*9d70*/  SEL R73, R74, RZ, !P3 ;  /* 0x000000ff4a497207 */ /* 0x000fe20005800000 */
[----:B------:R-:W-:Y:S01]  /*9d80*/  FMUL R110, R110, UR37 ;  /* 0x000000256e6e7c20 */ /* 0x000fe20008400000 */
[----:B------:R-:W-:-:S03]  /*9d90*/  PRMT R219, R219, 0x7632, R219 ;  /* 0x00007632dbdb7816 */ /* 0x000fc600000000db */
[----:B------:R-:W-:Y:S01]  /*9da0*/  FADD R73, R73, 1 ;  /* 0x3f80000049497421 */ /* 0x000fe20000000000 */
[----:B------:R-:W-:-:S03]  /*9db0*/  SHF.L.U32 R72, R219, 0x10, RZ ;  /* 0x00000010db487819 */ /* 0x000fc600000006ff */
[----:B------:R-:W-:Y:S01]  /*9dc0*/  FFMA R110, R110, R73, R85 ;  /* 0x000000496e6e7223 */ /* 0x000fe20000000055 */
        /* <DEDUP_REMOVED lines=11> */
[----:B------:R-:W-:Y:S02]  /*9e80*/  SEL R72, R88, RZ, !P3 ;  /* 0x000000ff58487207 */ /* 0x000fe40005800000 */
[----:B------:R-:W-:Y:S02]  /*9e90*/  SHF.L.U32 R73, R216, 0x10, RZ ;  /* 0x00000010d8497819 */ /* 0x000fe400000006ff */
[----:B------:R-:W-:Y:S01]  /*9ea0*/  SEL R236, R236, RZ, P2 ;  /* 0x000000ffecec7207 */ /* 0x000fe20001000000 */
[----:B------:R-:W-:Y:S02]  /*9eb0*/  FADD R72, R72, 1 ;  /* 0x3f80000048487421 */ /* 0x000fe40000000000 */
[----:B------:R-:W-:-:S04]  /*9ec0*/  FMUL R73, R73, UR38 ;  /* 0x0000002649497c20 */ /* 0x000fc80008400000 */
[----:B------:R-:W-:Y:S01]  /*9ed0*/  FFMA R75, R73, R72, R112 ;  /* 0x00000048494b7223 */ /* 0x000fe20000000070 */
[----:B------:R-:W-:Y:S01]  /*9ee0*/  SEL R73, R104, RZ, !P3 ;  /* 0x000000ff68497207 */ /* 0x000fe20005800000 */
[----:B------:R-:W-:-:S04]  /*9ef0*/  IMAD.U32 R104, R236, 0x10000, RZ ;  /* 0x00010000ec687824 */ /* 0x000fc800078e00ff */
[----:B------:R-:W-:Y:S01]  /*9f00*/  FADD R73, R73, 1 ;  /* 0x3f80000049497421 */ /* 0x000fe20000000000 */
[----:B------:R-:W-:Y:S01]  /*9f10*/  FMUL R104, R104, UR37 ;  /* 0x0000002568687c20 */ /* 0x000fe20008400000 */
[----:B------:R-:W-:-:S03]  /*9f20*/  IMAD.WIDE R84, R249, R250, c[0x0][0x4b0] ;  /* 0x00012c00f9547625 */ /* 0x000fc600078e02fa */
[----:B------:R-:W-:Y:S02]  /*9f30*/  FFMA R104, R104, R73, R75 ;  /* 0x0000004968687223 */ /* 0x000fe4000000004b */
[----:B------:R-:W-:Y:S01]  /*9f40*/  CS2R R72, SRZ ;  /* 0x0000000000487805 */ /* 0x000fe2000001ff00 */
[----:B------:R-:W-:Y:S01]  /*9f50*/  CS2R R74, SRZ ;  /* 0x00000000004a7805 */ /* 0x000fe2000001ff00 */
[----:B------:R-:W-:-:S05]  /*9f60*/  CS2R R86, SRZ ;  /* 0x0000000000567805 */ /* 0x000fca000001ff00 */
[----:B------:R0:W2:Y:S01]  /*9f70*/  @P2 LDG.E.EF.128 R72, [R84.64] ;  /* 0x0000002054482981 */ /* 0x0000a2000c0e1d00 */
[----:B------:R-:W-:Y:S01]  /*9f80*/  IMAD.WIDE R218, R249, R250, c[0x0][0x498] ;  /* 0x00012600f9da7625 */ /* 0x000fe200078e02fa */
[----:B------:R-:W-:Y:S01]  /*9f90*/  SEL R217, R217, RZ, P2 ;  /* 0x000000ffd9d97207 */ /* 0x000fe20001000000 */
[----:B0-----:R-:W-:Y:S01]  /*9fa0*/  CS2R R84, SRZ ;  /* 0x0000000000547805 */ /* 0x001fe2000001ff00 */
[----:B------:R-:W-:-:S05]  /*9fb0*/  SEL R88, R90, RZ, !P3 ;  /* 0x000000ff5a587207 */ /* 0x000fca0005800000 */
[----:B------:R0:W3:Y:S01]  /*9fc0*/  @P2 LDG.E.EF.128 R84, [R218.64] ;  /* 0x00000020da542981 */ /* 0x0000e2000c0e1d00 */
[----:B------:R-:W-:Y:S01]  /*9fd0*/  SHF.L.U32 R239, R217, 0x10, RZ ;  /* 0x00000010d9ef7819 */ /* 0x000fe200000006ff */
[----:B------:R-:W-:Y:S01]  /*9fe0*/  FADD R88, R88, 1 ;  /* 0x3f80000058587421 */ /* 0x000fe20000000000 */
[----:B------:R-:W-:-:S03]  /*9ff0*/  PRMT R216, R216, 0x7632, R216 ;  /* 0x00007632d8d87816 */ /* 0x000fc600000000d8 */
[----:B------:R-:W-:Y:S01]  /*a000*/  FMUL R239, R239, UR38 ;  /* 0x00000026efef7c20 */ /* 0x000fe20008400000 */
[----:B------:R-:W-:-:S03]  /*a010*/  SEL R89, R89, RZ, !P3 ;  /* 0x000000ff59597207 */ /* 0x000fc60005800000 */
[----:B------:R-:W-:Y:S01]  /*a020*/  FFMA R251, R239, R88, R114 ;  /* 0x00000058effb7223 */ /* 0x000fe20000000072 */
        /* <DEDUP_REMOVED lines=10> */
[----:B------:R-:W-:Y:S01]  /*a0d0*/  SEL R89, R91, RZ, !P3 ;  /* 0x000000ff5b597207 */ /* 0x000fe20005800000 */
[----:B------:R-:W-:Y:S01]  /*a0e0*/  FFMA R105, R105, R88, R90 ;  /* 0x0000005869697223 */ /* 0x000fe2000000005a */
[----:B------:R-:W-:-:S03]  /*a0f0*/  SHF.L.U32 R88, R217, 0x10, RZ ;  /* 0x00000010d9587819 */ /* 0x000fc600000006ff */
[----:B------:R-:W-:Y:S02]  /*a100*/  FADD R89, R89, 1 ;  /* 0x3f80000059597421 */ /* 0x000fe40000000000 */
[----:B------:R-:W-:Y:S01]  /*a110*/  FMUL R88, R88, UR38 ;  /* 0x0000002658587c20 */ /* 0x000fe20008400000 */
[----:B------:R-:W-:-:S03]  /*a120*/  SEL R80, R80, RZ, !P3 ;  /* 0x000000ff50507207 */ /* 0x000fc60005800000 */
[----:B------:R-:W-:Y:S01]  /*a130*/  FFMA R90, R88, R89, R115 ;  /* 0x00000059585a7223 */ /* 0x000fe20000000073 */
[----:B------:R-:W-:Y:S02]  /*a140*/  SEL R237, R237, RZ, P2 ;  /* 0x000000ffeded7207 */ /* 0x000fe40001000000 */
[----:B------:R-:W-:Y:S01]  /*a150*/  SEL R91, R107, RZ, !P3 ;  /* 0x000000ff6b5b7207 */ /* 0x000fe20005800000 */
[----:B------:R-:W-:Y:S01]  /*a160*/  FADD R80, R80, 1 ;  /* 0x3f80000050507421 */ /* 0x000fe20000000000 */
[----:B------:R-:W-:Y:S02]  /*a170*/  SEL R239, R106, RZ, !P3 ;  /* 0x000000ff6aef7207 */ /* 0x000fe40005800000 */
[----:B------:R-:W-:Y:S01]  /*a180*/  SHF.L.U32 R106, R237, 0x10, RZ ;  /* 0x00000010ed6a7819 */ /* 0x000fe200000006ff */
[----:B------:R-:W-:Y:S01]  /*a190*/  FADD R88, R91, 1 ;  /* 0x3f8000005b587421 */ /* 0x000fe20000000000 */
[----:B------:R-:W-:Y:S01]  /*a1a0*/  PRMT R237, R237, 0x7632, R237 ;  /* 0x00007632eded7816 */ /* 0x000fe200000000ed */
[----:B------:R-:W-:-:S02]  /*a1b0*/  FADD R239, R239, 1 ;  /* 0x3f800000efef7421 */ /* 0x000fc40000000000 */
[----:B------:R-:W-:Y:S01]  /*a1c0*/  FMUL R106, R106, UR37 ;  /* 0x000000256a6a7c20 */ /* 0x000fe20008400000 */
[----:B------:R-:W-:-:S03]  /*a1d0*/  SHF.L.U32 R107, R237, 0x10, RZ ;  /* 0x00000010ed6b7819 */ /* 0x000fc600000006ff */
[----:B------:R-:W-:Y:S01]  /*a1e0*/  FFMA R106, R106, R239, R251 ;  /* 0x000000ef6a6a7223 */ /* 0x000fe200000000fb */
[----:B------:R-:W-:Y:S01]  /*a1f0*/  MOV R251, 0x4 ;  /* 0x0000000400fb7802 */ /* 0x000fe20000000f00 */
[----:B------:R-:W-:-:S04]  /*a200*/  FMUL R107, R107, UR37 ;  /* 0x000000256b6b7c20 */ /* 0x000fc80008400000 */
[----:B------:R-:W-:Y:S01]  /*a210*/  FFMA R107, R107, R88, R90 ;  /* 0x000000586b6b7223 */ /* 0x000fe2000000005a */
[----:B------:R-:W-:Y:S01]  /*a220*/  IMAD.WIDE.U32 R216, R246, R251, c[0x0][0x4c0] ;  /* 0x00013000f6d87625 */ /* 0x000fe200078e00fb */
[----:B----4-:R-:W-:-:S05]  /*a230*/  SEL R222, R222, RZ, P2 ;  /* 0x000000ffdede7207 */ /* 0x010fca0001000000 */
[----:B------:R-:W-:-:S04]  /*a240*/  IMAD.U32 R89, R222, 0x10000, RZ ;  /* 0x00010000de597824 */ /* 0x000fc800078e00ff */
[----:B------:R-:W-:-:S04]  /*a250*/  FMUL R89, R89, UR40 ;  /* 0x0000002859597c20 */ /* 0x000fc80008400000 */
[----:B------:R-:W-:Y:S01]  /*a260*/  FFMA R91, R89, R80, R108 ;  /* 0x00000050595b7223 */ /* 0x000fe2000000006c */
[----:B-----5:R-:W-:Y:S02]  /*a270*/  SEL R230, R230, RZ, P2 ;  /* 0x000000ffe6e67207 */ /* 0x020fe40001000000 */
[----:B------:R-:W-:Y:S02]  /*a280*/  SEL R89, R100, RZ, !P3 ;  /* 0x000000ff64597207 */ /* 0x000fe40005800000 */
[----:B------:R-:W-:-:S03]  /*a290*/  SHF.L.U32 R100, R230, 0x10, RZ ;  /* 0x00000010e6647819 */ /* 0x000fc600000006ff */
[----:B------:R-:W-:Y:S02]  /*a2a0*/  FADD R89, R89, 1 ;  /* 0x3f80000059597421 */ /* 0x000fe40000000000 */
[----:B------:R-:W-:-:S04]  /*a2b0*/  FMUL R100, R100, UR39 ;  /* 0x0000002764647c20 */ /* 0x000fc80008400000 */
[----:B------:R-:W-:Y:S02]  /*a2c0*/  FFMA R100, R100, R89, R91 ;  /* 0x0000005964647223 */ /* 0x000fe4000000005b */
[----:B------:R-:W-:Y:S01]  /*a2d0*/  CS2R R88, SRZ ;  /* 0x0000000000587805 */ /* 0x000fe2000001ff00 */
[----:B------:R-:W-:-:S06]  /*a2e0*/  CS2R R90, SRZ ;  /* 0x00000000005a7805 */ /* 0x000fcc000001ff00 */
[----:B------:R1:W4:Y:S01]  /*a2f0*/  @!P3 LDG.E.EL.128 R88, [R216.64] ;  /* 0x00000020d858b981 */ /* 0x000322000c2e1d00 */
[----:B------:R-:W-:Y:S02]  /*a300*/  PRMT R222, R222, 0x7632, R222 ;  /* 0x00007632dede7816 */ /* 0x000fe400000000de */
[----:B------:R-:W-:Y:S02]  /*a310*/  SEL R81, R81, RZ, !P3 ;  /* 0x000000ff51517207 */ /* 0x000fe40005800000 */
[----:B------:R-:W-:Y:S02]  /*a320*/  SHF.L.U32 R80, R222, 0x10, RZ ;  /* 0x00000010de507819 */ /* 0x000fe400000006ff */
[----:B------:R-:W-:Y:S01]  /*a330*/  PRMT R230, R230, 0x7632, R230 ;  /* 0x00007632e6e67816 */ /* 0x000fe200000000e6 */
[----:B------:R-:W-:Y:S01]  /*a340*/  FADD R81, R81, 1 ;  /* 0x3f80000051517421 */ /* 0x000fe20000000000 */
[----:B0-----:R-:W-:Y:S01]  /*a350*/  SEL R219, R101, RZ, !P3 ;  /* 0x000000ff65db7207 */ /* 0x001fe20005800000 */
[----:B------:R-:W-:Y:S01]  /*a360*/  FMUL R80, R80, UR40 ;  /* 0x0000002850507c20 */ /* 0x000fe20008400000 */
[----:B------:R-:W-:-:S03]  /*a370*/  SHF.L.U32 R230, R230, 0x10, RZ ;  /* 0x00000010e6e67819 */ /* 0x000fc600000006ff */
[----:B------:R-:W-:Y:S01]  /*a380*/  FFMA R218, R80, R81, R109 ;  /* 0x0000005150da7223 */ /* 0x000fe2000000006d */
[----:B------:R-:W-:Y:S01]  /*a390*/  FADD R80, R219, 1 ;  /* 0x3f800000db507421 */ /* 0x000fe20000000000 */
[----:B------:R-:W-:Y:S01]  /*a3a0*/  FMUL R101, R230, UR39 ;  /* 0x00000027e6657c20 */ /* 0x000fe20008400000 */
[----:B------:R-:W-:-:S03]  /*a3b0*/  SEL R223, R223, RZ, P2 ;  /* 0x000000ffdfdf7207 */ /* 0x000fc60001000000 */
[----:B------:R-:W-:Y:S01]  /*a3c0*/  FFMA R101, R101, R80, R218 ;  /* 0x0000005065657223 */ /* 0x000fe200000000da */
[----:B------:R-:W-:Y:S02]  /*a3d0*/  SEL R80, R82, RZ, !P3 ;  /* 0x000000ff52507207 */ /* 0x000fe40005800000 */
[----:B------:R-:W-:-:S03]  /*a3e0*/  SHF.L.U32 R81, R223, 0x10, RZ ;  /* 0x00000010df517819 */ /* 0x000fc600000006ff */
[----:B------:R-:W-:Y:S02]  /*a3f0*/  FADD R80, R80, 1 ;  /* 0x3f80000050507421 */ /* 0x000fe40000000000 */
[----:B------:R-:W-:Y:S01]  /*a400*/  FMUL R81, R81, UR40 ;  /* 0x0000002851517c20 */ /* 0x000fe20008400000 */
[----:B------:R-:W-:-:S03]  /*a410*/  SEL R231, R231, RZ, P2 ;  /* 0x000000ffe7e77207 */ /* 0x000fc60001000000 */
[----:B-1----:R-:W-:Y:S01]  /*a420*/  FFMA R217, R81, R80, R110 ;  /* 0x0000005051d97223 */ /* 0x002fe2000000006e */
[----:B------:R-:W-:Y:S02]  /*a430*/  SEL R81, R102, RZ, !P3 ;  /* 0x000000ff66517207 */ /* 0x000fe40005800000 */
[----:B------:R-:W-:Y:S02]  /*a440*/  SHF.L.U32 R102, R231, 0x10, RZ ;  /* 0x00000010e7667819 */ /* 0x000fe400000006ff */
[----:B------:R-:W-:Y:S01]  /*a450*/  PRMT R223, R223, 0x7632, R223 ;  /* 0x00007632dfdf7816 */ /* 0x000fe200000000df */
[----:B------:R-:W-:Y:S02]  /*a460*/  FADD R81, R81, 1 ;  /* 0x3f80000051517421 */ /* 0x000fe40000000000 */
[----:B------:R-:W-:Y:S01]  /*a470*/  FMUL R102, R102, UR39 ;  /* 0x0000002766667c20 */ /* 0x000fe20008400000 */
[----:B------:R-:W-:Y:S01]  /*a480*/  PRMT R231, R231, 0x7632, R231 ;  /* 0x00007632e7e77816 */ /* 0x000fe200000000e7 */
[----:B------:R-:W-:-:S02]  /*a490*/  IMAD.U32 R80, R223, 0x10000, RZ ;  /* 0x00010000df507824 */ /* 0x000fc400078e00ff */
[----:B------:R-:W-:Y:S01]  /*a4a0*/  FFMA R102, R102, R81, R217 ;  /* 0x0000005166667223 */ /* 0x000fe200000000d9 */
[----:B------:R-:W-:Y:S01]  /*a4b0*/  SEL R81, R83, RZ, !P3 ;  /* 0x000000ff53517207 */ /* 0x000fe20005800000 */
[----:B------:R-:W-:Y:S01]  /*a4c0*/  FMUL R80, R80, UR40 ;  /* 0x0000002850507c20 */ /* 0x000fe20008400000 */
[----:B------:R-:W-:Y:S02]  /*a4d0*/  SHF.L.U32 R231, R231, 0x10, RZ ;  /* 0x00000010e7e77819 */ /* 0x000fe400000006ff */
        /* <DEDUP_REMOVED lines=10> */
[----:B------:R-:W-:-:S03]  /*a580*/  SEL R228, R228, RZ, P2 ;  /* 0x000000ffe4e47207 */ /* 0x000fc60001000000 */
[----:B------:R-:W-:-:S04]  /*a590*/  FADD R80, R80, 1 ;  /* 0x3f80000050507421 */ /* 0x000fc80000000000 */
        /* <DEDUP_REMOVED lines=9> */
[----:B------:R-:W-:Y:S01]  /*a630*/  SEL R221, R221, RZ, P2 ;  /* 0x000000ffdddd7207 */ /* 0x000fe20001000000 */
[----:B------:R-:W-:-:S04]  /*a640*/  CS2R R218, SRZ ;  /* 0x0000000000da7805 */ /* 0x000fc8000001ff00 */
[----:B------:R0:W5:Y:S01]  /*a650*/  @P2 LDG.E.EF.128 R80, [R216.64] ;  /* 0x00000020d8502981 */ /* 0x000162000c0e1d00 */
[----:B------:R-:W-:Y:S01]  /*a660*/  IMAD.WIDE R222, R249, R250, c[0x0][0x4c8] ;  /* 0x00013200f9de7625 */ /* 0x000fe200078e02fa */
[----:B------:R-:W-:Y:S02]  /*a670*/  SEL R92, R94, RZ, !P3 ;  /* 0x000000ff5e5c7207 */ /* 0x000fe40005800000 */
[----:B------:R-:W-:Y:S01]  /*a680*/  SHF.L.U32 R231, R221, 0x10, RZ ;  /* 0x00000010dde77819 */ /* 0x000fe200000006ff */
[----:B0-----:R-:W-:Y:S02]  /*a690*/  CS2R R216, SRZ ;  /* 0x0000000000d87805 */ /* 0x001fe4000001ff00 */
[----:B------:R-:W-:Y:S02]  /*a6a0*/  FADD R92, R92, 1 ;  /* 0x3f8000005c5c7421 */ /* 0x000fe40000000000 */
[----:B------:R-:W-:Y:S01]  /*a6b0*/  FMUL R231, R231, UR40 ;  /* 0x00000028e7e77c20 */ /* 0x000fe20008400000 */
[----:B------:R-:W-:Y:S01]  /*a6c0*/  PRMT R220, R220, 0x7632, R220 ;  /* 0x00007632dcdc7816 */ /* 0x000fe200000000dc */
[----:B------:R0:W5:Y:S02]  /*a6d0*/  @P2 LDG.E.EF.128 R216, [R222.64] ;  /* 0x00000020ded82981 */ /* 0x000164000c0e1d00 */
[----:B------:R-:W-:Y:S01]  /*a6e0*/  FFMA R237, R231, R92, R106 ;  /* 0x0000005ce7ed7223 */ /* 0x000fe2000000006a */
[----:B------:R-:W-:-:S02]  /*a6f0*/  SEL R93, R93, RZ, !P3 ;  /* 0x000000ff5d5d7207 */ /* 0x000fc40005800000 */
[----:B------:R-:W-:Y:S02]  /*a700*/  SHF.L.U32 R92, R220, 0x10, RZ ;  /* 0x00000010dc5c7819 */ /* 0x000fe400000006ff */
[----:B------:R-:W-:Y:S01]  /*a710*/  PRMT R228, R228, 0x7632, R228 ;  /* 0x00007632e4e47816 */ /* 0x000fe200000000e4 */
[----:B------:R-:W-:Y:S01]  /*a720*/  FADD R93, R93, 1 ;  /* 0x3f8000005d5d7421 */ /* 0x000fe20000000000 */
[----:B------:R-:W-:Y:S01]  /*a730*/  SEL R220, R97, RZ, !P3 ;  /* 0x000000ff61dc7207 */ /* 0x000fe20005800000 */
[----:B------:R-:W-:Y:S02]  /*a740*/  FMUL R92, R92, UR40 ;  /* 0x000000285c5c7c20 */ /* 0x000fe40008400000 */
[----:B------:R-:W-:Y:S02]  /*a750*/  IMAD.U32 R97, R228, 0x10000, RZ ;  /* 0x00010000e4617824 */ /* 0x000fe400078e00ff */
[----:B------:R-:W-:Y:S01]  /*a760*/  FFMA R94, R92, R93, R105 ;  /* 0x0000005d5c5e7223 */ /* 0x000fe20000000069 */
[----:B------:R-:W-:Y:S01]  /*a770*/  FADD R92, R220, 1 ;  /* 0x3f800000dc5c7421 */ /* 0x000fe20000000000 */
[----:B------:R-:W-:Y:S01]  /*a780*/  FMUL R97, R97, UR39 ;  /* 0x0000002761617c20 */ /* 0x000fe20008400000 */
[----:B------:R-:W-:-:S02]  /*a790*/  PRMT R221, R221, 0x7632, R221 ;  /* 0x00007632dddd7816 */ /* 0x000fc400000000dd */
[----:B------:R-:W-:Y:S01]  /*a7a0*/  SEL R93, R95, RZ, !P3 ;  /* 0x000000ff5f5d7207 */ /* 0x000fe20005800000 */
[----:B------:R-:W-:Y:S01]  /*a7b0*/  FFMA R97, R97, R92, R94 ;  /* 0x0000005c61617223 */ /* 0x000fe2000000005e */
[----:B------:R-:W-:Y:S02]  /*a7c0*/  SHF.L.U32 R92, R221, 0x10, RZ ;  /* 0x00000010dd5c7819 */ /* 0x000fe400000006ff */
[----:B------:R-:W-:Y:S01]  /*a7d0*/  SEL R229, R229, RZ, P2 ;  /* 0x000000ffe5e57207 */ /* 0x000fe20001000000 */
[----:B------:R-:W-:Y:S01]  /*a7e0*/  FADD R93, R93, 1 ;  /* 0x3f8000005d5d7421 */ /* 0x000fe20000000000 */
[----:B------:R-:W-:Y:S01]  /*a7f0*/  SEL R231, R98, RZ, !P3 ;  /* 0x000000ff62e77207 */ /* 0x000fe20005800000 */
[----:B------:R-:W-:Y:S01]  /*a800*/  FMUL R92, R92, UR40 ;  /* 0x000000285c5c7c20 */ /* 0x000fe20008400000 */
[C---:B------:R-:W-:Y:S02]  /*a810*/  SHF.L.U32 R98, R229.reuse, 0x10, RZ ;  /* 0x00000010e5627819 */ /* 0x040fe400000006ff */
[----:B------:R-:W-:Y:S01]  /*a820*/  PRMT R229, R229, 0x7632, R229 ;  /* 0x00007632e5e57816 */ /* 0x000fe200000000e5 */
[----:B------:R-:W-:Y:S01]  /*a830*/  FFMA R94, R92, R93, R107 ;  /* 0x0000005d5c5e7223 */ /* 0x000fe2000000006b */
[----:B------:R-:W-:-:S02]  /*a840*/  SEL R95, R99, RZ, !P3 ;  /* 0x000000ff635f7207 */ /* 0x000fc40005800000 */
[----:B------:R-:W-:Y:S02]  /*a850*/  SHF.L.U32 R99, R229, 0x10, RZ ;  /* 0x00000010e5637819 */ /* 0x000fe400000006ff */
[----:B------:R-:W-:Y:S02]  /*a860*/  SEL R52, R52, RZ, !P3 ;  /* 0x000000ff34347207 */ /* 0x000fe40005800000 */
[----:B--2---:R-:W-:-:S04]  /*a870*/  SEL R74, R74, RZ, P2 ;  /* 0x000000ff4a4a7207 */ /* 0x004fc80001000000 */
[----:B------:R-:W-:Y:S01]  /*a880*/  SHF.L.U32 R93, R74, 0x10, RZ ;  /* 0x000000104a5d7819 */ /* 0x000fe200000006ff */
[----:B------:R-:W-:Y:S01]  /*a890*/  FADD R92, R95, 1 ;  /* 0x3f8000005f5c7421 */ /* 0x000fe20000000000 */
[----:B------:R-:W-:Y:S01]  /*a8a0*/  FMUL R99, R99, UR39 ;  /* 0x0000002763637c20 */ /* 0x000fe20008400000 */
[----:B------:R-:W-:Y:S01]  /*a8b0*/  FADD R52, R52, 1 ;  /* 0x3f80000034347421 */ /* 0x000fe20000000000 */
[----:B------:R-:W-:Y:S01]  /*a8c0*/  PRMT R74, R74, 0x7632, R74 ;  /* 0x000076324a4a7816 */ /* 0x000fe2000000004a */
[----:B------:R-:W-:Y:S01]  /*a8d0*/  FMUL R93, R93, UR42 ;  /* 0x0000002a5d5d7c20 */ /* 0x000fe20008400000 */
[----:B------:R-:W-:Y:S01]  /*a8e0*/  FFMA R99, R99, R92, R94 ;  /* 0x0000005c63637223 */ /* 0x000fe2000000005e */
[----:B------:R-:W-:Y:S02]  /*a8f0*/  SEL R56, R56, RZ, !P3 ;  /* 0x000000ff38387207 */ /* 0x000fe40005800000 */
[----:B------:R-:W-:Y:S01]  /*a900*/  FFMA R95, R93, R52, R100 ;  /* 0x000000345d5f7223 */ /* 0x000fe20000000064 */
[----:B---3--:R-:W-:-:S02]  /*a910*/  SEL R86, R86, RZ, P2 ;  /* 0x000000ff56567207 */ /* 0x008fc40001000000 */
[----:B------:R-:W-:Y:S02]  /*a920*/  SHF.L.U32 R52, R74, 0x10, RZ ;  /* 0x000000104a347819 */ /* 0x000fe400000006ff */
[C---:B------:R-:W-:Y:S02]  /*a930*/  SHF.L.U32 R92, R86.reuse, 0x10, RZ ;  /* 0x00000010565c7819 */ /* 0x040fe400000006ff */
[----:B------:R-:W-:Y:S02]  /*a940*/  SEL R53, R53, RZ, !P3 ;  /* 0x000000ff35357207 */ /* 0x000fe40005800000 */
[----:B------:R-:W-:Y:S01]  /*a950*/  PRMT R86, R86, 0x7632, R86 ;  /* 0x0000763256567816 */ /* 0x000fe20000000056 */
[----:B------:R-:W-:Y:S01]  /*a960*/  FMUL R92, R92, UR41 ;  /* 0x000000295c5c7c20 */ /* 0x000fe20008400000 */
[----:B------:R-:W-:Y:S01]  /*a970*/  FADD R93, R56, 1 ;  /* 0x3f800000385d7421 */ /* 0x000fe20000000000 */
[----:B------:R-:W-:Y:S01]  /*a980*/  FMUL R52, R52, UR42 ;  /* 0x0000002a34347c20 */ /* 0x000fe20008400000 */
[----:B------:R-:W-:Y:S01]  /*a990*/  SHF.L.U32 R86, R86, 0x10, RZ ;  /* 0x0000001056567819 */ /* 0x000fe200000006ff */
[----:B------:R-:W-:Y:S01]  /*a9a0*/  FADD R53, R53, 1 ;  /* 0x3f80000035357421 */ /* 0x000fe20000000000 */
[----:B------:R-:W-:Y:S01]  /*a9b0*/  SEL R57, R57, RZ, !P3 ;  /* 0x000000ff39397207 */ /* 0x000fe20005800000 */
[----:B------:R-:W-:-:S02]  /*a9c0*/  FFMA R92, R92, R93, R95 ;  /* 0x0000005d5c5c7223 */ /* 0x000fc4000000005f */
[----:B------:R-:W-:Y:S01]  /*a9d0*/  FFMA R56, R52, R53, R101 ;  /* 0x0000003534387223 */ /* 0x000fe20000000065 */
[----:B------:R-:W-:Y:S01]  /*a9e0*/  FMUL R93, R86, UR41 ;  /* 0x00000029565d7c20 */ /* 0x000fe20008400000 */
[----:B------:R-:W-:Y:S01]  /*a9f0*/  FADD R52, R57, 1 ;  /* 0x3f80000039347421 */ /* 0x000fe20000000000 */
[----:B------:R-:W-:Y:S01]  /*aa00*/  CS2R R220, SRZ ;  /* 0x0000000000dc7805 */ /* 0x000fe2000001ff00 */
[----:B0-----:R-:W-:Y:S02]  /*aa10*/  CS2R R222, SRZ ;  /* 0x0000000000de7805 */ /* 0x001fe4000001ff00 */
[----:B------:R-:W-:Y:S01]  /*aa20*/  FFMA R93, R93, R52, R56 ;  /* 0x000000345d5d7223 */ /* 0x000fe20000000038 */
[----:B------:R-:W-:Y:S01]  /*aa30*/  IMAD.WIDE.U32 R52, R246, R251, c[0x0][0x4f0] ;  /* 0x00013c00f6347625 */ /* 0x000fe200078e00fb */
[----:B------:R-:W-:Y:S01]  /*aa40*/  FADD R231, R231, 1 ;  /* 0x3f800000e7e77421 */ /* 0x000fe20000000000 */
[----:B------:R-:W-:-:S03]  /*aa50*/  FMUL R98, R98, UR39 ;  /* 0x0000002762627c20 */ /* 0x000fc60008400000 */
[----:B------:R0:W2:Y:S01]  /*aa60*/  @!P3 LDG.E.EL.128 R220, [R52.64] ;  /* 0x0000002034dcb981 */ /* 0x0000a2000c2e1d00 */
[----:B------:R-:W-:Y:S01]  /*aa70*/  FFMA R98, R98, R231, R237 ;  /* 0x000000e762627223 */ /* 0x000fe200000000ed */
[----:B------:R-:W-:Y:S01]  /*aa80*/  CS2R R228, SRZ ;  /* 0x0000000000e47805 */ /* 0x000fe2000001ff00 */
[----:B------:R-:W-:Y:S01]  /*aa90*/  CS2R R230, SRZ ;  /* 0x0000000000e67805 */ /* 0x000fe2000001ff00 */
[----:B------:R-:W-:Y:S01]  /*aaa0*/  SEL R75, R75, RZ, P2 ;  /* 0x000000ff4b4b7207 */ /* 0x000fe20001000000 */
[----:B0-----:R-:W-:Y:S01]  /*aab0*/  IMAD.WIDE.U32 R52, R246, R251, c[0x0][0x4d8] ;  /* 0x00013600f6347625 */ /* 0x001fe200078e00fb */
[----:B------:R-:W-:Y:S02]  /*aac0*/  SEL R54, R54, RZ, !P3 ;  /* 0x000000ff36367207 */ /* 0x000fe40005800000 */
[----:B------:R-:W-:Y:S02]  /*aad0*/  SEL R87, R87, RZ, P2 ;  /* 0x000000ff57577207 */ /* 0x000fe40001000000 */
[----:B------:R0:W3:Y:S01]  /*aae0*/  @!P3 LDG.E.EL.128 R228, [R52.64] ;  /* 0x0000002034e4b981 */ /* 0x0000e2000c2e1d00 */
[----:B------:R-:W-:Y:S01]  /*aaf0*/  IMAD.U32 R57, R75, 0x10000, RZ ;  /* 0x000100004b397824 */ /* 0x000fe200078e00ff */
[----:B------:R-:W-:Y:S01]  /*ab00*/  SEL R58, R58, RZ, !P3 ;  /* 0x000000ff3a3a7207 */ /* 0x000fe20005800000 */
[----:B------:R-:W-:Y:S01]  /*ab10*/  FADD R54, R54, 1 ;  /* 0x3f80000036367421 */ /* 0x000fe20000000000 */
[----:B------:R-:W-:Y:S01]  /*ab20*/  SHF.L.U32 R94, R87, 0x10, RZ ;  /* 0x00000010575e7819 */ /* 0x000fe200000006ff */
[----:B------:R-:W-:Y:S01]  /*ab30*/  FMUL R57, R57, UR42 ;  /* 0x0000002a39397c20 */ /* 0x000fe20008400000 */
[----:B------:R-:W-:-:S03]  /*ab40*/  PRMT R75, R75, 0x7632, R75 ;  /* 0x000076324b4b7816 */ /* 0x000fc6000000004b */
[----:B------:R-:W-:Y:S01]  /*ab50*/  FFMA R57, R57, R54, R102 ;  /* 0x0000003639397223 */ /* 0x000fe20000000066 */
[----:B------:R-:W-:Y:S01]  /*ab60*/  FMUL R94, R94, UR41 ;  /* 0x000000295e5e7c20 */ /* 0x000fe20008400000 */
[----:B0-----:R-:W-:Y:S01]  /*ab70*/  FADD R53, R58, 1 ;  /* 0x3f8000003a357421 */ /* 0x001fe20000000000 */
        /* <DEDUP_REMOVED lines=13> */
[----:B------:R-:W-:Y:S02]  /*ac50*/  SHF.L.U32 R53, R72, 0x10, RZ ;  /* 0x0000001048357819 */ /* 0x000fe400000006ff */
[----:B------:R-:W-:-:S03]  /*ac60*/  SEL R84, R84, RZ, P2 ;  /* 0x000000ff54547207 */ /* 0x000fc60001000000 */
[----:B------:R-:W-:Y:S01]  /*ac70*/  FMUL R53, R53, UR42 ;  /* 0x0000002a35357c20 */ /* 0x000fe20008400000 */
[----:B------:R-:W-:Y:S01]  /*ac80*/  IMAD.WIDE R56, R249, R250, c[0x0][0x510] ;  /* 0x00014400f9387625 */ /* 0x000fe200078e02fa */
[----:B------:R-:W-:-:S03]  /*ac90*/  CS2R R58, SRZ ;  /* 0x00000000003a7805 */ /* 0x000fc6000001ff00 */
[----:B------:R-:W-:Y:S01]  /*aca0*/  IMAD.WIDE R74, R249, R250, c[0x0][0x4f8] ;  /* 0x00013e00f94a7625 */ /* 0x000fe200078e02fa */
[----:B----4-:R-:W-:-:S05]  /*acb0*/  SEL R52, R88, RZ, !P3 ;  /* 0x000000ff58347207 */ /* 0x010fca0005800000 */
[----:B------:R-:W-:Y:S01]  /*acc0*/  FADD R52, R52, 1 ;  /* 0x3f80000034347421 */ /* 0x000fe20000000000 */
[----:B------:R-:W-:-:S03]  /*acd0*/  SHF.L.U32 R88, R84, 0x10, RZ ;  /* 0x0000001054587819 */ /* 0x000fc600000006ff */
[----:B------:R-:W-:Y:S01]  /*ace0*/  FFMA R55, R53, R52, R96 ;  /* 0x0000003435377223 */ /* 0x000fe20000000060 */
[----:B------:R-:W-:Y:S01]  /*acf0*/  SEL R53, R68, RZ, !P3 ;  /* 0x000000ff44357207 */ /* 0x000fe20005800000 */
[----:B------:R-:W-:-:S04]  /*ad00*/  FMUL R88, R88, UR41 ;  /* 0x0000002958587c20 */ /* 0x000fc80008400000 */
[----:B------:R-:W-:-:S04]  /*ad10*/  FADD R53, R53, 1 ;  /* 0x3f80000035357421 */ /* 0x000fc80000000000 */
[----:B------:R-:W-:Y:S02]  /*ad20*/  FFMA R88, R88, R53, R55 ;  /* 0x0000003558587223 */ /* 0x000fe40000000037 */
[----:B------:R-:W-:Y:S01]  /*ad30*/  CS2R R52, SRZ ;  /* 0x0000000000347805 */ /* 0x000fe2000001ff00 */
[----:B------:R-:W-:-:S06]  /*ad40*/  CS2R R54, SRZ ;  /* 0x0000000000367805 */ /* 0x000fcc000001ff00 */
[----:B------:R0:W4:Y:S02]  /*ad50*/  @P2 LDG.E.EF.128 R52, [R56.64] ;  /* 0x0000002038342981 */ /* 0x000124000c0e1d00 */
[----:B0-----:R-:W-:-:S06]  /*ad60*/  CS2R R56, SRZ ;  /* 0x0000000000387805 */ /* 0x001fcc000001ff00 */
[----:B------:R0:W4:Y:S01]  /*ad70*/  @P2 LDG.E.EF.128 R56, [R74.64] ;  /* 0x000000204a382981 */ /* 0x000122000c0e1d00 */
[----:B------:R-:W-:Y:S02]  /*ad80*/  SEL R73, R73, RZ, P2 ;  /* 0x000000ff49497207 */ /* 0x000fe40001000000 */
[----:B------:R-:W-:Y:S02]  /*ad90*/  SEL R68, R90, RZ, !P3 ;  /* 0x000000ff5a447207 */ /* 0x000fe40005800000 */
[----:B------:R-:W-:Y:S02]  /*ada0*/  SHF.L.U32 R87, R73, 0x10, RZ ;  /* 0x0000001049577819 */ /* 0x000fe400000006ff */
[----:B------:R-:W-:Y:S01]  /*adb0*/  PRMT R72, R72, 0x7632, R72 ;  /* 0x0000763248487816 */ /* 0x000fe20000000048 */
[----:B------:R-:W-:Y:S02]  /*adc0*/  FADD R68, R68, 1 ;  /* 0x3f80000044447421 */ /* 0x000fe40000000000 */
[----:B------:R-:W-:Y:S01]  /*add0*/  FMUL R87, R87, UR42 ;  /* 0x0000002a57577c20 */ /* 0x000fe20008400000 */
[----:B------:R-:W-:-:S03]  /*ade0*/  SEL R89, R89, RZ, !P3 ;  /* 0x000000ff59597207 */ /* 0x000fc60005800000 */
[----:B------:R-:W-:Y:S01]  /*adf0*/  FFMA R237, R87, R68, R98 ;  /* 0x0000004457ed7223 */ /* 0x000fe20000000062 */
[----:B------:R-:W-:Y:S02]  /*ae00*/  SHF.L.U32 R68, R72, 0x10, RZ ;  /* 0x0000001048447819 */ /* 0x000fe400000006ff */
[----:B------:R-:W-:Y:S02]  /*ae10*/  PRMT R84, R84, 0x7632, R84 ;  /* 0x0000763254547816 */ /* 0x000fe40000000054 */
[----:B------:R-:W-:Y:S01]  /*ae20*/  SEL R70, R70, RZ, !P3 ;  /* 0x000000ff46467207 */ /* 0x000fe20005800000 */
[----:B------:R-:W-:Y:S01]  /*ae30*/  FMUL R68, R68, UR42 ;  /* 0x0000002a44447c20 */ /* 0x000fe20008400000 */
[----:B------:R-:W-:Y:S01]  /*ae40*/  SEL R72, R69, RZ, !P3 ;  /* 0x000000ff45487207 */ /* 0x000fe20005800000 */
[----:B------:R-:W-:Y:S01]  /*ae50*/  FADD R69, R89, 1 ;  /* 0x3f80000059457421 */ /* 0x000fe20000000000 */
[----:B------:R-:W-:Y:S01]  /*ae60*/  SHF.L.U32 R84, R84, 0x10, RZ ;  /* 0x0000001054547819 */ /* 0x000fe200000006ff */
[----:B------:R-:W-:-:S02]  /*ae70*/  FADD R87, R70, 1 ;  /* 0x3f80000046577421 */ /* 0x000fc40000000000 */
        /* <DEDUP_REMOVED lines=9> */
[----:B------:R-:W-:Y:S02]  /*af10*/  SEL R85, R85, RZ, P2 ;  /* 0x000000ff55557207 */ /* 0x000fe40001000000 */
[----:B------:R-:W-:Y:S01]  /*af20*/  SEL R64, R64, RZ, !P3 ;  /* 0x000000ff40407207 */ /* 0x000fe20005800000 */
[----:B------:R-:W-:Y:S01]  /*af30*/  FFMA R70, R68, R69, R99 ;  /* 0x0000004544467223 */ /* 0x000fe20000000063 */
[----:B-----5:R-:W-:-:S04]  /*af40*/  SEL R82, R82, RZ, P2 ;  /* 0x000000ff52527207 */ /* 0x020fc80001000000 */
[----:B------:R-:W-:Y:S01]  /*af50*/  SHF.L.U32 R69, R82, 0x10, RZ ;  /* 0x0000001052457819 */ /* 0x000fe200000006ff */
[----:B------:R-:W-:Y:S01]  /*af60*/  IMAD.U32 R90, R85, 0x10000, RZ ;  /* 0x00010000555a7824 */ /* 0x000fe200078e00ff */
[----:B------:R-:W-:Y:S01]  /*af70*/  SEL R71, R71, RZ, !P3 ;  /* 0x000000ff47477207 */ /* 0x000fe20005800000 */
[----:B------:R-:W-:Y:S01]  /*af80*/  FADD R64, R64, 1 ;  /* 0x3f80000040407421 */ /* 0x000fe20000000000 */
[----:B------:R-:W-:Y:S01]  /*af90*/  PRMT R85, R85, 0x7632, R85 ;  /* 0x0000763255557816 */ /* 0x000fe20000000055 */
[----:B------:R-:W-:Y:S01]  /*afa0*/  FMUL R69, R69, UR44 ;  /* 0x0000002c45457c20 */ /* 0x000fe20008400000 */
[----:B------:R-:W-:Y:S02]  /*afb0*/  SEL R48, R48, RZ, !P3 ;  /* 0x000000ff30307207 */ /* 0x000fe40005800000 */
[----:B------:R-:W-:Y:S01]  /*afc0*/  PRMT R82, R82, 0x7632, R82 ;  /* 0x0000763252527816 */ /* 0x000fe20000000052 */
[----:B------:R-:W-:Y:S01]  /*afd0*/  FADD R68, R71, 1 ;  /* 0x3f80000047447421 */ /* 0x000fe20000000000 */
[----:B------:R-:W-:Y:S01]  /*afe0*/  SEL R218, R218, RZ, P2 ;  /* 0x000000ffdada7207 */ /* 0x000fe20001000000 */
[----:B------:R-:W-:Y:S01]  /*aff0*/  FFMA R71, R69, R64, R92 ;  /* 0x0000004045477223 */ /* 0x000fe2000000005c */
[----:B------:R-:W-:Y:S01]  /*b000*/  SHF.L.U32 R85, R85, 0x10, RZ ;  /* 0x0000001055557819 */ /* 0x000fe200000006ff */
[----:B------:R-:W-:Y:S01]  /*b010*/  FADD R69, R48, 1 ;  /* 0x3f80000030457421 */ /* 0x000fe20000000000 */
[----:B------:R-:W-:Y:S01]  /*b020*/  SHF.L.U32 R84, R218, 0x10, RZ ;  /* 0x00000010da547819 */ /* 0x000fe200000006ff */
[----:B------:R-:W-:Y:S01]  /*b030*/  IMAD.U32 R48, R82, 0x10000, RZ ;  /* 0x0001000052307824 */ /* 0x000fe200078e00ff */
[----:B------:R-:W-:-:S02]  /*b040*/  SEL R64, R65, RZ, !P3 ;  /* 0x000000ff41407207 */ /* 0x000fc40005800000 */
[----:B------:R-:W-:Y:S01]  /*b050*/  PRMT R218, R218, 0x7632, R218 ;  /* 0x00007632dada7816 */ /* 0x000fe200000000da */
[----:B------:R-:W-:Y:S01]  /*b060*/  FMUL R91, R85, UR41 ;  /* 0x00000029555b7c20 */ /* 0x000fe20008400000 */
[----:B------:R-:W-:Y:S01]  /*b070*/  FMUL R48, R48, UR44 ;  /* 0x0000002c30307c20 */ /* 0x000fe20008400000 */
[----:B------:R-:W-:Y:S01]  /*b080*/  FADD R64, R64, 1 ;  /* 0x3f80000040407421 */ /* 0x000fe20000000000 */
[----:B------:R-:W-:Y:S02]  /*b090*/  SHF.L.U32 R85, R218, 0x10, RZ ;  /* 0x00000010da557819 */ /* 0x000fe400000006ff */
[----:B------:R-:W-:Y:S01]  /*b0a0*/  SEL R49, R49, RZ, !P3 ;  /* 0x000000ff31317207 */ /* 0x000fe20005800000 */
[----:B------:R-:W-:Y:S01]  /*b0b0*/  FMUL R84, R84, UR43 ;  /* 0x0000002b54547c20 */ /* 0x000fe20008400000 */
[----:B------:R-:W-:Y:S01]  /*b0c0*/  FFMA R64, R48, R64, R93 ;  /* 0x0000004030407223 */ /* 0x000fe2000000005d */
[----:B------:R-:W-:Y:S02]  /*b0d0*/  FMUL R85, R85, UR43 ;  /* 0x0000002b55557c20 */ /* 0x000fe40008400000 */
[----:B------:R-:W-:Y:S01]  /*b0e0*/  FADD R48, R49, 1 ;  /* 0x3f80000031307421 */ /* 0x000fe20000000000 */
[----:B------:R-:W-:Y:S01]  /*b0f0*/  FFMA R91, R91, R68, R70 ;  /* 0x000000445b5b7223 */ /* 0x000fe20000000046 */
[----:B------:R-:W-:-:S02]  /*b100*/  FFMA R84, R84, R69, R71 ;  /* 0x0000004554547223 */ /* 0x000fc40000000047 */
[----:B------:R-:W-:Y:S01]  /*b110*/  FFMA R85, R85, R48, R64 ;  /* 0x0000003055557223 */ /* 0x000fe20000000040 */
[----:B------:R-:W-:Y:S01]  /*b120*/  CS2R R68, SRZ ;  /* 0x0000000000447805 */ /* 0x000fe2000001ff00 */
[----:B------:R-:W-:Y:S01]  /*b130*/  CS2R R70, SRZ ;  /* 0x0000000000467805 */ /* 0x000fe2000001ff00 */
[----:B------:R-:W-:Y:S01]  /*b140*/  IMAD.WIDE.U32 R48, R246, R251, c[0x0][0x520] ;  /* 0x00014800f6307625 */ /* 0x000fe200078e00fb */
[----:B------:R-:W-:-:S04]  /*b150*/  SEL R83, R83, RZ, P2 ;  /* 0x000000ff53537207 */ /* 0x000fc80001000000 */
[----:B------:R1:W5:Y:S01]  /*b160*/  @!P3 LDG.E.EL.128 R68, [R48.64] ;  /* 0x000000203044b981 */ /* 0x000362000c2e1d00 */
[----:B------:R-:W-:Y:S01]  /*b170*/  CS2R R72, SRZ ;  /* 0x0000000000487805 */ /* 0x000fe2000001ff00 */
[----:B0-----:R-:W-:Y:S01]  /*b180*/  CS2R R74, SRZ ;  /* 0x00000000004a7805 */ /* 0x001fe2000001ff00 */
[----:B------:R-:W-:Y:S02]  /*b190*/  SEL R64, R66, RZ, !P3 ;  /* 0x000000ff42407207 */ /* 0x000fe40005800000 */
[----:B------:R-:W-:Y:S02]  /*b1a0*/  SHF.L.U32 R65, R83, 0x10, RZ ;  /* 0x0000001053417819 */ /* 0x000fe400000006ff */
[----:B------:R-:W-:Y:S01]  /*b1b0*/  SEL R219, R219, RZ, P2 ;  /* 0x000000ffdbdb7207 */ /* 0x000fe20001000000 */
[----:B-1----:R-:W-:Y:S01]  /*b1c0*/  IMAD.WIDE.U32 R48, R246, R251, c[0x0][0x508] ;  /* 0x00014200f6307625 */ /* 0x002fe200078e00fb */
[----:B------:R-:W-:Y:S01]  /*b1d0*/  SEL R50, R50, RZ, !P3 ;  /* 0x000000ff32327207 */ /* 0x000fe20005800000 */
[----:B------:R-:W-:Y:S01]  /*b1e0*/  FMUL R65, R65, UR44 ;  /* 0x0000002c41417c20 */ /* 0x000fe20008400000 */
[----:B------:R-:W-:-:S02]  /*b1f0*/  SHF.L.U32 R86, R219, 0x10, RZ ;  /* 0x00000010db567819 */ /* 0x000fc400000006ff */
[----:B------:R0:W5:Y:S01]  /*b200*/  @!P3 LDG.E.EL.128 R72, [R48.64] ;  /* 0x000000203048b981 */ /* 0x000162000c2e1d00 */
[----:B------:R-:W-:Y:S01]  /*b210*/  FADD R64, R64, 1 ;  /* 0x3f80000040407421 */ /* 0x000fe20000000000 */
[----:B------:R-:W-:Y:S01]  /*b220*/  PRMT R83, R83, 0x7632, R83 ;  /* 0x0000763253537816 */ /* 0x000fe20000000053 */
[----:B------:R-:W-:Y:S02]  /*b230*/  FMUL R86, R86, UR43 ;  /* 0x0000002b56567c20 */ /* 0x000fe40008400000 */
[----:B------:R-:W-:Y:S01]  /*b240*/  FFMA R65, R65, R64, R94 ;  /* 0x0000004041417223 */ /* 0x000fe2000000005e */
[----:B0-----:R-:W-:Y:S01]  /*b250*/  FADD R49, R50, 1 ;  /* 0x3f80000032317421 */ /* 0x001fe20000000000 */
[----:B------:R-:W-:Y:S01]  /*b260*/  FMUL R90, R90, UR41 ;  /* 0x000000295a5a7c20 */ /* 0x000fe20008400000 */
[----:B------:R-:W-:Y:S02]  /*b270*/  SHF.L.U32 R48, R83, 0x10, RZ ;  /* 0x0000001053307819 */ /* 0x000fe400000006ff */
[----:B------:R-:W-:Y:S01]  /*b280*/  FFMA R86, R86, R49, R65 ;  /* 0x0000003156567223 */ /* 0x000fe20000000041 */
[----:B------:R-:W-:-:S02]  /*b290*/  SEL R49, R67, RZ, !P3 ;  /* 0x000000ff43317207 */ /* 0x000fc40005800000 */
[----:B------:R-:W-:Y:S01]  /*b2a0*/  PRMT R219, R219, 0x7632, R219 ;  /* 0x00007632dbdb7816 */ /* 0x000fe200000000db */
[----:B------:R-:W-:Y:S01]  /*b2b0*/  FFMA R90, R90, R87, R237 ;  /* 0x000000575a5a7223 */ /* 0x000fe200000000ed */
[----:B------:R-:W-:Y:S01]  /*b2c0*/  FMUL R48, R48, UR44 ;  /* 0x0000002c30307c20 */ /* 0x000fe20008400000 */
[----:B------:R-:W-:Y:S01]  /*b2d0*/  FADD R49, R49, 1 ;  /* 0x3f80000031317421 */ /* 0x000fe20000000000 */
[----:B------:R-:W-:Y:S02]  /*b2e0*/  SHF.L.U32 R87, R219, 0x10, RZ ;  /* 0x00000010db577819 */ /* 0x000fe400000006ff */
[----:B------:R-:W-:Y:S01]  /*b2f0*/  SEL R51, R51, RZ, !P3 ;  /* 0x000000ff33337207 */ /* 0x000fe20005800000 */
[----:B------:R-:W-:Y:S01]  /*b300*/  FFMA R50, R48, R49, R95 ;  /* 0x0000003130327223 */ /* 0x000fe2000000005f */
[----:B------:R-:W-:Y:S01]  /*b310*/  SEL R218, R80, RZ, P2 ;  /* 0x000000ff50da7207 */ /* 0x000fe20001000000 */
[----:B------:R-:W-:Y:S02]  /*b320*/  FMUL R87, R87, UR43 ;  /* 0x0000002b57577c20 */ /* 0x000fe40008400000 */
[----:B------:R-:W-:Y:S01]  /*b330*/  FADD R48, R51, 1 ;  /* 0x3f80000033307421 */ /* 0x000fe20000000000 */
[----:B------:R-:W-:-:S03]  /*b340*/  SHF.L.U32 R49, R218, 0x10, RZ ;  /* 0x00000010da317819 */ /* 0x000fc600000006ff */
[----:B------:R-:W-:Y:S01]  /*b350*/  FFMA R87, R87, R48, R50 ;  /* 0x0000003057577223 */ /* 0x000fe20000000032 */
[----:B------:R-:W-:Y:S01]  /*b360*/  SEL R216, R216, RZ, P2 ;  /* 0x000000ffd8d87207 */ /* 0x000fe20001000000 */
[----:B------:R-:W-:Y:S01]  /*b370*/  FMUL R49, R49, UR44 ;  /* 0x0000002c31317c20 */ /* 0x000fe20008400000 */
[----:B--2---:R-:W-:-:S05]  /*b380*/  SEL R48, R220, RZ, !P3 ;  /* 0x000000ffdc307207 */ /* 0x004fca0005800000 */
[----:B------:R-:W-:Y:S01]  /*b390*/  FADD R48, R48, 1 ;  /* 0x3f80000030307421 */ /* 0x000fe20000000000 */
[----:B------:R-:W-:-:S03]  /*b3a0*/  IMAD.U32 R80, R216, 0x10000, RZ ;  /* 0x00010000d8507824 */ /* 0x000fc600078e00ff */
[----:B------:R-:W-:Y:S01]  /*b3b0*/  FFMA R51, R49, R48, R88 ;  /* 0x0000003031337223 */ /* 0x000fe20000000058 */
[----:B------:R-:W-:Y:S01]  /*b3c0*/  FMUL R80, R80, UR43 ;  /* 0x0000002b50507c20 */ /* 0x000fe20008400000 */
[----:B---3--:R-:W-:-:S05]  /*b3d0*/  SEL R49, R228, RZ, !P3 ;  /* 0x000000ffe4317207 */ /* 0x008fca0005800000 */
[----:B------:R-:W-:Y:S01]  /*b3e0*/  FADD R49, R49, 1 ;  /* 0x3f80000031317421 */ /* 0x000fe20000000000 */
[----:B------:R-:W-:-:S03]  /*b3f0*/  IMAD.WIDE R64, R249, R250, c[0x0][0x540] ;  /* 0x00015000f9407625 */ /* 0x000fc600078e02fa */
[----:B------:R-:W-:Y:S02]  /*b400*/  FFMA R80, R80, R49, R51 ;  /* 0x0000003150507223 */ /* 0x000fe40000000033 */
[----:B------:R-:W-:Y:S01]  /*b410*/  CS2R R48, SRZ ;  /* 0x0000000000307805 */ /* 0x000fe2000001ff00 */
[----:B------:R-:W-:Y:S01]  /*b420*/  CS2R R50, SRZ ;  /* 0x0000000000327805 */ /* 0x000fe2000001ff00 */
[----:B------:R-:W-:Y:S02]  /*b430*/  SEL R219, R81, RZ, P2 ;  /* 0x000000ff51db7207 */ /* 0x000fe40001000000 */
[----:B------:R-:W-:Y:S02]  /*b440*/  SEL R220, R222, RZ, !P3 ;  /* 0x000000ffdedc7207 */ /* 0x000fe40005800000 */
[----:B------:R-:W-:Y:S01]  /*b450*/  SHF.L.U32 R81, R219, 0x10, RZ ;  /* 0x00000010db517819 */ /* 0x000fe200000006ff */
[----:B------:R0:W2:Y:S01]  /*b460*/  @P2 LDG.E.EF.128 R48, [R64.64] ;  /* 0x0000002040302981 */ /* 0x0000a2000c0e1d00 */
[----:B------:R-:W-:Y:S01]  /*b470*/  CS2R R66, SRZ ;  /* 0x0000000000427805 */ /* 0x000fe2000001ff00 */
[----:B------:R-:W-:Y:S01]  /*b480*/  FADD R220, R220, 1 ;  /* 0x3f800000dcdc7421 */ /* 0x000fe20000000000 */
[----:B------:R-:W-:Y:S01]  /*b490*/  IMAD.WIDE R82, R249, R250, c[0x0][0x528] ;  /* 0x00014a00f9527625 */ /* 0x000fe200078e02fa */
[----:B------:R-:W-:Y:S01]  /*b4a0*/  FMUL R81, R81, UR44 ;  /* 0x0000002c51517c20 */ /* 0x000fe20008400000 */
[----:B------:R-:W-:Y:S01]  /*b4b0*/  SEL R217, R217, RZ, P2 ;  /* 0x000000ffd9d97207 */ /* 0x000fe20001000000 */
[----:B0-----:R-:W-:-:S02]  /*b4c0*/  CS2R R64, SRZ ;  /* 0x0000000000407805 */ /* 0x001fc4000001ff00 */
[----:B------:R-:W-:Y:S01]  /*b4d0*/  FFMA R237, R81, R220, R90 ;  /* 0x000000dc51ed7223 */ /* 0x000fe2000000005a */
[----:B------:R-:W-:Y:S02]  /*b4e0*/  SEL R81, R230, RZ, !P3 ;  /* 0x000000ffe6517207 */ /* 0x000fe40005800000 */
[----:B------:R-:W-:Y:S01]  /*b4f0*/  SHF.L.U32 R220, R217, 0x10, RZ ;  /* 0x00000010d9dc7819 */ /* 0x000fe200000006ff */
[----:B------:R0:W3:Y:S02]  /*b500*/  @P2 LDG.E.EF.128 R64, [R82.64] ;  /* 0x0000002052402981 */ /* 0x0000e4000c0e1d00 */
[----:B------:R-:W-:Y:S01]  /*b510*/  FADD R81, R81, 1 ;  /* 0x3f80000051517421 */ /* 0x000fe20000000000 */
[----:B------:R-:W-:Y:S02]  /*b520*/  PRMT R218, R218, 0x7632, R218 ;  /* 0x00007632dada7816 */ /* 0x000fe400000000da */
[----:B------:R-:W-:Y:S01]  /*b530*/  PRMT R216, R216, 0x7632, R216 ;  /* 0x00007632d8d87816 */ /* 0x000fe200000000d8 */
[----:B0-----:R-:W-:Y:S01]  /*b540*/  FMUL R82, R220, UR43 ;  /* 0x0000002bdc527c20 */ /* 0x001fe20008400000 */
[----:B------:R-:W-:-:S03]  /*b550*/  SHF.L.U32 R218, R218, 0x10, RZ ;  /* 0x00000010dada7819 */ /* 0x000fc600000006ff */
[----:B------:R-:W-:Y:S01]  /*b560*/  FFMA R82, R82, R81, R237 ;  /* 0x0000005152527223 */ /* 0x000fe200000000ed */
[----:B------:R-:W-:Y:S01]  /*b570*/  SEL R81, R221, RZ, !P3 ;  /* 0x000000ffdd517207 */ /* 0x000fe20005800000 */
[----:B------:R-:W-:Y:S01]  /*b580*/  FMUL R218, R218, UR44 ;  /* 0x0000002cdada7c20 */ /* 0x000fe20008400000 */
[----:B------:R-:W-:Y:S02]  /*b590*/  SEL R229, R229, RZ, !P3 ;  /* 0x000000ffe5e57207 */ /* 0x000fe40005800000 */
[----:B------:R-:W-:Y:S01]  /*b5a0*/  SHF.L.U32 R83, R216, 0x10, RZ ;  /* 0x00000010d8537819 */ /* 0x000fe200000006ff */
[----:B------:R-:W-:Y:S01]  /*b5b0*/  FADD R81, R81, 1 ;  /* 0x3f80000051517421 */ /* 0x000fe20000000000 */
[----:B------:R-:W-:Y:S01]  /*b5c0*/  PRMT R219, R219, 0x7632, R219 ;  /* 0x00007632dbdb7816 */ /* 0x000fe200000000db */
[----:B------:R-:W-:Y:S02]  /*b5d0*/  FADD R216, R229, 1 ;  /* 0x3f800000e5d87421 */ /* 0x000fe40000000000 */
[----:B------:R-:W-:Y:S01]  /*b5e0*/  FFMA R218, R218, R81, R89 ;  /* 0x00000051dada7223 */ /* 0x000fe20000000059 */
[----:B------:R-:W-:Y:S01]  /*b5f0*/  FMUL R81, R83, UR43 ;  /* 0x0000002b53517c20 */ /* 0x000fe20008400000 */
[----:B------:R-:W-:-:S03]  /*b600*/  SEL R83, R223, RZ, !P3 ;  /* 0x000000ffdf537207 */ /* 0x000fc60005800000 */
[----:B------:R-:W-:Y:S01]  /*b610*/  FFMA R81, R81, R216, R218 ;  /* 0x000000d851517223 */ /* 0x000fe200000000da */
[----:B------:R-:W-:Y:S02]  /*b620*/  SHF.L.U32 R216, R219, 0x10, RZ ;  /* 0x00000010dbd87819 */ /* 0x000fe400000006ff */
[----:B------:R-:W-:Y:S01]  /*b630*/  PRMT R217, R217, 0x7632, R217 ;  /* 0x00007632d9d97816 */ /* 0x000fe200000000d9 */
[----:B------:R-:W-:Y:S02]  /*b640*/  FADD R83, R83, 1 ;  /* 0x3f80000053537421 */ /* 0x000fe40000000000 */
[----:B------:R-:W-:Y:S01]  /*b650*/  FMUL R216, R216, UR44 ;  /* 0x0000002cd8d87c20 */ /* 0x000fe20008400000 */
[----:B------:R-:W-:Y:S02]  /*b660*/  SHF.L.U32 R217, R217, 0x10, RZ ;  /* 0x00000010d9d97819 */ /* 0x000fe400000006ff */
[----:B------:R-:W-:Y:S01]  /*b670*/  SEL R76, R76, RZ, !P3 ;  /* 0x000000ff4c4c7207 */ /* 0x000fe20005800000 */
[----:B------:R-:W-:-:S02]  /*b680*/  FFMA R218, R216, R83, R91 ;  /* 0x00000053d8da7223 */ /* 0x000fc4000000005b */
[----:B------:R-:W-:Y:S01]  /*b690*/  FMUL R83, R217, UR43 ;  /* 0x0000002bd9537c20 */ /* 0x000fe20008400000 */
[----:B------:R-:W-:Y:S01]  /*b6a0*/  SEL R40, R40, RZ, !P3 ;  /* 0x000000ff28287207 */ /* 0x000fe20005800000 */
[----:B------:R-:W-:Y:S01]  /*b6b0*/  FADD R76, R76, 1 ;  /* 0x3f8000004c4c7421 */ /* 0x000fe20000000000 */
[----:B------:R-:W-:Y:S02]  /*b6c0*/  SEL R231, R231, RZ, !P3 ;  /* 0x000000ffe7e77207 */ /* 0x000fe40005800000 */
[----:B------:R-:W-:-:S03]  /*b6d0*/  SEL R41, R41, RZ, !P3 ;  /* 0x000000ff29297207 */ /* 0x000fc60005800000 */
[----:B------:R-:W-:-:S04]  /*b6e0*/  FADD R216, R231, 1 ;  /* 0x3f800000e7d87421 */ /* 0x000fc80000000000 */
[----:B------:R-:W-:Y:S01]  /*b6f0*/  FFMA R83, R83, R216, R218 ;  /* 0x000000d853537223 */ /* 0x000fe200000000da */
[----:B----4-:R-:W-:-:S05]  /*b700*/  SEL R54, R54, RZ, P2 ;  /* 0x000000ff36367207 */ /* 0x010fca0001000000 */
[C---:B------:R-:W-:Y:S01]  /*b710*/  IMAD.U32 R217, R54.reuse, 0x10000, RZ ;  /* 0x0001000036d97824 */ /* 0x040fe200078e00ff */
[----:B------:R-:W-:-:S03]  /*b720*/  PRMT R54, R54, 0x7632, R54 ;  /* 0x0000763236367816 */ /* 0x000fc60000000036 */
[----:B------:R-:W-:-:S04]  /*b730*/  FMUL R217, R217, UR46 ;  /* 0x0000002ed9d97c20 */ /* 0x000fc80008400000 */
[----:B------:R-:W-:Y:S01]  /*b740*/  FFMA R219, R217, R76, R84 ;  /* 0x0000004cd9db7223 */ /* 0x000fe20000000054 */
[----:B------:R-:W-:Y:S01]  /*b750*/  FADD R217, R40, 1 ;  /* 0x3f80000028d97421 */ /* 0x000fe20000000000 */
[----:B------:R-:W-:Y:S02]  /*b760*/  SEL R58, R58, RZ, P2 ;  /* 0x000000ff3a3a7207 */ /* 0x000fe40001000000 */
[----:B------:R-:W-:Y:S02]  /*b770*/  SHF.L.U32 R40, R54, 0x10, RZ ;  /* 0x0000001036287819 */ /* 0x000fe400000006ff */
[C---:B------:R-:W-:Y:S02]  /*b780*/  SHF.L.U32 R76, R58.reuse, 0x10, RZ ;  /* 0x000000103a4c7819 */ /* 0x040fe400000006ff */
[----:B------:R-:W-:Y:S02]  /*b790*/  SEL R54, R77, RZ, !P3 ;  /* 0x000000ff4d367207 */ /* 0x000fe40005800000 */
[----:B------:R-:W-:Y:S01]  /*b7a0*/  PRMT R58, R58, 0x7632, R58 ;  /* 0x000076323a3a7816 */ /* 0x000fe2000000003a */
[----:B------:R-:W-:-:S02]  /*b7b0*/  FMUL R40, R40, UR46 ;  /* 0x0000002e28287c20 */ /* 0x000fc40008400000 */
[----:B------:R-:W-:Y:S01]  /*b7c0*/  FADD R54, R54, 1 ;  /* 0x3f80000036367421 */ /* 0x000fe20000000000 */
[----:B------:R-:W-:Y:S01]  /*b7d0*/  SHF.L.U32 R58, R58, 0x10, RZ ;  /* 0x000000103a3a7819 */ /* 0x000fe200000006ff */
[----:B------:R-:W-:Y:S02]  /*b7e0*/  FMUL R76, R76, UR45 ;  /* 0x0000002d4c4c7c20 */ /* 0x000fe40008400000 */
[----:B------:R-:W-:Y:S01]  /*b7f0*/  FFMA R54, R40, R54, R85 ;  /* 0x0000003628367223 */ /* 0x000fe20000000055 */
[----:B------:R-:W-:Y:S01]  /*b800*/  FADD R40, R41, 1 ;  /* 0x3f80000029287421 */ /* 0x000fe20000000000 */
[----:B------:R-:W-:Y:S01]  /*b810*/  FMUL R77, R58, UR45 ;  /* 0x0000002d3a4d7c20 */ /* 0x000fe20008400000 */
[----:B------:R-:W-:Y:S02]  /*b820*/  FFMA R76, R76, R217, R219 ;  /* 0x000000d94c4c7223 */ /* 0x000fe400000000db */
[----:B------:R-:W-:Y:S01]  /*b830*/  CS2R R216, SRZ ;  /* 0x0000000000d87805 */ /* 0x000fe2000001ff00 */
[----:B------:R-:W-:Y:S01]  /*b840*/  FFMA R77, R77, R40, R54 ;  /* 0x000000284d4d7223 */ /* 0x000fe20000000036 */
[----:B------:R-:W-:Y:S01]  /*b850*/  CS2R R218, SRZ ;  /* 0x0000000000da7805 */ /* 0x000fe2000001ff00 */
[----:B------:R-:W-:Y:S01]  /*b860*/  IMAD.WIDE.U32 R40, R246, R251, c[0x0][0x550] ;  /* 0x00015400f6287625 */ /* 0x000fe200078e00fb */
[----:B------:R-:W-:-:S04]  /*b870*/  CS2R R228, SRZ ;  /* 0x0000000000e47805 */ /* 0x000fc8000001ff00 */
[----:B------:R0:W4:Y:S01]  /*b880*/  @!P3 LDG.E.EL.128 R216, [R40.64] ;  /* 0x0000002028d8b981 */ /* 0x000122000c2e1d00 */
[----:B------:R-:W-:Y:S01]  /*b890*/  CS2R R230, SRZ ;  /* 0x0000000000e67805 */ /* 0x000fe2000001ff00 */
[----:B0-----:R-:W-:-:S05]  /*b8a0*/  IMAD.WIDE.U32 R40, R246, R251, c[0x0][0x538] ;  /* 0x00014e00f6287625 */ /* 0x001fca00078e00fb */
[----:B------:R0:W4:Y:S01]  /*b8b0*/  @!P3 LDG.E.EL.128 R228, [R40.64] ;  /* 0x0000002028e4b981 */ /* 0x000122000c2e1d00 */
[----:B------:R-:W-:Y:S02]  /*b8c0*/  SEL R55, R55, RZ, P2 ;  /* 0x000000ff37377207 */ /* 0x000fe40001000000 */
[----:B------:R-:W-:Y:S02]  /*b8d0*/  SEL R54, R78, RZ, !P3 ;  /* 0x000000ff4e367207 */ /* 0x000fe40005800000 */
[----:B------:R-:W-:Y:S02]  /*b8e0*/  SHF.L.U32 R221, R55, 0x10, RZ ;  /* 0x0000001037dd7819 */ /* 0x000fe400000006ff */
[----:B------:R-:W-:Y:S01]  /*b8f0*/  SEL R59, R59, RZ, P2 ;  /* 0x000000ff3b3b7207 */ /* 0x000fe20001000000 */
[----:B------:R-:W-:Y:S01]  /*b900*/  FADD R54, R54, 1 ;  /* 0x3f80000036367421 */ /* 0x000fe20000000000 */
[----:B------:R-:W-:Y:S01]  /*b910*/  SEL R42, R42, RZ, !P3 ;  /* 0x000000ff2a2a7207 */ /* 0x000fe20005800000 */
[----:B------:R-:W-:Y:S01]  /*b920*/  FMUL R221, R221, UR46 ;  /* 0x0000002edddd7c20 */ /* 0x000fe20008400000 */
[----:B------:R-:W-:-:S02]  /*b930*/  SHF.L.U32 R78, R59, 0x10, RZ ;  /* 0x000000103b4e7819 */ /* 0x000fc400000006ff */
[----:B------:R-:W-:Y:S01]  /*b940*/  PRMT R55, R55, 0x7632, R55 ;  /* 0x0000763237377816 */ /* 0x000fe20000000037 */
[----:B------:R-:W-:Y:S01]  /*b950*/  FFMA R221, R221, R54, R86 ;  /* 0x00000036dddd7223 */ /* 0x000fe20000000056 */
[----:B0-----:R-:W-:Y:S01]  /*b960*/  FADD R41, R42, 1 ;  /* 0x3f8000002a297421 */ /* 0x001fe20000000000 */
[----:B------:R-:W-:Y:S01]  /*b970*/  FMUL R78, R78, UR45 ;  /* 0x0000002d4e4e7c20 */ /* 0x000fe20008400000 */
[----:B------:R-:W-:-:S03]  /*b980*/  SHF.L.U32 R40, R55, 0x10, RZ ;  /* 0x0000001037287819 */ /* 0x000fc600000006ff */
[----:B------:R-:W-:Y:S01]  /*b990*/  FFMA R78, R78, R41, R221 ;  /* 0x000000294e4e7223 */ /* 0x000fe200000000dd */
[----:B------:R-:W-:Y:S02]  /*b9a0*/  SEL R41, R79, RZ, !P3 ;  /* 0x000000ff4f297207 */ /* 0x000fe40005800000 */
[----:B------:R-:W-:Y:S01]  /*b9b0*/  PRMT R59, R59, 0x7632, R59 ;  /* 0x000076323b3b7816 */ /* 0x000fe2000000003b */
[----:B------:R-:W-:Y:S01]  /*b9c0*/  FMUL R40, R40, UR46 ;  /* 0x0000002e28287c20 */ /* 0x000fe20008400000 */
[----:B------:R-:W-:Y:S01]  /*b9d0*/  SEL R43, R43, RZ, !P3 ;  /* 0x000000ff2b2b7207 */ /* 0x000fe20005800000 */
[----:B------:R-:W-:Y:S02]  /*b9e0*/  FADD R41, R41, 1 ;  /* 0x3f80000029297421 */ /* 0x000fe40000000000 */
[----:B------:R-:W-:Y:S02]  /*b9f0*/  IMAD.U32 R59, R59, 0x10000, RZ ;  /* 0x000100003b3b7824 */ /* 0x000fe400078e00ff */
        /* <DEDUP_REMOVED lines=8> */
[----:B-----5:R-:W-:-:S05]  /*ba80*/  SEL R40, R68, RZ, !P3 ;  /* 0x000000ff44287207 */ /* 0x020fca0005800000 */
        /* <DEDUP_REMOVED lines=10> */
[----:B------:R-:W-:-:S05]  /*bb30*/  CS2R R220, SRZ ;  /* 0x0000000000dc7805 */ /* 0x000fca000001ff00 */
[----:B------:R0:W5:Y:S01]  /*bb40*/  @P2 LDG.E.EF.128 R40, [R54.64] ;  /* 0x0000002036282981 */ /* 0x000162000c0e1d00 */
[----:B------:R-:W-:Y:S01]  /*bb50*/  CS2R R222, SRZ ;  /* 0x0000000000de7805 */ /* 0x000fe2000001ff00 */
[----:B------:R-:W-:Y:S01]  /*bb60*/  PRMT R52, R52, 0x7632, R52 ;  /* 0x0000763234347816 */ /* 0x000fe20000000034 */
[----:B0-----:R-:W-:-:S03]  /*bb70*/  IMAD.WIDE R54, R249, R250, c[0x0][0x558] ;  /* 0x00015600f9367625 */ /* 0x001fc600078e02fa */
[----:B------:R-:W-:Y:S02]  /*bb80*/  SHF.L.U32 R52, R52, 0x10, RZ ;  /* 0x0000001034347819 */ /* 0x000fe400000006ff */
[----:B------:R0:W5:Y:S01]  /*bb90*/  @P2 LDG.E.EF.128 R220, [R54.64] ;  /* 0x0000002036dc2981 */ /* 0x000162000c0e1d00 */
[----:B------:R-:W-:Y:S02]  /*bba0*/  PRMT R56, R56, 0x7632, R56 ;  /* 0x0000763238387816 */ /* 0x000fe40000000038 */
[----:B------:R-:W-:Y:S01]  /*bbb0*/  FMUL R52, R52, UR46 ;  /* 0x0000002e34347c20 */ /* 0x000fe20008400000 */
[----:B------:R-:W-:Y:S02]  /*bbc0*/  SEL R73, R73, RZ, !P3 ;  /* 0x000000ff49497207 */ /* 0x000fe40005800000 */
[----:B0-----:R-:W-:Y:S02]  /*bbd0*/  SEL R54, R69, RZ, !P3 ;  /* 0x000000ff45367207 */ /* 0x001fe40005800000 */
[----:B------:R-:W-:-:S02]  /*bbe0*/  SEL R53, R53, RZ, P2 ;  /* 0x000000ff35357207 */ /* 0x000fc40001000000 */
[----:B------:R-:W-:Y:S01]  /*bbf0*/  SHF.L.U32 R56, R56, 0x10, RZ ;  /* 0x0000001038387819 */ /* 0x000fe200000006ff */
[----:B------:R-:W-:Y:S01]  /*bc00*/  FADD R54, R54, 1 ;  /* 0x3f80000036367421 */ /* 0x000fe20000000000 */
[----:B------:R-:W-:-:S03]  /*bc10*/  SHF.L.U32 R59, R53, 0x10, RZ ;  /* 0x00000010353b7819 */ /* 0x000fc600000006ff */
[----:B------:R-:W-:Y:S01]  /*bc20*/  FFMA R54, R52, R54, R81 ;  /* 0x0000003634367223 */ /* 0x000fe20000000051 */
[----:B------:R-:W-:Y:S01]  /*bc30*/  FADD R52, R73, 1 ;  /* 0x3f80000049347421 */ /* 0x000fe20000000000 */
[----:B------:R-:W-:Y:S01]  /*bc40*/  FMUL R73, R56, UR45 ;  /* 0x0000002d38497c20 */ /* 0x000fe20008400000 */
[----:B------:R-:W-:Y:S02]  /*bc50*/  PRMT R53, R53, 0x7632, R53 ;  /* 0x0000763235357816 */ /* 0x000fe40000000035 */
[----:B------:R-:W-:Y:S01]  /*bc60*/  SEL R71, R71, RZ, !P3 ;  /* 0x000000ff47477207 */ /* 0x000fe20005800000 */
[----:B------:R-:W-:Y:S02]  /*bc70*/  FFMA R73, R73, R52, R54 ;  /* 0x0000003449497223 */ /* 0x000fe40000000036 */
[----:B------:R-:W-:Y:S02]  /*bc80*/  IMAD.U32 R52, R53, 0x10000, RZ ;  /* 0x0001000035347824 */ /* 0x000fe400078e00ff */
[----:B------:R-:W-:-:S02]  /*bc90*/  FADD R53, R71, 1 ;  /* 0x3f80000047357421 */ /* 0x000fc40000000000 */
[----:B------:R-:W-:Y:S01]  /*bca0*/  FMUL R52, R52, UR46 ;  /* 0x0000002e34347c20 */ /* 0x000fe20008400000 */
[----:B------:R-:W-:Y:S02]  /*bcb0*/  SEL R58, R70, RZ, !P3 ;  /* 0x000000ff463a7207 */ /* 0x000fe40005800000 */
[----:B------:R-:W-:Y:S01]  /*bcc0*/  SEL R44, R44, RZ, !P3 ;  /* 0x000000ff2c2c7207 */ /* 0x000fe20005800000 */
[----:B------:R-:W-:Y:S01]  /*bcd0*/  FFMA R54, R52, R53, R83 ;  /* 0x0000003534367223 */ /* 0x000fe20000000053 */
[----:B--2---:R-:W-:-:S04]  /*bce0*/  SEL R50, R50, RZ, P2 ;  /* 0x000000ff32327207 */ /* 0x004fc80001000000 */
[----:B------:R-:W-:Y:S01]  /*bcf0*/  SHF.L.U32 R53, R50, 0x10, RZ ;  /* 0x0000001032357819 */ /* 0x000fe200000006ff */
[----:B------:R-:W-:Y:S01]  /*bd00*/  FADD R58, R58, 1 ;  /* 0x3f8000003a3a7421 */ /* 0x000fe20000000000 */
[----:B------:R-:W-:Y:S01]  /*bd10*/  FMUL R59, R59, UR46 ;  /* 0x0000002e3b3b7c20 */ /* 0x000fe20008400000 */
[----:B------:R-:W-:Y:S01]  /*bd20*/  FADD R44, R44, 1 ;  /* 0x3f8000002c2c7421 */ /* 0x000fe20000000000 */
[----:B------:R-:W-:Y:S01]  /*bd30*/  SEL R20, R20, RZ, !P3 ;  /* 0x000000ff14147207 */ /* 0x000fe20005800000 */
[----:B------:R-:W-:Y:S01]  /*bd40*/  FMUL R53, R53, UR48 ;  /* 0x0000003035357c20 */ /* 0x000fe20008400000 */
[----:B------:R-:W-:Y:S01]  /*bd50*/  SEL R57, R57, RZ, P2 ;  /* 0x000000ff39397207 */ /* 0x000fe20001000000 */
[----:B------:R-:W-:Y:S01]  /*bd60*/  FFMA R237, R59, R58, R82 ;  /* 0x0000003a3bed7223 */ /* 0x000fe20000000052 */
[----:B------:R-:W-:Y:S01]  /*bd70*/  PRMT R50, R50, 0x7632, R50 ;  /* 0x0000763232327816 */ /* 0x000fe20000000032 */
[----:B------:R-:W-:Y:S01]  /*bd80*/  FFMA R55, R53, R44, R76 ;  /* 0x0000002c35377223 */ /* 0x000fe2000000004c */
[----:B------:R-:W-:-:S02]  /*bd90*/  SEL R59, R74, RZ, !P3 ;  /* 0x000000ff4a3b7207 */ /* 0x000fc40005800000 */
[----:B---3--:R-:W-:Y:S01]  /*bda0*/  SEL R66, R66, RZ, P2 ;  /* 0x000000ff42427207 */ /* 0x008fe20001000000 */
[----:B------:R-:W-:Y:S01]  /*bdb0*/  FADD R53, R20, 1 ;  /* 0x3f80000014357421 */ /* 0x000fe20000000000 */
[C---:B------:R-:W-:Y:S02]  /*bdc0*/  SHF.L.U32 R74, R57.reuse, 0x10, RZ ;  /* 0x00000010394a7819 */ /* 0x040fe400000006ff */
[----:B------:R-:W-:Y:S02]  /*bdd0*/  PRMT R57, R57, 0x7632, R57 ;  /* 0x0000763239397816 */ /* 0x000fe40000000039 */
[----:B------:R-:W-:Y:S02]  /*bde0*/  SHF.L.U32 R68, R66, 0x10, RZ ;  /* 0x0000001042447819 */ /* 0x000fe400000006ff */
[----:B------:R-:W-:Y:S02]  /*bdf0*/  SHF.L.U32 R20, R50, 0x10, RZ ;  /* 0x0000001032147819 */ /* 0x000fe400000006ff */
[----:B------:R-:W-:-:S02]  /*be00*/  SEL R44, R45, RZ, !P3 ;  /* 0x000000ff2d2c7207 */ /* 0x000fc40005800000 */
[----:B------:R-:W-:Y:S02]  /*be10*/  PRMT R66, R66, 0x7632, R66 ;  /* 0x0000763242427816 */ /* 0x000fe40000000042 */
[----:B------:R-:W-:Y:S01]  /*be20*/  SEL R75, R75, RZ, !P3 ;  /* 0x000000ff4b4b7207 */ /* 0x000fe20005800000 */
[----:B------:R-:W-:Y:S01]  /*be30*/  FMUL R20, R20, UR48 ;  /* 0x0000003014147c20 */ /* 0x000fe20008400000 */
[----:B------:R-:W-:Y:S01]  /*be40*/  SHF.L.U32 R57, R57, 0x10, RZ ;  /* 0x0000001039397819 */ /* 0x000fe200000006ff */
[----:B------:R-:W-:Y:S01]  /*be50*/  FADD R44, R44, 1 ;  /* 0x3f8000002c2c7421 */ /* 0x000fe20000000000 */
[----:B------:R-:W-:Y:S02]  /*be60*/  SHF.L.U32 R66, R66, 0x10, RZ ;  /* 0x0000001042427819 */ /* 0x000fe400000006ff */
[----:B------:R-:W-:Y:S01]  /*be70*/  SEL R21, R21, RZ, !P3 ;  /* 0x000000ff15157207 */ /* 0x000fe20005800000 */
[----:B------:R-:W-:Y:S01]  /*be80*/  FADD R52, R75, 1 ;  /* 0x3f8000004b347421 */ /* 0x000fe20000000000 */
[----:B------:R-:W-:Y:S01]  /*be90*/  FMUL R75, R57, UR45 ;  /* 0x0000002d394b7c20 */ /* 0x000fe20008400000 */
[----:B------:R-:W-:Y:S01]  /*bea0*/  FMUL R68, R68, UR47 ;  /* 0x0000002f44447c20 */ /* 0x000fe20008400000 */
[----:B------:R-:W-:Y:S01]  /*beb0*/  FFMA R44, R20, R44, R77 ;  /* 0x0000002c142c7223 */ /* 0x000fe2000000004d */
[----:B------:R-:W-:Y:S01]  /*bec0*/  FMUL R69, R66, UR47 ;  /* 0x0000002f42457c20 */ /* 0x000fe20008400000 */
[----:B------:R-:W-:Y:S01]  /*bed0*/  FADD R20, R21, 1 ;  /* 0x3f80000015147421 */ /* 0x000fe20000000000 */
[----:B------:R-:W-:Y:S01]  /*bee0*/  FFMA R75, R75, R52, R54 ;  /* 0x000000344b4b7223 */ /* 0x000fe20000000036 */
[----:B------:R-:W-:-:S02]  /*bef0*/  FFMA R68, R68, R53, R55 ;  /* 0x0000003544447223 */ /* 0x000fc40000000037 */
[----:B------:R-:W-:Y:S01]  /*bf00*/  FFMA R69, R69, R20, R44 ;  /* 0x0000001445457223 */ /* 0x000fe2000000002c */
[----:B------:R-:W-:Y:S01]  /*bf10*/  CS2R R52, SRZ ;  /* 0x0000000000347805 */ /* 0x000fe2000001ff00 */
[----:B------:R-:W-:Y:S01]  /*bf20*/  CS2R R54, SRZ ;  /* 0x0000000000367805 */ /* 0x000fe2000001ff00 */
        /* <DEDUP_REMOVED lines=9> */
[----:B------:R-:W-:-:S04]  /*bfc0*/  SEL R44, R46, RZ, !P3 ;  /* 0x000000ff2e2c7207 */ /* 0x000fc80005800000 */
[----:B------:R0:W3:Y:S01]  /*bfd0*/  @!P3 LDG.E.EL.128 R56, [R20.64] ;  /* 0x000000201438b981 */ /* 0x0000e2000c2e1d00 */
[----:B------:R-:W-:Y:S02]  /*bfe0*/  SHF.L.U32 R45, R51, 0x10, RZ ;  /* 0x00000010332d7819 */ /* 0x000fe400000006ff */
[----:B------:R-:W-:Y:S01]  /*bff0*/  SEL R67, R67, RZ, P2 ;  /* 0x000000ff43437207 */ /* 0x000fe20001000000 */
[----:B------:R-:W-:Y:S01]  /*c000*/  FADD R44, R44, 1 ;  /* 0x3f8000002c2c7421 */ /* 0x000fe20000000000 */
[----:B------:R-:W-:Y:S01]  /*c010*/  SEL R22, R22, RZ, !P3 ;  /* 0x000000ff16167207 */ /* 0x000fe20005800000 */
[----:B------:R-:W-:Y:S02]  /*c020*/  FMUL R45, R45, UR48 ;  /* 0x000000302d2d7c20 */ /* 0x000fe40008400000 */
[----:B------:R-:W-:Y:S01]  /*c030*/  IMAD.U32 R70, R67, 0x10000, RZ ;  /* 0x0001000043467824 */ /* 0x000fe200078e00ff */
        /* <DEDUP_REMOVED lines=20> */
[----:B------:R-:W-:-:S05]  /*c180*/  SHF.L.U32 R64, R67, 0x10, RZ ;  /* 0x0000001043407819 */ /* 0x000fca00000006ff */
[----:B------:R-:W-:Y:S01]  /*c190*/  FMUL R64, R64, UR47 ;  /* 0x0000002f40407c20 */ /* 0x000fe20008400000 */
[----:B------:R-:W-:Y:S01]  /*c1a0*/  IMAD.WIDE R44, R249, R250, c[0x0][0x5a0] ;  /* 0x00016800f92c7625 */ /* 0x000fe200078e02fa */
[----:B------:R-:W-:Y:S01]  /*c1b0*/  CS2R R46, SRZ ;  /* 0x00000000002e7805 */ /* 0x000fe2000001ff00 */
[----:B----4-:R-:W-:-:S05]  /*c1c0*/  SEL R20, R216, RZ, !P3 ;  /* 0x000000ffd8147207 */ /* 0x010fca0005800000 */
[----:B------:R-:W-:-:S04]  /*c1d0*/  FADD R20, R20, 1 ;  /* 0x3f80000014147421 */ /* 0x000fc80000000000 */
[----:B------:R-:W-:Y:S01]  /*c1e0*/  FFMA R23, R21, R20, R72 ;  /* 0x0000001415177223 */ /* 0x000fe20000000048 */
[----:B------:R-:W-:-:S05]  /*c1f0*/  SEL R21, R228, RZ, !P3 ;  /* 0x000000ffe4157207 */ /* 0x000fca0005800000 */
[----:B------:R-:W-:-:S04]  /*c200*/  FADD R21, R21, 1 ;  /* 0x3f80000015157421 */ /* 0x000fc80000000000 */
[----:B------:R-:W-:Y:S02]  /*c210*/  FFMA R64, R64, R21, R23 ;  /* 0x0000001540407223 */ /* 0x000fe40000000017 */
[----:B------:R-:W-:Y:S01]  /*c220*/  CS2R R20, SRZ ;  /* 0x0000000000147805 */ /* 0x000fe2000001ff00 */
[----:B------:R-:W-:Y:S01]  /*c230*/  CS2R R22, SRZ ;  /* 0x0000000000167805 */ /* 0x000fe2000001ff00 */
[----:B------:R-:W-:-:S05]  /*c240*/  IMAD.WIDE R50, R249, R250, c[0x0][0x588] ;  /* 0x00016200f9327625 */ /* 0x000fca00078e02fa */
[----:B------:R0:W4:Y:S02]  /*c250*/  @P2 LDG.E.EF.128 R20, [R44.64] ;  /* 0x000000202c142981 */ /* 0x000124000c0e1d00 */
[----:B0-----:R-:W-:-:S06]  /*c260*/  CS2R R44, SRZ ;  /* 0x00000000002c7805 */ /* 0x001fcc000001ff00 */
[----:B------:R0:W4:Y:S01]  /*c270*/  @P2 LDG.E.EF.128 R44, [R50.64] ;  /* 0x00000020322c2981 */ /* 0x000122000c0e1d00 */
[----:B------:R-:W-:Y:S02]  /*c280*/  SEL R49, R49, RZ, P2 ;  /* 0x000000ff31317207 */ /* 0x000fe40001000000 */
[----:B------:R-:W-:Y:S02]  /*c290*/  SEL R66, R218, RZ, !P3 ;  /* 0x000000ffda427207 */ /* 0x000fe40005800000 */
[----:B------:R-:W-:Y:S02]  /*c2a0*/  SHF.L.U32 R237, R49, 0x10, RZ ;  /* 0x0000001031ed7819 */ /* 0x000fe400000006ff */
[----:B------:R-:W-:Y:S01]  /*c2b0*/  SEL R216, R65, RZ, P2 ;  /* 0x000000ff41d87207 */ /* 0x000fe20001000000 */
[----:B------:R-:W-:Y:S02]  /*c2c0*/  FADD R66, R66, 1 ;  /* 0x3f80000042427421 */ /* 0x000fe40000000000 */
[----:B------:R-:W-:Y:S01]  /*c2d0*/  FMUL R237, R237, UR48 ;  /* 0x00000030eded7c20 */ /* 0x000fe20008400000 */
[----:B------:R-:W-:-:S03]  /*c2e0*/  SEL R65, R230, RZ, !P3 ;  /* 0x000000ffe6417207 */ /* 0x000fc60005800000 */
[----:B------:R-:W-:Y:S01]  /*c2f0*/  FFMA R237, R237, R66, R74 ;  /* 0x00000042eded7223 */ /* 0x000fe2000000004a */
[----:B------:R-:W-:Y:S02]  /*c300*/  SHF.L.U32 R66, R216, 0x10, RZ ;  /* 0x00000010d8427819 */ /* 0x000fe400000006ff */
[----:B------:R-:W-:Y:S01]  /*c310*/  PRMT R48, R48, 0x7632, R48 ;  /* 0x0000763230307816 */ /* 0x000fe20000000030 */
[----:B------:R-:W-:Y:S01]  /*c320*/  FADD R65, R65, 1 ;  /* 0x3f80000041417421 */ /* 0x000fe20000000000 */
[----:B0-----:R-:W-:Y:S01]  /*c330*/  SEL R50, R217, RZ, !P3 ;  /* 0x000000ffd9327207 */ /* 0x001fe20005800000 */
[----:B------:R-:W-:Y:S01]  /*c340*/  FMUL R66, R66, UR47 ;  /* 0x0000002f42427c20 */ /* 0x000fe20008400000 */
[----:B------:R-:W-:Y:S01]  /*c350*/  PRMT R67, R67, 0x7632, R67 ;  /* 0x0000763243437816 */ /* 0x000fe20000000043 */
[----:B------:R-:W-:Y:S01]  /*c360*/  IMAD.U32 R48, R48, 0x10000, RZ ;  /* 0x0001000030307824 */ /* 0x000fe200078e00ff */
[----:B------:R-:W-:Y:S01]  /*c370*/  SEL R229, R229, RZ, !P3 ;  /* 0x000000ffe5e57207 */ /* 0x000fe20005800000 */
[----:B------:R-:W-:Y:S01]  /*c380*/  FFMA R66, R66, R65, R237 ;  /* 0x0000004142427223 */ /* 0x000fe200000000ed */
[----:B------:R-:W-:Y:S01]  /*c390*/  FADD R50, R50, 1 ;  /* 0x3f80000032327421 */ /* 0x000fe20000000000 */
        /* <DEDUP_REMOVED lines=17> */
[----:B-----5:R-:W-:-:S03]  /*c4b0*/  SEL R42, R42, RZ, P2 ;  /* 0x000000ff2a2a7207 */ /* 0x020fc60001000000 */
[----:B------:R-:W-:Y:S01]  /*c4c0*/  FFMA R67, R67, R48, R50 ;  /* 0x0000003043437223 */ /* 0x000fe20000000032 */
[----:B------:R-:W-:Y:S02]  /*c4d0*/  SEL R48, R224, RZ, !P3 ;  /* 0x000000ffe0307207 */ /* 0x000fe40005800000 */
[----:B------:R-:W-:-:S03]  /*c4e0*/  SHF.L.U32 R49, R42, 0x10, RZ ;  /* 0x000000102a317819 */ /* 0x000fc600000006ff */
[----:B------:R-:W-:Y:S02]  /*c4f0*/  FADD R48, R48, 1 ;  /* 0x3f80000030307421 */ /* 0x000fe40000000000 */
[----:B------:R-:W-:Y:S01]  /*c500*/  FMUL R49, R49, UR50 ;  /* 0x0000003231317c20 */ /* 0x000fe20008400000 */
[----:B------:R-:W-:-:S03]  /*c510*/  PRMT R42, R42, 0x7632, R42 ;  /* 0x000076322a2a7816 */ /* 0x000fc6000000002a */
[----:B------:R-:W-:Y:S01]  /*c520*/  FFMA R51, R49, R48, R68 ;  /* 0x0000003031337223 */ /* 0x000fe20000000044 */
[----:B------:R-:W-:Y:S02]  /*c530*/  SEL R222, R222, RZ, P2 ;  /* 0x000000ffdede7207 */ /* 0x000fe40001000000 */
[----:B------:R-:W-:Y:S02]  /*c540*/  SEL R49, R60, RZ, !P3 ;  /* 0x000000ff3c317207 */ /* 0x000fe40005800000 */
[----:B------:R-:W-:Y:S02]  /*c550*/  SHF.L.U32 R60, R222, 0x10, RZ ;  /* 0x00000010de3c7819 */ /* 0x000fe400000006ff */
[----:B------:R-:W-:Y:S01]  /*c560*/  SHF.L.U32 R42, R42, 0x10, RZ ;  /* 0x000000102a2a7819 */ /* 0x000fe200000006ff */
[----:B------:R-:W-:Y:S01]  /*c570*/  FADD R49, R49, 1 ;  /* 0x3f80000031317421 */ /* 0x000fe20000000000 */
[----:B------:R-:W-:Y:S01]  /*c580*/  SEL R48, R225, RZ, !P3 ;  /* 0x000000ffe1307207 */ /* 0x000fe20005800000 */
[----:B------:R-:W-:Y:S01]  /*c590*/  FMUL R60, R60, UR49 ;  /* 0x000000313c3c7c20 */ /* 0x000fe20008400000 */
[----:B------:R-:W-:Y:S01]  /*c5a0*/  PRMT R222, R222, 0x7632, R222 ;  /* 0x00007632dede7816 */ /* 0x000fe200000000de */
[----:B------:R-:W-:-:S02]  /*c5b0*/  FMUL R42, R42, UR50 ;  /* 0x000000322a2a7c20 */ /* 0x000fc40008400000 */
[----:B------:R-:W-:Y:S01]  /*c5c0*/  FFMA R60, R60, R49, R51 ;  /* 0x000000313c3c7223 */ /* 0x000fe20000000033 */
[----:B------:R-:W-:Y:S01]  /*c5d0*/  FADD R48, R48, 1 ;  /* 0x3f80000030307421 */ /* 0x000fe20000000000 */
[----:B------:R-:W-:Y:S01]  /*c5e0*/  SEL R49, R61, RZ, !P3 ;  /* 0x000000ff3d317207 */ /* 0x000fe20005800000 */
[----:B------:R-:W-:Y:S02]  /*c5f0*/  IMAD.U32 R222, R222, 0x10000, RZ ;  /* 0x00010000dede7824 */ /* 0x000fe400078e00ff */
[----:B------:R-:W-:Y:S02]  /*c600*/  FFMA R48, R42, R48, R69 ;  /* 0x000000302a307223 */ /* 0x000fe40000000045 */
[----:B------:R-:W-:Y:S01]  /*c610*/  FMUL R61, R222, UR49 ;  /* 0x00000031de3d7c20 */ /* 0x000fe20008400000 */
[----:B------:R-:W-:Y:S01]  /*c620*/  FADD R42, R49, 1 ;  /* 0x3f800000312a7421 */ /* 0x000fe20000000000 */
[----:B------:R-:W-:Y:S01]  /*c630*/  CS2R R50, SRZ ;  /* 0x0000000000327805 */ /* 0x000fe2000001ff00 */
[----:B------:R-:W-:-:S02]  /*c640*/  IMAD.WIDE.U32 R216, R246, R251, c[0x0][0x5b0] ;  /* 0x00016c00f6d87625 */ /* 0x000fc400078e00fb */
[----:B------:R-:W-:Y:S02]  /*c650*/  FFMA R61, R61, R42, R48 ;  /* 0x0000002a3d3d7223 */ /* 0x000fe40000000030 */
[----:B------:R-:W-:Y:S01]  /*c660*/  CS2R R48, SRZ ;  /* 0x0000000000307805 */ /* 0x000fe2000001ff00 */
[----:B------:R-:W-:Y:S02]  /*c670*/  SEL R43, R43, RZ, P2 ;  /* 0x000000ff2b2b7207 */ /* 0x000fe40001000000 */
[----:B------:R-:W-:-:S03]  /*c680*/  SEL R42, R226, RZ, !P3 ;  /* 0x000000ffe22a7207 */ /* 0x000fc60005800000 */
[----:B------:R0:W5:Y:S01]  /*c690*/  @!P3 LDG.E.EL.128 R48, [R216.64] ;  /* 0x00000020d830b981 */ /* 0x000162000c2e1d00 */
[----:B------:R-:W-:Y:S01]  /*c6a0*/  SHF.L.U32 R229, R43, 0x10, RZ ;  /* 0x000000102be57819 */ /* 0x000fe200000006ff */
[----:B------:R-:W-:Y:S01]  /*c6b0*/  CS2R R218, SRZ ;  /* 0x0000000000da7805 */ /* 0x000fe2000001ff00 */
[----:B------:R-:W-:Y:S01]  /*c6c0*/  IMAD.WIDE.U32 R224, R246, R251, c[0x0][0x598] ;  /* 0x00016600f6e07625 */ /* 0x000fe200078e00fb */
[----:B------:R-:W-:Y:S02]  /*c6d0*/  FADD R42, R42, 1 ;  /* 0x3f8000002a2a7421 */ /* 0x000fe40000000000 */
[----:B------:R-:W-:Y:S01]  /*c6e0*/  FMUL R229, R229, UR50 ;  /* 0x00000032e5e57c20 */ /* 0x000fe20008400000 */
[----:B0-----:R-:W-:-:S03]  /*c6f0*/  CS2R R216, SRZ ;  /* 0x0000000000d87805 */ /* 0x001fc6000001ff00 */
[----:B------:R-:W-:Y:S01]  /*c700*/  FFMA R229, R229, R42, R70 ;  /* 0x0000002ae5e57223 */ /* 0x000fe20000000046 */
[----:B------:R-:W-:Y:S02]  /*c710*/  SEL R42, R62, RZ, !P3 ;  /* 0x000000ff3e2a7207 */ /* 0x000fe40005800000 */
[----:B------:R0:W5:Y:S01]  /*c720*/  @!P3 LDG.E.EL.128 R216, [R224.64] ;  /* 0x00000020e0d8b981 */ /* 0x000162000c2e1d00 */
[----:B------:R-:W-:Y:S02]  /*c730*/  PRMT R43, R43, 0x7632, R43 ;  /* 0x000076322b2b7816 */ /* 0x000fe4000000002b */
[----:B------:R-:W-:Y:S01]  /*c740*/  SEL R223, R223, RZ, P2 ;  /* 0x000000ffdfdf7207 */ /* 0x000fe20001000000 */
[----:B0-----:R-:W-:Y:S01]  /*c750*/  FADD R225, R42, 1 ;  /* 0x3f8000002ae17421 */ /* 0x001fe20000000000 */
[----:B------:R-:W-:Y:S02]  /*c760*/  SHF.L.U32 R42, R43, 0x10, RZ ;  /* 0x000000102b2a7819 */ /* 0x000fe400000006ff */
[----:B------:R-:W-:-:S02]  /*c770*/  SEL R43, R227, RZ, !P3 ;  /* 0x000000ffe32b7207 */ /* 0x000fc40005800000 */
[----:B------:R-:W-:Y:S01]  /*c780*/  SEL R226, R40, RZ, P2 ;  /* 0x000000ff28e27207 */ /* 0x000fe20001000000 */
[----:B------:R-:W-:Y:S02]  /*c790*/  FMUL R42, R42, UR50 ;  /* 0x000000322a2a7c20 */ /* 0x000fe40008400000 */
[----:B------:R-:W-:Y:S01]  /*c7a0*/  FADD R43, R43, 1 ;  /* 0x3f8000002b2b7421 */ /* 0x000fe20000000000 */
[C---:B------:R-:W-:Y:S02]  /*c7b0*/  SHF.L.U32 R62, R223.reuse, 0x10, RZ ;  /* 0x00000010df3e7819 */ /* 0x040fe400000006ff */
[----:B------:R-:W-:Y:S01]  /*c7c0*/  PRMT R223, R223, 0x7632, R223 ;  /* 0x00007632dfdf7816 */ /* 0x000fe200000000df */
[----:B------:R-:W-:Y:S01]  /*c7d0*/  FFMA R222, R42, R43, R71 ;  /* 0x0000002b2ade7223 */ /* 0x000fe20000000047 */
[----:B------:R-:W-:Y:S02]  /*c7e0*/  SHF.L.U32 R43, R226, 0x10, RZ ;  /* 0x00000010e22b7819 */ /* 0x000fe400000006ff */
[----:B------:R-:W-:-:S03]  /*c7f0*/  SHF.L.U32 R223, R223, 0x10, RZ ;  /* 0x00000010dfdf7819 */ /* 0x000fc600000006ff */
[----:B------:R-:W-:Y:S01]  /*c800*/  FMUL R43, R43, UR50 ;  /* 0x000000322b2b7c20 */ /* 0x000fe20008400000 */
[----:B------:R-:W-:Y:S01]  /*c810*/  SEL R224, R63, RZ, !P3 ;  /* 0x000000ff3fe07207 */ /* 0x000fe20005800000 */
[----:B------:R-:W-:Y:S01]  /*c820*/  FMUL R63, R223, UR49 ;  /* 0x00000031df3f7c20 */ /* 0x000fe20008400000 */
[----:B------:R-:W-:Y:S02]  /*c830*/  SEL R227, R41, RZ, P2 ;  /* 0x000000ff29e37207 */ /* 0x000fe40001000000 */
[----:B--2---:R-:W-:Y:S02]  /*c840*/  SEL R40, R52, RZ, !P3 ;  /* 0x000000ff34287207 */ /* 0x004fe40005800000 */
[----:B------:R-:W-:-:S03]  /*c850*/  SEL R52, R220, RZ, P2 ;  /* 0x000000ffdc347207 */ /* 0x000fc60001000000 */
[----:B------:R-:W-:-:S04]  /*c860*/  FADD R40, R40, 1 ;  /* 0x3f80000028287421 */ /* 0x000fc80000000000 */
[----:B------:R-:W-:Y:S01]  /*c870*/  FFMA R223, R43, R40, R64 ;  /* 0x000000282bdf7223 */ /* 0x000fe20000000040 */
[----:B------:R-:W-:Y:S01]  /*c880*/  SEL R40, R54, RZ, !P3 ;  /* 0x000000ff36287207 */ /* 0x000fe20005800000 */
[----:B------:R-:W-:Y:S01]  /*c890*/  IMAD.U32 R41, R227, 0x10000, RZ ;  /* 0x00010000e3297824 */ /* 0x000fe200078e00ff */
[----:B---3--:R-:W-:Y:S02]  /*c8a0*/  SEL R43, R56, RZ, !P3 ;  /* 0x000000ff382b7207 */ /* 0x008fe40005800000 */
[----:B------:R-:W-:Y:S01]  /*c8b0*/  SHF.L.U32 R56, R52, 0x10, RZ ;  /* 0x0000001034387819 */ /* 0x000fe200000006ff */
[----:B------:R-:W-:Y:S01]  /*c8c0*/  FADD R40, R40, 1 ;  /* 0x3f80000028287421 */ /* 0x000fe20000000000 */
[----:B------:R-:W-:Y:S01]  /*c8d0*/  FMUL R41, R41, UR50 ;  /* 0x0000003229297c20 */ /* 0x000fe20008400000 */
[----:B------:R-:W-:Y:S02]  /*c8e0*/  FADD R43, R43, 1 ;  /* 0x3f8000002b2b7421 */ /* 0x000fe40000000000 */
[----:B------:R-:W-:Y:S01]  /*c8f0*/  FMUL R56, R56, UR49 ;  /* 0x0000003138387c20 */ /* 0x000fe20008400000 */
[----:B------:R-:W-:-:S03]  /*c900*/  SEL R54, R221, RZ, P2 ;  /* 0x000000ffdd367207 */ /* 0x000fc60001000000 */
[----:B------:R-:W-:Y:S01]  /*c910*/  FFMA R56, R56, R43, R223 ;  /* 0x0000002b38387223 */ /* 0x000fe200000000df */
[----:B------:R-:W-:Y:S01]  /*c920*/  FFMA R43, R41, R40, R66 ;  /* 0x00000028292b7223 */ /* 0x000fe20000000042 */
[----:B------:R-:W-:Y:S02]  /*c930*/  SEL R41, R58, RZ, !P3 ;  /* 0x000000ff3a297207 */ /* 0x000fe40005800000 */
[----:B------:R-:W-:Y:S01]  /*c940*/  SHF.L.U32 R58, R54, 0x10, RZ ;  /* 0x00000010363a7819 */ /* 0x000fe200000006ff */
[----:B------:R-:W-:Y:S02]  /*c950*/  FADD R42, R224, 1 ;  /* 0x3f800000e02a7421 */ /* 0x000fe40000000000 */
[----:B------:R-:W-:Y:S02]  /*c960*/  FADD R41, R41, 1 ;  /* 0x3f80000029297421 */ /* 0x000fe40000000000 */
[----:B------:R-:W-:Y:S01]  /*c970*/  FMUL R58, R58, UR49 ;  /* 0x000000313a3a7c20 */ /* 0x000fe20008400000 */
[----:B------:R-:W-:Y:S01]  /*c980*/  FFMA R63, R63, R42, R222 ;  /* 0x0000002a3f3f7223 */ /* 0x000fe200000000de */
[----:B------:R-:W-:-:S02]  /*c990*/  IMAD.WIDE R220, R249, R250, c[0x0][0x5d0] ;  /* 0x00017400f9dc7625 */ /* 0x000fc400078e02fa */
[----:B------:R-:W-:Y:S02]  /*c9a0*/  FFMA R58, R58, R41, R43 ;  /* 0x000000293a3a7223 */ /* 0x000fe4000000002b */
[----:B------:R-:W-:Y:S01]  /*c9b0*/  CS2R R40, SRZ ;  /* 0x0000000000287805 */ /* 0x000fe2000001ff00 */
[----:B------:R-:W-:Y:S01]  /*c9c0*/  CS2R R42, SRZ ;  /* 0x00000000002a7805 */ /* 0x000fe2000001ff00 */
[----:B------:R-:W-:-:S05]  /*c9d0*/  FMUL R62, R62, UR49 ;  /* 0x000000313e3e7c20 */ /* 0x000fca0008400000 */
[----:B------:R0:W2:Y:S01]  /*c9e0*/  @P2 LDG.E.EF.128 R40, [R220.64] ;  /* 0x00000020dc282981 */ /* 0x0000a2000c0e1d00 */
[----:B------:R-:W-:Y:S01]  /*c9f0*/  FFMA R62, R62, R225, R229 ;  /* 0x000000e13e3e7223 */ /* 0x000fe200000000e5 */
[----:B------:R-:W-:Y:S01]  /*ca00*/  CS2R R222, SRZ ;  /* 0x0000000000de7805 */ /* 0x000fe2000001ff00 */
[----:B------:R-:W-:Y:S01]  /*ca10*/  PRMT R226, R226, 0x7632, R226 ;  /* 0x00007632e2e27816 */ /* 0x000fe200000000e2 */
[----:B------:R-:W-:Y:S01]  /*ca20*/  IMAD.WIDE R224, R249, R250, c[0x0][0x5b8] ;  /* 0x00016e00f9e07625 */ /* 0x000fe200078e02fa */
[----:B------:R-:W-:Y:S01]  /*ca30*/  SEL R53, R53, RZ, !P3 ;  /* 0x000000ff35357207 */ /* 0x000fe20005800000 */
[----:B0-----:R-:W-:Y:S01]  /*ca40*/  CS2R R220, SRZ ;  /* 0x0000000000dc7805 */ /* 0x001fe2000001ff00 */
[----:B------:R-:W-:Y:S02]  /*ca50*/  SHF.L.U32 R226, R226, 0x10, RZ ;  /* 0x00000010e2e27819 */ /* 0x000fe400000006ff */
[----:B------:R-:W-:Y:S02]  /*ca60*/  PRMT R52, R52, 0x7632, R52 ;  /* 0x0000763234347816 */ /* 0x000fe40000000034 */
[----:B------:R-:W-:Y:S01]  /*ca70*/  SEL R228, R57, RZ, !P3 ;  /* 0x000000ff39e47207 */ /* 0x000fe20005800000 */
[----:B------:R0:W3:Y:S01]  /*ca80*/  @P2 LDG.E.EF.128 R220, [R224.64] ;  /* 0x00000020e0dc2981 */ /* 0x0000e2000c0e1d00 */
[----:B------:R-:W-:Y:S01]  /*ca90*/  SHF.L.U32 R57, R52, 0x10, RZ ;  /* 0x0000001034397819 */ /* 0x000fe200000006ff */
[----:B------:R-:W-:Y:S01]  /*caa0*/  FADD R53, R53, 1 ;  /* 0x3f80000035357421 */ /* 0x000fe20000000000 */
[----:B------:R-:W-:Y:S01]  /*cab0*/  FMUL R226, R226, UR50 ;  /* 0x00000032e2e27c20 */ /* 0x000fe20008400000 */
[----:B------:R-:W-:Y:S01]  /*cac0*/  FADD R52, R228, 1 ;  /* 0x3f800000e4347421 */ /* 0x000fe20000000000 */
[----:B------:R-:W-:Y:S01]  /*cad0*/  PRMT R227, R227, 0x7632, R227 ;  /* 0x00007632e3e37816 */ /* 0x000fe200000000e3 */
[----:B------:R-:W-:Y:S01]  /*cae0*/  FMUL R57, R57, UR49 ;  /* 0x0000003139397c20 */ /* 0x000fe20008400000 */
[----:B------:R-:W-:Y:S01]  /*caf0*/  FFMA R226, R226, R53, R65 ;  /* 0x00000035e2e27223 */ /* 0x000fe20000000041 */
[----:B------:R-:W-:-:S03]  /*cb00*/  SEL R53, R55, RZ, !P3 ;  /* 0x000000ff37357207 */ /* 0x000fc60005800000 */
[----:B------:R-:W-:Y:S01]  /*cb10*/  FFMA R57, R57, R52, R226 ;  /* 0x0000003439397223 */ /* 0x000fe200000000e2 */
[----:B------:R-:W-:Y:S01]  /*cb20*/  SHF.L.U32 R52, R227, 0x10, RZ ;  /* 0x00000010e3347819 */ /* 0x000fe200000006ff */
[----:B------:R-:W-:Y:S01]  /*cb30*/  FADD R53, R53, 1 ;  /* 0x3f80000035357421 */ /* 0x000fe20000000000 */
[----:B------:R-:W-:-:S03]  /*cb40*/  PRMT R54, R54, 0x7632, R54 ;  /* 0x0000763236367816 */ /* 0x000fc60000000036 */
[----:B------:R-:W-:Y:S01]  /*cb50*/  FMUL R52, R52, UR50 ;  /* 0x0000003234347c20 */ /* 0x000fe20008400000 */
[----:B------:R-:W-:Y:S02]  /*cb60*/  SEL R55, R59, RZ, !P3 ;  /* 0x000000ff3b377207 */ /* 0x000fe40005800000 */
[----:B------:R-:W-:Y:S01]  /*cb70*/  SHF.L.U32 R59, R54, 0x10, RZ ;  /* 0x00000010363b7819 */ /* 0x000fe200000006ff */
[----:B------:R-:W-:Y:S01]  /*cb80*/  FFMA R54, R52, R53, R67 ;  /* 0x0000003534367223 */ /* 0x000fe20000000043 */
[----:B------:R-:W-:Y:S01]  /*cb90*/  SEL R28, R28, RZ, !P3 ;  /* 0x000000ff1c1c7207 */ /* 0x000fe20005800000 */
[----:B------:R-:W-:Y:S02]  /*cba0*/  FADD R52, R55, 1 ;  /* 0x3f80000037347421 */ /* 0x000fe40000000000 */
[----:B------:R-:W-:Y:S02]  /*cbb0*/  FMUL R59, R59, UR49 ;  /* 0x000000313b3b7c20 */ /* 0x000fe40008400000 */
[----:B------:R-:W-:Y:S01]  /*cbc0*/  FADD R28, R28, 1 ;  /* 0x3f8000001c1c7421 */ /* 0x000fe20000000000 */
[----:B------:R-:W-:Y:S01]  /*cbd0*/  SEL R36, R36, RZ, !P3 ;  /* 0x000000ff24247207 */ /* 0x000fe20005800000 */
[----:B------:R-:W-:Y:S01]  /*cbe0*/  FFMA R59, R59, R52, R54 ;  /* 0x000000343b3b7223 */ /* 0x000fe20000000036 */
[----:B------:R-:W-:Y:S01]  /*cbf0*/  SEL R37, R37, RZ, !P3 ;  /* 0x000000ff25257207 */ /* 0x000fe20005800000 */
[----:B0-----:R-:W-:Y:S01]  /*cc00*/  CS2R R224, SRZ ;  /* 0x0000000000e07805 */ /* 0x001fe2000001ff00 */
[----:B------:R-:W-:Y:S01]  /*cc10*/  CS2R R226, SRZ ;  /* 0x0000000000e27805 */ /* 0x000fe2000001ff00 */
[----:B----4-:R-:W-:-:S04]  /*cc20*/  SEL R22, R22, RZ, P2 ;  /* 0x000000ff16167207 */ /* 0x010fc80001000000 */
[C---:B------:R-:W-:Y:S02]  /*cc30*/  SHF.L.U32 R53, R22.reuse, 0x10, RZ ;  /* 0x0000001016357819 */ /* 0x040fe400000006ff */
[----:B------:R-:W-:-:S03]  /*cc40*/  PRMT R22, R22, 0x7632, R22 ;  /* 0x0000763216167816 */ /* 0x000fc60000000016 */
[----:B------:R-:W-:Y:S01]  /*cc50*/  FMUL R53, R53, UR52 ;  /* 0x0000003435357c20 */ /* 0x000fe20008400000 */
[----:B------:R-:W-:Y:S02]  /*cc60*/  SHF.L.U32 R22, R22, 0x10, RZ ;  /* 0x0000001016167819 */ /* 0x000fe400000006ff */
[----:B------:R-:W-:Y:S01]  /*cc70*/  SEL R46, R46, RZ, P2 ;  /* 0x000000ff2e2e7207 */ /* 0x000fe20001000000 */
[----:B------:R-:W-:Y:S01]  /*cc80*/  FFMA R55, R53, R28, R60 ;  /* 0x0000001c35377223 */ /* 0x000fe2000000003c */
[----:B------:R-:W-:-:S03]  /*cc90*/  SEL R28, R29, RZ, !P3 ;  /* 0x000000ff1d1c7207 */ /* 0x000fc60005800000 */
[C---:B------:R-:W-:Y:S01]  /*cca0*/  IMAD.U32 R52, R46.reuse, 0x10000, RZ ;  /* 0x000100002e347824 */ /* 0x040fe200078e00ff */
[----:B------:R-:W-:Y:S01]  /*ccb0*/  PRMT R46, R46, 0x7632, R46 ;  /* 0x000076322e2e7816 */ /* 0x000fe2000000002e */
[----:B------:R-:W-:Y:S01]  /*ccc0*/  FADD R53, R36, 1 ;  /* 0x3f80000024357421 */ /* 0x000fe20000000000 */
[----:B------:R-:W-:Y:S01]  /*ccd0*/  FMUL R22, R22, UR52 ;  /* 0x0000003416167c20 */ /* 0x000fe20008400000 */
[----:B------:R-:W-:Y:S01]  /*cce0*/  FMUL R52, R52, UR51 ;  /* 0x0000003334347c20 */ /* 0x000fe20008400000 */
[----:B------:R-:W-:Y:S01]  /*ccf0*/  SHF.L.U32 R46, R46, 0x10, RZ ;  /* 0x000000102e2e7819 */ /* 0x000fe200000006ff */
[----:B------:R-:W-:Y:S02]  /*cd00*/  FADD R28, R28, 1 ;  /* 0x3f8000001c1c7421 */ /* 0x000fe40000000000 */
[----:B------:R-:W-:Y:S02]  /*cd10*/  FFMA R52, R52, R53, R55 ;  /* 0x0000003534347223 */ /* 0x000fe40000000037 */
[----:B------:R-:W-:Y:S01]  /*cd20*/  FFMA R28, R22, R28, R61 ;  /* 0x0000001c161c7223 */ /* 0x000fe2000000003d */
[----:B------:R-:W-:Y:S01]  /*cd30*/  FMUL R53, R46, UR51 ;  /* 0x000000332e357c20 */ /* 0x000fe20008400000 */
[----:B------:R-:W-:-:S04]  /*cd40*/  FADD R22, R37, 1 ;  /* 0x3f80000025167421 */ /* 0x000fc80000000000 */
[----:B------:R-:W-:Y:S01]  /*cd50*/  FFMA R53, R53, R22, R28 ;  /* 0x0000001635357223 */ /* 0x000fe2000000001c */
        /* <DEDUP_REMOVED lines=8> */
[C---:B------:R-:W-:Y:S02]  /*cde0*/  SHF.L.U32 R37, R23.reuse, 0x10, RZ ;  /* 0x0000001017257819 */ /* 0x040fe400000006ff */
[----:B------:R-:W-:Y:S01]  /*cdf0*/  PRMT R23, R23, 0x7632, R23 ;  /* 0x0000763217177816 */ /* 0x000fe20000000017 */
[----:B------:R-:W-:Y:S02]  /*ce00*/  FADD R22, R22, 1 ;  /* 0x3f80000016167421 */ /* 0x000fe40000000000 */
[----:B------:R-:W-:Y:S01]  /*ce10*/  FMUL R37, R37, UR52 ;  /* 0x0000003425257c20 */ /* 0x000fe20008400000 */
[----:B------:R-:W-:-:S03]  /*ce20*/  SEL R47, R47, RZ, P2 ;  /* 0x000000ff2f2f7207 */ /* 0x000fc60001000000 */
[----:B------:R-:W-:Y:S01]  /*ce30*/  FFMA R37, R37, R22, R62 ;  /* 0x0000001625257223 */ /* 0x000fe2000000003e */
        /* <DEDUP_REMOVED lines=8> */
[----:B0-----:R-:W-:Y:S01]  /*cec0*/  FFMA R28, R22, R23, R63 ;  /* 0x00000017161c7223 */ /* 0x001fe2000000003f */
[----:B------:R-:W-:Y:S01]  /*ced0*/  FADD R22, R39, 1 ;  /* 0x3f80000027167421 */ /* 0x000fe20000000000 */
[----:B------:R-:W-:Y:S01]  /*cee0*/  FMUL R55, R47, UR51 ;  /* 0x000000332f377c20 */ /* 0x000fe20008400000 */
[----:B------:R-:W-:Y:S02]  /*cef0*/  SEL R20, R20, RZ, P2 ;  /* 0x000000ff14147207 */ /* 0x000fe40001000000 */
[----:B------:R-:W-:Y:S01]  /*cf00*/  SEL R38, R38, RZ, !P3 ;  /* 0x000000ff26267207 */ /* 0x000fe20005800000 */
[----:B------:R-:W-:Y:S02]  /*cf10*/  FFMA R55, R55, R22, R28 ;  /* 0x0000001637377223 */ /* 0x000fe4000000001c */
[----:B------:R-:W-:Y:S01]  /*cf20*/  IMAD.U32 R23, R20, 0x10000, RZ ;  /* 0x0001000014177824 */ /* 0x000fe200078e00ff */
[----:B------:R-:W-:Y:S01]  /*cf30*/  FMUL R54, R54, UR51 ;  /* 0x0000003336367c20 */ /* 0x000fe20008400000 */
[----:B------:R-:W-:Y:S01]  /*cf40*/  FADD R29, R38, 1 ;  /* 0x3f800000261d7421 */ /* 0x000fe20000000000 */
[----:B------:R-:W-:Y:S01]  /*cf50*/  SEL R44, R44, RZ, P2 ;  /* 0x000000ff2c2c7207 */ /* 0x000fe20001000000 */
[----:B------:R-:W-:-:S02]  /*cf60*/  FMUL R23, R23, UR52 ;  /* 0x0000003417177c20 */ /* 0x000fc40008400000 */
[----:B------:R-:W-:Y:S01]  /*cf70*/  FFMA R54, R54, R29, R37 ;  /* 0x0000001d36367223 */ /* 0x000fe20000000025 */
[----:B-----5:R-:W-:-:S05]  /*cf80*/  SEL R22, R48, RZ, !P3 ;  /* 0x000000ff30167207 */ /* 0x020fca0005800000 */
[----:B------:R-:W-:Y:S01]  /*cf90*/  FADD R22, R22, 1 ;  /* 0x3f80000016167421 */ /* 0x000fe20000000000 */
[----:B------:R-:W-:-:S03]  /*cfa0*/  SHF.L.U32 R48, R44, 0x10, RZ ;  /* 0x000000102c307819 */ /* 0x000fc600000006ff */
[----:B------:R-:W-:Y:S02]  /*cfb0*/  FFMA R29, R23, R22, R56 ;  /* 0x00000016171d7223 */ /* 0x000fe40000000038 */
[----:B------:R-:W-:Y:S01]  /*cfc0*/  FMUL R48, R48, UR51 ;  /* 0x0000003330307c20 */ /* 0x000fe20008400000 */
[----:B------:R-:W-:Y:S01]  /*cfd0*/  SEL R23, R216, RZ, !P3 ;  /* 0x000000ffd8177207 */ /* 0x000fe20005800000 */
[----:B------:R-:W-:-:S04]  /*cfe0*/  CS2R R36, SRZ ;  /* 0x0000000000247805 */ /* 0x000fc8000001ff00 */
[----:B------:R-:W-:Y:S01]  /*cff0*/  FADD R23, R23, 1 ;  /* 0x3f80000017177421 */ /* 0x000fe20000000000 */
[----:B------:R-:W-:-:S03]  /*d000*/  CS2R R38, SRZ ;  /* 0x0000000000267805 */ /* 0x000fc6000001ff00 */
[----:B------:R-:W-:Y:S01]  /*d010*/  FFMA R48, R48, R23, R29 ;  /* 0x0000001730307223 */ /* 0x000fe2000000001d */
[----:B------:R-:W-:Y:S01]  /*d020*/  IMAD.WIDE R22, R249, R250, c[0x0][0x600] ;  /* 0x00018000f9167625 */ /* 0x000fe200078e02fa */
[----:B------:R-:W-:Y:S01]  /*d030*/  CS2R R28, SRZ ;  /* 0x00000000001c7805 */ /* 0x000fe2000001ff00 */
[----:B------:R-:W-:-:S03]  /*d040*/  CS2R R30, SRZ ;  /* 0x00000000001e7805 */ /* 0x000fc6000001ff00 */
[----:B------:R0:W5:Y:S01]  /*d050*/  @P2 LDG.E.EF.128 R36, [R22.64] ;  /* 0x0000002016242981 */ /* 0x000162000c0e1d00 */
[----:B------:R-:W-:Y:S01]  /*d060*/  CS2R R236, SRZ ;  /* 0x0000000000ec7805 */ /* 0x000fe2000001ff00 */
[----:B0-----:R-:W-:Y:S01]  /*d070*/  IMAD.WIDE R22, R249, R250, c[0x0][0x5e8] ;  /* 0x00017a00f9167625 */ /* 0x001fe200078e02fa */
[----:B------:R-:W-:-:S04]  /*d080*/  CS2R R238, SRZ ;  /* 0x0000000000ee7805 */ /* 0x000fc8000001ff00 */
[----:B------:R0:W5:Y:S01]  /*d090*/  @P2 LDG.E.EF.128 R28, [R22.64] ;  /* 0x00000020161c2981 */ /* 0x000162000c0e1d00 */
[----:B------:R-:W-:Y:S02]  /*d0a0*/  PRMT R20, R20, 0x7632, R20 ;  /* 0x0000763214147816 */ /* 0x000fe40000000014 */
[----:B0-----:R-:W-:-:S04]  /*d0b0*/  IADD3 R22, P0, R247, c[0x0][0x5f8], RZ ;  /* 0x00017e00f7167a10 */ /* 0x001fc80007f1e0ff */
[----:B------:R-:W-:Y:S02]  /*d0c0*/  IADD3.X R23, R248, c[0x0][0x5fc], RZ, P0, !PT ;  /* 0x00017f00f8177a10 */ /* 0x000fe400007fe4ff */
[----:B------:R-:W-:-:S03]  /*d0d0*/  SHF.L.U32 R20, R20, 0x10, RZ ;  /* 0x0000001014147819 */ /* 0x000fc600000006ff */
[----:B------:R0:W5:Y:S01]  /*d0e0*/  @!P3 LDG.E.EL.128 R236, [R22.64+0x10] ;  /* 0x0000102016ecb981 */ /* 0x000162000c2e1d00 */
[----:B------:R-:W-:Y:S01]  /*d0f0*/  PRMT R44, R44, 0x7632, R44 ;  /* 0x000076322c2c7816 */ /* 0x000fe2000000002c */
[----:B------:R-:W-:Y:S01]  /*d100*/  FMUL R20, R20, UR52 ;  /* 0x0000003414147c20 */ /* 0x000fe20008400000 */
[----:B------:R-:W-:Y:S02]  /*d110*/  SEL R217, R217, RZ, !P3 ;  /* 0x000000ffd9d97207 */ /* 0x000fe40005800000 */
[----:B------:R-:W-:Y:S02]  /*d120*/  SHF.L.U32 R44, R44, 0x10, RZ ;  /* 0x000000102c2c7819 */ /* 0x000fe400000006ff */
[----:B0-----:R-:W-:Y:S02]  /*d130*/  SEL R22, R49, RZ, !P3 ;  /* 0x000000ff31167207 */ /* 0x001fe40005800000 */
[----:B------:R-:W-:-:S03]  /*d140*/  SEL R21, R21, RZ, P2 ;  /* 0x000000ff15157207 */ /* 0x000fc60001000000 */
[----:B------:R-:W-:Y:S01]  /*d150*/  FADD R22, R22, 1 ;  /* 0x3f80000016167421 */ /* 0x000fe20000000000 */
[----:B------:R-:W-:Y:S01]  /*d160*/  SHF.L.U32 R47, R21, 0x10, RZ ;  /* 0x00000010152f7819 */ /* 0x000fe200000006ff */
[----:B------:R-:W-:Y:S02]  /*d170*/  FMUL R49, R44, UR51 ;  /* 0x000000332c317c20 */ /* 0x000fe40008400000 */
[----:B------:R-:W-:Y:S01]  /*d180*/  FFMA R22, R20, R22, R57 ;  /* 0x0000001614167223 */ /* 0x000fe20000000039 */
[----:B------:R-:W-:Y:S01]  /*d190*/  FADD R20, R217, 1 ;  /* 0x3f800000d9147421 */ /* 0x000fe20000000000 */
[----:B------:R-:W-:Y:S02]  /*d1a0*/  SEL R45, R45, RZ, P2 ;  /* 0x000000ff2d2d7207 */ /* 0x000fe40001000000 */
[----:B------:R-:W-:Y:S01]  /*d1b0*/  PRMT R21, R21, 0x7632, R21 ;  /* 0x0000763215157816 */ /* 0x000fe20000000015 */
[----:B------:R-:W-:Y:S01]  /*d1c0*/  FFMA R49, R49, R20, R22 ;  /* 0x0000001431317223 */ /* 0x000fe20000000016 */
[----:B------:R-:W-:-:S02]  /*d1d0*/  SEL R46, R50, RZ, !P3 ;  /* 0x000000ff322e7207 */ /* 0x000fc40005800000 */
[----:B------:R-:W-:Y:S02]  /*d1e0*/  SHF.L.U32 R50, R45, 0x10, RZ ;  /* 0x000000102d327819 */ /* 0x000fe400000006ff */
[----:B------:R-:W-:Y:S02]  /*d1f0*/  SEL R51, R51, RZ, !P3 ;  /* 0x000000ff33337207 */ /* 0x000fe40005800000 */
[----:B------:R-:W-:Y:S02]  /*d200*/  SHF.L.U32 R20, R21, 0x10, RZ ;  /* 0x0000001015147819 */ /* 0x000fe400000006ff */
[----:B------:R-:W-:Y:S01]  /*d210*/  PRMT R45, R45, 0x7632, R45 ;  /* 0x000076322d2d7816 */ /* 0x000fe2000000002d */
[----:B------:R-:W-:Y:S01]  /*d220*/  FADD R21, R51, 1 ;  /* 0x3f80000033157421 */ /* 0x000fe20000000000 */
[----:B------:R-:W-:Y:S01]  /*d230*/  SEL R219, R219, RZ, !P3 ;  /* 0x000000ffdbdb7207 */ /* 0x000fe20005800000 */
[----:B------:R-:W-:Y:S02]  /*d240*/  FMUL R20, R20, UR52 ;  /* 0x0000003414147c20 */ /* 0x000fe40008400000 */
[----:B------:R-:W-:-:S02]  /*d250*/  IMAD.U32 R45, R45, 0x10000, RZ ;  /* 0x000100002d2d7824 */ /* 0x000fc400078e00ff */
[----:B------:R-:W-:Y:S01]  /*d260*/  FFMA R22, R20, R21, R59 ;  /* 0x0000001514167223 */ /* 0x000fe2000000003b */
[----:B------:R-:W-:Y:S01]  /*d270*/  FADD R20, R219, 1 ;  /* 0x3f800000db147421 */ /* 0x000fe20000000000 */
[----:B------:R-:W-:Y:S01]  /*d280*/  FMUL R51, R45, UR51 ;  /* 0x000000332d337c20 */ /* 0x000fe20008400000 */
[----:B--2---:R-:W-:-:S03]  /*d290*/  SEL R42, R42, RZ, P2 ;  /* 0x000000ff2a2a7207 */ /* 0x004fc60001000000 */
[----:B------:R-:W-:Y:S01]  /*d2a0*/  FFMA R51, R51, R20, R22 ;  /* 0x0000001433337223 */ /* 0x000fe20000000016 */
[----:B------:R-:W-:Y:S02]  /*d2b0*/  SEL R20, R32, RZ, !P3 ;  /* 0x000000ff20147207 */ /* 0x000fe40005800000 */
[----:B------:R-:W-:Y:S02]  /*d2c0*/  SHF.L.U32 R21, R42, 0x10, RZ ;  /* 0x000000102a157819 */ /* 0x000fe400000006ff */
[----:B------:R-:W-:Y:S01]  /*d2d0*/  SEL R4, R4, RZ, !P3 ;  /* 0x000000ff04047207 */ /* 0x000fe20005800000 */
[----:B------:R-:W-:Y:S02]  /*d2e0*/  FADD R20, R20, 1 ;  /* 0x3f80000014147421 */ /* 0x000fe40000000000 */
[----:B------:R-:W-:Y:S01]  /*d2f0*/  FMUL R21, R21, UR54 ;  /* 0x0000003615157c20 */ /* 0x000fe20008400000 */
[----:B------:R-:W-:Y:S02]  /*d300*/  PRMT R42, R42, 0x7632, R42 ;  /* 0x000076322a2a7816 */ /* 0x000fe4000000002a */
[----:B---3--:R-:W-:Y:S01]  /*d310*/  SEL R222, R222, RZ, P2 ;  /* 0x000000ffdede7207 */ /* 0x008fe20001000000 */
[----:B------:R-:W-:Y:S01]  /*d320*/  FFMA R23, R21, R20, R52 ;  /* 0x0000001415177223 */ /* 0x000fe20000000034 */
[----:B------:R-:W-:Y:S01]  /*d330*/  FADD R21, R4, 1 ;  /* 0x3f80000004157421 */ /* 0x000fe20000000000 */
[----:B------:R-:W-:-:S02]  /*d340*/  SHF.L.U32 R4, R42, 0x10, RZ ;  /* 0x000000102a047819 */ /* 0x000fc400000006ff */
[C---:B------:R-:W-:Y:S02]  /*d350*/  SHF.L.U32 R44, R222.reuse, 0x10, RZ ;  /* 0x00000010de2c7819 */ /* 0x040fe400000006ff */
[----:B------:R-:W-:Y:S02]  /*d360*/  SEL R20, R33, RZ, !P3 ;  /* 0x000000ff21147207 */ /* 0x000fe40005800000 */
[----:B------:R-:W-:Y:S01]  /*d370*/  PRMT R222, R222, 0x7632, R222 ;  /* 0x00007632dede7816 */ /* 0x000fe200000000de */
[----:B------:R-:W-:Y:S01]  /*d380*/  FMUL R4, R4, UR54 ;  /* 0x0000003604047c20 */ /* 0x000fe20008400000 */
[----:B------:R-:W-:Y:S01]  /*d390*/  SEL R5, R5, RZ, !P3 ;  /* 0x000000ff05057207 */ /* 0x000fe20005800000 */
[----:B------:R-:W-:Y:S01]  /*d3a0*/  FADD R20, R20, 1 ;  /* 0x3f80000014147421 */ /* 0x000fe20000000000 */
[----:B------:R-:W-:Y:S01]  /*d3b0*/  SHF.L.U32 R45, R222, 0x10, RZ ;  /* 0x00000010de2d7819 */ /* 0x000fe200000006ff */
[----:B------:R-:W-:Y:S01]  /*d3c0*/  FADD R46, R46, 1 ;  /* 0x3f8000002e2e7421 */ /* 0x000fe20000000000 */
[----:B------:R-:W-:Y:S01]  /*d3d0*/  FMUL R47, R47, UR52 ;  /* 0x000000342f2f7c20 */ /* 0x000fe20008400000 */
[----:B------:R-:W-:Y:S01]  /*d3e0*/  FFMA R20, R4, R20, R53 ;  /* 0x0000001404147223 */ /* 0x000fe20000000035 */
[----:B------:R-:W-:Y:S01]  /*d3f0*/  FMUL R44, R44, UR53 ;  /* 0x000000352c2c7c20 */ /* 0x000fe20008400000 */
[----:B------:R-:W-:Y:S01]  /*d400*/  FMUL R45, R45, UR53 ;  /* 0x000000352d2d7c20 */ /* 0x000fe20008400000 */
[----:B------:R-:W-:Y:S01]  /*d410*/  FADD R4, R5, 1 ;  /* 0x3f80000005047421 */ /* 0x000fe20000000000 */
[----:B------:R-:W-:Y:S01]  /*d420*/  FFMA R46, R47, R46, R58 ;  /* 0x0000002e2f2e7223 */ /* 0x000fe2000000003a */
[----:B------:R-:W-:Y:S01]  /*d430*/  SEL R47, R218, RZ, !P3 ;  /* 0x000000ffda2f7207 */ /* 0x000fe20005800000 */
[----:B------:R-:W-:Y:S01]  /*d440*/  FFMA R44, R44, R21, R23 ;  /* 0x000000152c2c7223 */ /* 0x000fe20000000017 */
[----:B------:R-:W-:Y:S01]  /*d450*/  FFMA R45, R45, R4, R20 ;  /* 0x000000042d2d7223 */ /* 0x000fe20000000014 */
[----:B------:R-:W-:Y:S01]  /*d460*/  CS2R R22, SRZ ;  /* 0x0000000000167805 */ /* 0x000fe2000001ff00 */
[----:B------:R-:W-:Y:S01]  /*d470*/  CS2R R20, SRZ ;  /* 0x0000000000147805 */ /* 0x000fe2000001ff00 */
[----:B------:R-:W-:Y:S01]  /*d480*/  SEL R43, R43, RZ, P2 ;  /* 0x000000ff2b2b7207 */ /* 0x000fe20001000000 */
[----:B------:R-:W-:Y:S01]  /*d490*/  IMAD.WIDE.U32 R4, R246, R251, c[0x0][0x610] ;  /* 0x00018400f6047625 */ /* 0x000fe200078e00fb */
[----:B------:R-:W-:Y:S01]  /*d4a0*/  FADD R47, R47, 1 ;  /* 0x3f8000002f2f7421 */ /* 0x000fe20000000000 */
[----:B------:R-:W-:Y:S01]  /*d4b0*/  FMUL R50, R50, UR51 ;  /* 0x0000003332327c20 */ /* 0x000fe20008400000 */
[----:B------:R-:W-:-:S02]  /*d4c0*/  SEL R32, R34, RZ, !P3 ;  /* 0x000000ff22207207 */ /* 0x000fc40005800000 */
[----:B------:R-:W-:Y:S01]  /*d4d0*/  SHF.L.U32 R33, R43, 0x10, RZ ;  /* 0x000000102b217819 */ /* 0x000fe200000006ff */
[----:B------:R0:W2:Y:S01]  /*d4e0*/  @!P3 LDG.E.EL.128 R20, [R4.64] ;  /* 0x000000200414b981 */ /* 0x0000a2000c2e1d00 */
[----:B------:R-:W-:Y:S01]  /*d4f0*/  SEL R223, R223, RZ, P2 ;  /* 0x000000ffdfdf7207 */ /* 0x000fe20001000000 */
[----:B------:R-:W-:Y:S01]  /*d500*/  CS2R R216, SRZ ;  /* 0x0000000000d87805 */ /* 0x000fe2000001ff00 */
[----:B------:R-:W-:Y:S01]  /*d510*/  CS2R R218, SRZ ;  /* 0x0000000000da7805 */ /* 0x000fe2000001ff00 */
[----:B------:R-:W-:Y:S01]  /*d520*/  FFMA R50, R50, R47, R46 ;  /* 0x0000002f32327223 */ /* 0x000fe2000000002e */
[----:B------:R-:W-:Y:S01]  /*d530*/  SEL R6, R6, RZ, !P3 ;  /* 0x000000ff06067207 */ /* 0x000fe20005800000 */
[----:B------:R-:W-:Y:S01]  /*d540*/  FMUL R33, R33, UR54 ;  /* 0x0000003621217c20 */ /* 0x000fe20008400000 */
[----:B------:R-:W-:Y:S01]  /*d550*/  SHF.L.U32 R46, R223, 0x10, RZ ;  /* 0x00000010df2e7819 */ /* 0x000fe200000006ff */
[----:B------:R-:W-:Y:S01]  /*d560*/  FADD R32, R32, 1 ;  /* 0x3f80000020207421 */ /* 0x000fe20000000000 */
[----:B0-----:R-:W-:Y:S01]  /*d570*/  IMAD.WIDE.U32 R4, R246, R251, c[0x0][0x5f8] ;  /* 0x00017e00f6047625 */ /* 0x001fe200078e00fb */
[----:B------:R-:W-:-:S02]  /*d580*/  PRMT R43, R43, 0x7632, R43 ;  /* 0x000076322b2b7816 */ /* 0x000fc4000000002b */
[----:B------:R-:W-:Y:S01]  /*d590*/  FFMA R33, R33, R32, R54 ;  /* 0x0000002021217223 */ /* 0x000fe20000000036 */
[----:B------:R-:W-:Y:S01]  /*d5a0*/  FMUL R46, R46, UR53 ;  /* 0x000000352e2e7c20 */ /* 0x000fe20008400000 */
[----:B------:R0:W3:Y:S01]  /*d5b0*/  @!P3 LDG.E.EL.128 R216, [R4.64] ;  /* 0x0000002004d8b981 */ /* 0x0000e2000c2e1d00 */
[----:B------:R-:W-:Y:S01]  /*d5c0*/  PRMT R223, R223, 0x7632, R223 ;  /* 0x00007632dfdf7816 */ /* 0x000fe200000000df */
[----:B0-----:R-:W-:Y:S01]  /*d5d0*/  FADD R5, R6, 1 ;  /* 0x3f80000006057421 */ /* 0x001fe20000000000 */
[----:B------:R-:W-:-:S03]  /*d5e0*/  IMAD.U32 R4, R43, 0x10000, RZ ;  /* 0x000100002b047824 */ /* 0x000fc600078e00ff */
        /* <DEDUP_REMOVED lines=12> */
[----:B------:R-:W-:Y:S01]  /*d6b0*/  SEL R220, R220, RZ, P2 ;  /* 0x000000ffdcdc7207 */ /* 0x000fe20001000000 */
[----:B------:R-:W-:-:S03]  /*d6c0*/  FMUL R5, R5, UR54 ;  /* 0x0000003605057c20 */ /* 0x000fc60008400000 */
[----:B------:R-:W-:Y:S01]  /*d6d0*/  SHF.L.U32 R40, R220, 0x10, RZ ;  /* 0x00000010dc287819 */ /* 0x000fe200000006ff */
[----:B------:R-:W-:-:S04]  /*d6e0*/  CS2R R32, SRZ ;  /* 0x0000000000207805 */ /* 0x000fc8000001ff00 */
[----:B------:R-:W-:Y:S01]  /*d6f0*/  FMUL R40, R40, UR53 ;  /* 0x0000003528287c20 */ /* 0x000fe20008400000 */
[----:B----4-:R-:W-:-:S05]  /*d700*/  SEL R4, R224, RZ, !P3 ;  /* 0x000000ffe0047207 */ /* 0x010fca0005800000 */
[----:B------:R-:W-:-:S04]  /*d710*/  FADD R4, R4, 1 ;  /* 0x3f80000004047421 */ /* 0x000fc80000000000 */
[----:B------:R-:W-:Y:S01]  /*d720*/  FFMA R7, R5, R4, R48 ;  /* 0x0000000405077223 */ /* 0x000fe20000000030 */
[----:B------:R-:W-:Y:S01]  /*d730*/  SEL R5, R228, RZ, !P3 ;  /* 0x000000ffe4057207 */ /* 0x000fe20005800000 */
[----:B------:R-:W-:-:S04]  /*d740*/  CS2R R34, SRZ ;  /* 0x0000000000227805 */ /* 0x000fc8000001ff00 */
[----:B------:R-:W-:-:S04]  /*d750*/  FADD R5, R5, 1 ;  /* 0x3f80000005057421 */ /* 0x000fc80000000000 */
[----:B------:R-:W-:Y:S01]  /*d760*/  FFMA R40, R40, R5, R7 ;  /* 0x0000000528287223 */ /* 0x000fe20000000007 */
[----:B------:R-:W-:Y:S01]  /*d770*/  IMAD.WIDE R4, R249, R250, c[0x0][0x630] ;  /* 0x00018c00f9047625 */ /* 0x000fe200078e02fa */
[----:B------:R-:W-:Y:S01]  /*d780*/  IADD3 R42, P0, R247, c[0x0][0x640], RZ ;  /* 0x00019000f72a7a10 */ /* 0x000fe20007f1e0ff */
[----:B------:R-:W-:-:S03]  /*d790*/  CS2R R6, SRZ ;  /* 0x0000000000067805 */ /* 0x000fc6000001ff00 */
[----:B------:R0:W4:Y:S01]  /*d7a0*/  @P2 LDG.E.EF.128 R32, [R4.64] ;  /* 0x0000002004202981 */ /* 0x000122000c0e1d00 */
[----:B------:R-:W-:Y:S01]  /*d7b0*/  IADD3.X R43, R248, c[0x0][0x644], RZ, P0, !PT ;  /* 0x00019100f82b7a10 */ /* 0x000fe200007fe4ff */
[----:B0-----:R-:W-:-:S06]  /*d7c0*/  CS2R R4, SRZ ;  /* 0x0000000000047805 */ /* 0x001fcc000001ff00 */
[----:B------:R0:W4:Y:S01]  /*d7d0*/  @!P3 LDG.E.EL.128 R4, [R42.64+0x10] ;  /* 0x000010202a04b981 */ /* 0x000122000c2e1d00 */
[----:B------:R-:W-:Y:S02]  /*d7e0*/  SEL R223, R41, RZ, P2 ;  /* 0x000000ff29df7207 */ /* 0x000fe40001000000 */
[----:B------:R-:W-:Y:S02]  /*d7f0*/  SEL R224, R226, RZ, !P3 ;  /* 0x000000ffe2e07207 */ /* 0x000fe40005800000 */
[----:B------:R-:W-:Y:S02]  /*d800*/  SHF.L.U32 R41, R223, 0x10, RZ ;  /* 0x00000010df297819 */ /* 0x000fe400000006ff */
[----:B------:R-:W-:Y:S01]  /*d810*/  SEL R221, R221, RZ, P2 ;  /* 0x000000ffdddd7207 */ /* 0x000fe20001000000 */
[----:B------:R-:W-:Y:S02]  /*d820*/  FADD R224, R224, 1 ;  /* 0x3f800000e0e07421 */ /* 0x000fe40000000000 */
[----:B------:R-:W-:Y:S01]  /*d830*/  FMUL R41, R41, UR54 ;  /* 0x0000003629297c20 */ /* 0x000fe20008400000 */
[----:B------:R-:W-:-:S03]  /*d840*/  SHF.L.U32 R226, R221, 0x10, RZ ;  /* 0x00000010dde27819 */ /* 0x000fc600000006ff */
[----:B------:R-:W-:Y:S01]  /*d850*/  FFMA R224, R41, R224, R50 ;  /* 0x000000e029e07223 */ /* 0x000fe20000000032 */
[----:B------:R-:W-:Y:S01]  /*d860*/  SEL R41, R230, RZ, !P3 ;  /* 0x000000ffe6297207 */ /* 0x000fe20005800000 */
[----:B0-----:R-:W-:Y:S01]  /*d870*/  FMUL R42, R226, UR53 ;  /* 0x00000035e22a7c20 */ /* 0x001fe20008400000 */
        /* <DEDUP_REMOVED lines=24> */
[----:B-----5:R-:W-:-:S04]  /*da00*/  SEL R38, R38, RZ, P2 ;  /* 0x000000ff26267207 */ /* 0x020fc80001000000 */
[C---:B------:R-:W-:Y:S02]  /*da10*/  SHF.L.U32 R221, R38.reuse, 0x10, RZ ;  /* 0x0000001026dd7819 */ /* 0x040fe400000006ff */
[----:B------:R-:W-:Y:S01]  /*da20*/  PRMT R38, R38, 0x7632, R38 ;  /* 0x0000763226267816 */ /* 0x000fe20000000026 */
[----:B------:R-:W-:Y:S01]  /*da30*/  FADD R220, R231, 1 ;  /* 0x3f800000e7dc7421 */ /* 0x000fe20000000000 */
[----:B------:R-:W-:Y:S02]  /*da40*/  SEL R233, R233, RZ, !P3 ;  /* 0x000000ffe9e97207 */ /* 0x000fe40005800000 */
[----:B------:R-:W-:Y:S01]  /*da50*/  SHF.L.U32 R38, R38, 0x10, RZ ;  /* 0x0000001026267819 */ /* 0x000fe200000006ff */
[----:B------:R-:W-:Y:S01]  /*da60*/  FFMA R43, R43, R220, R222 ;  /* 0x000000dc2b2b7223 */ /* 0x000fe200000000de */
[----:B------:R-:W-:Y:S02]  /*da70*/  SEL R220, R232, RZ, !P3 ;  /* 0x000000ffe8dc7207 */ /* 0x000fe40005800000 */
[----:B------:R-:W-:Y:S01]  /*da80*/  SEL R30, R30, RZ, P2 ;  /* 0x000000ff1e1e7207 */ /* 0x000fe20001000000 */
[----:B------:R-:W-:Y:S01]  /*da90*/  FMUL R38, R38, UR56 ;  /* 0x0000003826267c20 */ /* 0x000fe20008400000 */
[----:B------:R-:W-:-:S02]  /*daa0*/  FADD R233, R233, 1 ;  /* 0x3f800000e9e97421 */ /* 0x000fc40000000000 */
[C---:B------:R-:W-:Y:S02]  /*dab0*/  SHF.L.U32 R232, R30.reuse, 0x10, RZ ;  /* 0x000000101ee87819 */ /* 0x040fe400000006ff */
[----:B------:R-:W-:Y:S01]  /*dac0*/  PRMT R30, R30, 0x7632, R30 ;  /* 0x000076321e1e7816 */ /* 0x000fe2000000001e */
[----:B------:R-:W-:-:S03]  /*dad0*/  FFMA R233, R38, R233, R45 ;  /* 0x000000e926e97223 */ /* 0x000fc6000000002d */
[----:B------:R-:W-:Y:S02]  /*dae0*/  SHF.L.U32 R30, R30, 0x10, RZ ;  /* 0x000000101e1e7819 */ /* 0x000fe400000006ff */
[----:B------:R-:W-:Y:S02]  /*daf0*/  SEL R39, R39, RZ, P2 ;  /* 0x000000ff27277207 */ /* 0x000fe40001000000 */
[----:B------:R-:W-:Y:S01]  /*db00*/  SEL R38, R237, RZ, !P3 ;  /* 0x000000ffed267207 */ /* 0x000fe20005800000 */
[----:B------:R-:W-:-:S04]  /*db10*/  FMUL R30, R30, UR55 ;  /* 0x000000371e1e7c20 */ /* 0x000fc80008400000 */
[----:B------:R-:W-:Y:S01]  /*db20*/  FADD R38, R38, 1 ;  /* 0x3f80000026267421 */ /* 0x000fe20000000000 */
[----:B------:R-:W-:-:S03]  /*db30*/  IMAD.U32 R237, R39, 0x10000, RZ ;  /* 0x0001000027ed7824 */ /* 0x000fc600078e00ff */
[----:B------:R-:W-:Y:S01]  /*db40*/  FFMA R233, R30, R38, R233 ;  /* 0x000000261ee97223 */ /* 0x000fe200000000e9 */
[----:B------:R-:W-:Y:S01]  /*db50*/  SEL R30, R234, RZ, !P3 ;  /* 0x000000ffea1e7207 */ /* 0x000fe20005800000 */
[----:B------:R-:W-:Y:S01]  /*db60*/  FMUL R237, R237, UR56 ;  /* 0x00000038eded7c20 */ /* 0x000fe20008400000 */
[----:B------:R-:W-:Y:S02]  /*db70*/  SEL R31, R31, RZ, P2 ;  /* 0x000000ff1f1f7207 */ /* 0x000fe40001000000 */
[----:B------:R-:W-:Y:S01]  /*db80*/  PRMT R39, R39, 0x7632, R39 ;  /* 0x0000763227277816 */ /* 0x000fe20000000027 */
[----:B------:R-:W-:Y:S01]  /*db90*/  FADD R30, R30, 1 ;  /* 0x3f8000001e1e7421 */ /* 0x000fe20000000000 */
[----:B------:R-:W-:Y:S01]  /*dba0*/  IMAD.WIDE R224, R249, R250, c[0x0][0x618] ;  /* 0x00018600f9e07625 */ /* 0x000fe200078e02fa */
[----:B------:R-:W-:-:S03]  /*dbb0*/  SHF.L.U32 R234, R31, 0x10, RZ ;  /* 0x000000101fea7819 */ /* 0x000fc600000006ff */
[----:B------:R-:W-:Y:S01]  /*dbc0*/  IMAD.WIDE R242, R249, R250, c[0x0][0x648] ;  /* 0x00019200f9f27625 */ /* 0x000fe200078e02fa */
[----:B------:R-:W-:Y:S01]  /*dbd0*/  FFMA R249, R237, R30, R46 ;  /* 0x0000001eedf97223 */ /* 0x000fe2000000002e */
[----:B------:R-:W-:Y:S02]  /*dbe0*/  PRMT R31, R31, 0x7632, R31 ;  /* 0x000076321f1f7816 */ /* 0x000fe4000000001f */
[----:B------:R-:W-:Y:S02]  /*dbf0*/  SHF.L.U32 R30, R39, 0x10, RZ ;  /* 0x00000010271e7819 */ /* 0x000fe400000006ff */
[----:B------:R-:W-:Y:S02]  /*dc00*/  SEL R38, R235, RZ, !P3 ;  /* 0x000000ffeb267207 */ /* 0x000fe40005800000 */
[----:B------:R-:W-:Y:S01]  /*dc10*/  SHF.L.U32 R235, R31, 0x10, RZ ;  /* 0x000000101feb7819 */ /* 0x000fe200000006ff */
[----:B------:R-:W-:Y:S01]  /*dc20*/  FMUL R30, R30, UR56 ;  /* 0x000000381e1e7c20 */ /* 0x000fe20008400000 */
[----:B------:R-:W-:Y:S01]  /*dc30*/  SEL R36, R36, RZ, P2 ;  /* 0x000000ff24247207 */ /* 0x000fe20001000000 */
[----:B------:R-:W-:-:S04]  /*dc40*/  FADD R31, R38, 1 ;  /* 0x3f800000261f7421 */ /* 0x000fc80000000000 */
[----:B------:R-:W-:Y:S01]  /*dc50*/  FFMA R38, R30, R31, R47 ;  /* 0x0000001f1e267223 */ /* 0x000fe2000000002f */
[----:B------:R-:W-:Y:S02]  /*dc60*/  SHF.L.U32 R31, R36, 0x10, RZ ;  /* 0x00000010241f7819 */ /* 0x000fe400000006ff */
[----:B------:R-:W-:-:S03]  /*dc70*/  SEL R28, R28, RZ, P2 ;  /* 0x000000ff1c1c7207 */ /* 0x000fc60001000000 */
[----:B------:R-:W-:Y:S01]  /*dc80*/  FMUL R31, R31, UR56 ;  /* 0x000000381f1f7c20 */ /* 0x000fe20008400000 */
[----:B------:R-:W-:Y:S01]  /*dc90*/  SEL R237, R238, RZ, !P3 ;  /* 0x000000ffeeed7207 */ /* 0x000fe20005800000 */
[----:B------:R-:W-:Y:S01]  /*dca0*/  FMUL R221, R221, UR56 ;  /* 0x00000038dddd7c20 */ /* 0x000fe20008400000 */
[----:B------:R-:W-:Y:S01]  /*dcb0*/  FADD R220, R220, 1 ;  /* 0x3f800000dcdc7421 */ /* 0x000fe20000000000 */
[----:B------:R-:W-:Y:S02]  /*dcc0*/  FMUL R234, R234, UR55 ;  /* 0x00000037eaea7c20 */ /* 0x000fe40008400000 */
[----:B------:R-:W-:Y:S01]  /*dcd0*/  FADD R237, R237, 1 ;  /* 0x3f800000eded7421 */ /* 0x000fe20000000000 */
[----:B------:R-:W-:Y:S01]  /*dce0*/  FFMA R223, R221, R220, R44 ;  /* 0x000000dcdddf7223 */ /* 0x000fe2000000002c */
[----:B------:R-:W-:Y:S02]  /*dcf0*/  SEL R221, R236, RZ, !P3 ;  /* 0x000000ffecdd7207 */ /* 0x000fe40005800000 */
[----:B------:R-:W-:Y:S01]  /*dd00*/  FFMA R234, R234, R237, R249 ;  /* 0x000000edeaea7223 */ /* 0x000fe200000000f9 */
[----:B------:R-:W-:Y:S01]  /*dd10*/  SEL R249, R29, RZ, P2 ;  /* 0x000000ff1df97207 */ /* 0x000fe20001000000 */
[----:B------:R-:W-:Y:S01]  /*dd20*/  FMUL R232, R232, UR55 ;  /* 0x00000037e8e87c20 */ /* 0x000fe20008400000 */
[----:B------:R-:W-:Y:S01]  /*dd30*/  FADD R221, R221, 1 ;  /* 0x3f800000dddd7421 */ /* 0x000fe20000000000 */
[----:B------:R-:W-:-:S03]  /*dd40*/  PRMT R36, R36, 0x7632, R36 ;  /* 0x0000763224247816 */ /* 0x000fc60000000024 */
[----:B------:R-:W-:Y:S02]  /*dd50*/  FFMA R232, R232, R221, R223 ;  /* 0x000000dde8e87223 */ /* 0x000fe400000000df */
[----:B------:R-:W-:Y:S01]  /*dd60*/  CS2R R220, SRZ ;  /* 0x0000000000dc7805 */ /* 0x000fe2000001ff00 */
[----:B------:R-:W-:Y:S01]  /*dd70*/  CS2R R222, SRZ ;  /* 0x0000000000de7805 */ /* 0x000fe2000001ff00 */
[----:B--2---:R-:W-:-:S05]  /*dd80*/  SEL R20, R20, RZ, !P3 ;  /* 0x000000ff14147207 */ /* 0x004fca0005800000 */
[----:B------:R0:W2:Y:S01]  /*dd90*/  @P2 LDG.E.EL.128 R220, [R224.64] ;  /* 0x00000020e0dc2981 */ /* 0x0000a2000c2e1d00 */
[----:B------:R-:W-:-:S04]  /*dda0*/  FADD R20, R20, 1 ;  /* 0x3f80000014147421 */ /* 0x000fc80000000000 */
[----:B------:R-:W-:Y:S01]  /*ddb0*/  FFMA R39, R31, R20, R40 ;  /* 0x000000141f277223 */ /* 0x000fe20000000028 */
[----:B---3--:R-:W-:Y:S02]  /*ddc0*/  SEL R31, R216, RZ, !P3 ;  /* 0x000000ffd81f7207 */ /* 0x008fe40005800000 */
[----:B------:R-:W-:Y:S02]  /*ddd0*/  SHF.L.U32 R216, R28, 0x10, RZ ;  /* 0x000000101cd87819 */ /* 0x000fe400000006ff */
[----:B------:R-:W-:Y:S01]  /*dde0*/  SEL R20, R37, RZ, P2 ;  /* 0x000000ff25147207 */ /* 0x000fe20001000000 */
[----:B------:R-:W-:Y:S02]  /*ddf0*/  FADD R31, R31, 1 ;  /* 0x3f8000001f1f7421 */ /* 0x000fe40000000000 */
[----:B------:R-:W-:Y:S01]  /*de00*/  FMUL R216, R216, UR55 ;  /* 0x00000037d8d87c20 */ /* 0x000fe20008400000 */
[----:B------:R-:W-:-:S03]  /*de10*/  SEL R22, R22, RZ, !P3 ;  /* 0x000000ff16167207 */ /* 0x000fc60005800000 */
[----:B------:R-:W-:Y:S01]  /*de20*/  FFMA R216, R216, R31, R39 ;  /* 0x0000001fd8d87223 */ /* 0x000fe20000000027 */
[----:B------:R-:W-:Y:S01]  /*de30*/  SHF.L.U32 R31, R20, 0x10, RZ ;  /* 0x00000010141f7819 */ /* 0x000fe200000006ff */
[----:B------:R-:W-:Y:S01]  /*de40*/  FADD R22, R22, 1 ;  /* 0x3f80000016167421 */ /* 0x000fe20000000000 */
[----:B------:R-:W-:Y:S01]  /*de50*/  SEL R29, R218, RZ, !P3 ;  /* 0x000000ffda1d7207 */ /* 0x000fe20005800000 */
[----:B------:R-:W-:Y:S02]  /*de60*/  IMAD.U32 R218, R249, 0x10000, RZ ;  /* 0x00010000f9da7824 */ /* 0x000fe400078e00ff */
[----:B------:R-:W-:Y:S01]  /*de70*/  FMUL R31, R31, UR56 ;  /* 0x000000381f1f7c20 */ /* 0x000fe20008400000 */
[----:B------:R-:W-:Y:S01]  /*de80*/  SEL R21, R21, RZ, !P3 ;  /* 0x000000ff15157207 */ /* 0x000fe20005800000 */
[----:B------:R-:W-:Y:S01]  /*de90*/  FADD R29, R29, 1 ;  /* 0x3f8000001d1d7421 */ /* 0x000fe20000000000 */
[----:B------:R-:W-:Y:S01]  /*dea0*/  FMUL R218, R218, UR55 ;  /* 0x00000037dada7c20 */ /* 0x000fe20008400000 */
[----:B------:R-:W-:Y:S01]  /*deb0*/  FFMA R31, R31, R22, R42 ;  /* 0x000000161f1f7223 */ /* 0x000fe2000000002a */
[----:B------:R-:W-:-:S02]  /*dec0*/  SHF.L.U32 R22, R36, 0x10, RZ ;  /* 0x0000001024167819 */ /* 0x000fc400000006ff */
[----:B------:R-:W-:Y:S02]  /*ded0*/  IADD3 R228, P0, R247, c[0x0][0x628], RZ ;  /* 0x00018a00f7e47a10 */ /* 0x000fe40007f1e0ff */
[----:B------:R-:W-:Y:S01]  /*dee0*/  PRMT R28, R28, 0x7632, R28 ;  /* 0x000076321c1c7816 */ /* 0x000fe2000000001c */
[----:B------:R-:W-:Y:S01]  /*def0*/  FFMA R218, R218, R29, R31 ;  /* 0x0000001ddada7223 */ /* 0x000fe2000000001f */
[----:B0-----:R-:W-:Y:S01]  /*df00*/  CS2R R224, SRZ ;  /* 0x0000000000e07805 */ /* 0x001fe2000001ff00 */
[----:B------:R-:W-:Y:S01]  /*df10*/  CS2R R226, SRZ ;  /* 0x0000000000e27805 */ /* 0x000fe2000001ff00 */
[----:B------:R-:W-:Y:S01]  /*df20*/  SEL R29, R217, RZ, !P3 ;  /* 0x000000ffd91d7207 */ /* 0x000fe20005800000 */
[----:B------:R-:W-:Y:S01]  /*df30*/  FADD R21, R21, 1 ;  /* 0x3f80000015157421 */ /* 0x000fe20000000000 */
[----:B------:R-:W-:Y:S01]  /*df40*/  IADD3.X R229, R248, c[0x0][0x62c], RZ, P0, !PT ;  /* 0x00018b00f8e57a10 */ /* 0x000fe200007fe4ff */
[----:B------:R-:W-:Y:S01]  /*df50*/  FMUL R22, R22, UR56 ;  /* 0x0000003816167c20 */ /* 0x000fe20008400000 */
[----:B------:R-:W-:-:S02]  /*df60*/  SHF.L.U32 R217, R28, 0x10, RZ ;  /* 0x000000101cd97819 */ /* 0x000fc400000006ff */
[----:B------:R-:W-:Y:S01]  /*df70*/  SEL R239, R239, RZ, !P3 ;  /* 0x000000ffefef7207 */ /* 0x000fe20005800000 */
[----:B------:R-:W-:Y:S01]  /*df80*/  FFMA R28, R22, R21, R41 ;  /* 0x00000015161c7223 */ /* 0x000fe20000000029 */
[----:B------:R0:W3:Y:S01]  /*df90*/  @!P3 LDG.E.EL.128 R224, [R228.64+0x10] ;  /* 0x00001020e4e0b981 */ /* 0x0000e2000c2e1d00 */
[----:B------:R-:W-:Y:S01]  /*dfa0*/  FADD R22, R29, 1 ;  /* 0x3f8000001d167421 */ /* 0x000fe20000000000 */
[----:B------:R-:W-:Y:S01]  /*dfb0*/  FMUL R217, R217, UR55 ;  /* 0x00000037d9d97c20 */ /* 0x000fe20008400000 */
[----:B------:R-:W-:Y:S01]  /*dfc0*/  CS2R R230, SRZ ;  /* 0x0000000000e67805 */ /* 0x000fe2000001ff00 */
[----:B------:R-:W-:Y:S01]  /*dfd0*/  FADD R30, R239, 1 ;  /* 0x3f800000ef1e7421 */ /* 0x000fe20000000000 */
[----:B------:R-:W-:Y:S01]  /*dfe0*/  CS2R R236, SRZ ;  /* 0x0000000000ec7805 */ /* 0x000fe2000001ff00 */
[----:B------:R-:W-:Y:S01]  /*dff0*/  FFMA R217, R217, R22, R28 ;  /* 0x00000016d9d97223 */ /* 0x000fe2000000001c */
[----:B------:R-:W-:Y:S01]  /*e000*/  CS2R R238, SRZ ;  /* 0x0000000000ee7805 */ /* 0x000fe2000001ff00 */
[----:B0-----:R-:W-:Y:S01]  /*e010*/  CS2R R228, SRZ ;  /* 0x0000000000e47805 */ /* 0x001fe2000001ff00 */
[----:B------:R-:W-:-:S05]  /*e020*/  IMAD.WIDE.U32 R28, R246, R251, c[0x0][0x640] ;  /* 0x00019000f61c7625 */ /* 0x000fca00078e00fb */
[----:B------:R0:W5:Y:S04]  /*e030*/  @P2 LDG.E.EL.128 R228, [R242.64] ;  /* 0x00000020f2e42981 */ /* 0x000168000c2e1d00 */
[----:B------:R1:W2:Y:S01]  /*e040*/  @!P3 LDG.E.EL.128 R236, [R28.64] ;  /* 0x000000201cecb981 */ /* 0x0002a2000c2e1d00 */
[----:B0-----:R-:W-:Y:S01]  /*e050*/  IADD3 R242, P0, R247, c[0x0][0x650], RZ ;  /* 0x00019400f7f27a10 */ /* 0x001fe20007f1e0ff */
[----:B-1----:R-:W-:-:S04]  /*e060*/  IMAD.WIDE.U32 R28, R246, R251, c[0x0][0x628] ;  /* 0x00018a00f61c7625 */ /* 0x002fc800078e00fb */
[----:B------:R-:W-:Y:S01]  /*e070*/  IMAD.WIDE.U32 R250, R246, R251, c[0x0][0x650] ;  /* 0x00019400f6fa7625 */ /* 0x000fe200078e00fb */
[----:B------:R-:W-:Y:S02]  /*e080*/  IADD3.X R243, R248, c[0x0][0x654], RZ, P0, !PT ;  /* 0x00019500f8f37a10 */ /* 0x000fe400007fe4ff */
[----:B----4-:R-:W-:-:S04]  /*e090*/  SEL R247, R34, RZ, P2 ;  /* 0x000000ff22f77207 */ /* 0x010fc80001000000 */
[C---:B------:R-:W-:Y:S02]  /*e0a0*/  PRMT R21, R247.reuse, 0x7632, R21 ;  /* 0x00007632f7157816 */ /* 0x040fe40000000015 */
[----:B------:R-:W-:Y:S02]  /*e0b0*/  SHF.L.U32 R247, R247, 0x10, RZ ;  /* 0x00000010f7f77819 */ /* 0x000fe400000006ff */
[----:B------:R-:W-:Y:S02]  /*e0c0*/  SEL R248, R35, RZ, P2 ;  /* 0x000000ff23f87207 */ /* 0x000fe40001000000 */
[----:B------:R-:W-:Y:S02]  /*e0d0*/  SEL R246, R4, RZ, !P3 ;  /* 0x000000ff04f67207 */ /* 0x000fe40005800000 */
[----:B------:R-:W0:Y:S01]  /*e0e0*/  S2R R4, SR_TID.X ;  /* 0x0000000000047919 */ /* 0x000e220000002100 */
[----:B------:R-:W-:Y:S02]  /*e0f0*/  FMUL R247, R247, UR57 ;  /* 0x00000039f7f77c20 */ /* 0x000fe40008400000 */
[----:B------:R-:W-:Y:S01]  /*e100*/  FADD R246, R246, 1 ;  /* 0x3f800000f6f67421 */ /* 0x000fe20000000000 */
[----:B------:R-:W-:-:S03]  /*e110*/  PRMT R20, R20, 0x7632, R20 ;  /* 0x0000763214147816 */ /* 0x000fc60000000014 */
[----:B------:R-:W-:Y:S01]  /*e120*/  FFMA R35, R247, R246, R232 ;  /* 0x000000f6f7237223 */ /* 0x000fe200000000e8 */
[----:B------:R-:W-:Y:S01]  /*e130*/  PRMT R246, R248, 0x7632, R246 ;  /* 0x00007632f8f67816 */ /* 0x000fe200000000f6 */
[----:B------:R-:W-:Y:S01]  /*e140*/  FMUL R235, R235, UR55 ;  /* 0x00000037ebeb7c20 */ /* 0x000fe20008400000 */
[----:B------:R-:W-:Y:S02]  /*e150*/  SHF.L.U32 R20, R20, 0x10, RZ ;  /* 0x0000001014147819 */ /* 0x000fe400000006ff */
[----:B------:R-:W-:Y:S02]  /*e160*/  SHF.L.U32 R246, R246, 0x10, RZ ;  /* 0x00000010f6f67819 */ /* 0x000fe400000006ff */
[----:B------:R-:W-:Y:S02]  /*e170*/  SEL R7, R7, RZ, !P3 ;  /* 0x000000ff07077207 */ /* 0x000fe40005800000 */
[----:B------:R-:W-:Y:S02]  /*e180*/  SEL R23, R23, RZ, !P3 ;  /* 0x000000ff17177207 */ /* 0x000fe40005800000 */
[----:B------:R-:W-:-:S02]  /*e190*/  SHF.L.U32 R21, R21, 0x10, RZ ;  /* 0x0000001015157819 */ /* 0x000fc400000006ff */
[----:B------:R-:W-:Y:S01]  /*e1a0*/  SEL R22, R5, RZ, !P3 ;  /* 0x000000ff05167207 */ /* 0x000fe20005800000 */
[----:B------:R-:W-:Y:S01]  /*e1b0*/  FFMA R235, R235, R30, R38 ;  /* 0x0000001eebeb7223 */ /* 0x000fe20000000026 */
[----:B------:R-:W-:Y:S01]  /*e1c0*/  CS2R R36, SRZ ;  /* 0x0000000000247805 */ /* 0x000fe2000001ff00 */
[----:B------:R-:W-:Y:S01]  /*e1d0*/  CS2R R38, SRZ ;  /* 0x0000000000267805 */ /* 0x000fe2000001ff00 */
[----:B------:R-:W-:Y:S01]  /*e1e0*/  FMUL R34, R20, UR56 ;  /* 0x0000003814227c20 */ /* 0x000fe20008400000 */
[----:B------:R-:W-:Y:S01]  /*e1f0*/  FMUL R246, R246, UR57 ;  /* 0x00000039f6f67c20 */ /* 0x000fe20008400000 */
[----:B------:R-:W-:Y:S01]  /*e200*/  FADD R247, R7, 1 ;  /* 0x3f80000007f77421 */ /* 0x000fe20000000000 */
[----:B------:R-:W-:Y:S01]  /*e210*/  FADD R5, R23, 1 ;  /* 0x3f80000017057421 */ /* 0x000fe20000000000 */
[----:B------:R-:W-:Y:S01]  /*e220*/  FMUL R20, R21, UR57 ;  /* 0x0000003915147c20 */ /* 0x000fe20008400000 */
[----:B------:R-:W-:Y:S01]  /*e230*/  FADD R21, R22, 1 ;  /* 0x3f80000016157421 */ /* 0x000fe20000000000 */
[----:B------:R-:W-:Y:S01]  /*e240*/  FFMA R247, R246, R247, R235 ;  /* 0x000000f7f6f77223 */ /* 0x000fe200000000eb */
[----:B------:R-:W-:Y:S01]  /*e250*/  FFMA R34, R34, R5, R43 ;  /* 0x0000000522227223 */ /* 0x000fe2000000002b */
[----:B0-----:R-:W-:Y:S01]  /*e260*/  LOP3.LUT R246, R4, 0xff, RZ, 0xc0, !PT ;  /* 0x000000ff04f67812 */ /* 0x001fe200078ec0ff */
[----:B------:R0:W4:Y:S01]  /*e270*/  @!P3 LDG.E.EL.128 R36, [R28.64] ;  /* 0x000000201c24b981 */ /* 0x000122000c2e1d00 */
[----:B------:R-:W-:Y:S01]  /*e280*/  FFMA R5, R20, R21, R233 ;  /* 0x0000001514057223 */ /* 0x000fe200000000e9 */
[----:B------:R-:W-:Y:S01]  /*e290*/  CS2R R30, SRZ ;  /* 0x00000000001e7805 */ /* 0x000fe2000001ff00 */
[----:B------:R-:W-:Y:S01]  /*e2a0*/  CS2R R20, SRZ ;  /* 0x0000000000147805 */ /* 0x000fe2000001ff00 */
[----:B------:R-:W-:Y:S01]  /*e2b0*/  CS2R R22, SRZ ;  /* 0x0000000000167805 */ /* 0x000fe2000001ff00 */
[----:B------:R-:W-:Y:S01]  /*e2c0*/  IMAD.SHL.U32 R7, R246, 0x20, RZ ;  /* 0x00000020f6077824 */ /* 0x000fe200078e00ff */
[----:B0-----:R-:W-:-:S04]  /*e2d0*/  CS2R R28, SRZ ;  /* 0x00000000001c7805 */ /* 0x001fc8000001ff00 */
[----:B------:R0:W2:Y:S04]  /*e2e0*/  @!P3 LDG.E.EL.128 R20, [R250.64] ;  /* 0x00000020fa14b981 */ /* 0x0000a8000c2e1d00 */
[----:B------:R1:W2:Y:S04]  /*e2f0*/  @!P3 LDG.E.EL.128 R28, [R242.64+0x10] ;  /* 0x00001020f21cb981 */ /* 0x0002a8000c2e1d00 */
[----:B------:R-:W-:Y:S06]  /*e300*/  BAR.SYNC 0x0 ;  /* 0x0000000000007b1d */ /* 0x000fec0000000000 */
[----:B------:R-:W-:Y:S04]  /*e310*/  STS.128 [R7+0x10], R12 ;  /* 0x0000100c07007388 */ /* 0x000fe80000000c00 */
[----:B------:R-:W-:Y:S04]  /*e320*/  STS.128 [R7], R16 ;  /* 0x0000001007007388 */ /* 0x000fe80000000c00 */
[----:B------:R-:W-:Y:S06]  /*e330*/  BAR.SYNC 0x0 ;  /* 0x0000000000007b1d */ /* 0x000fec0000000000 */
[----:B------:R-:W0:Y:S01]  /*e340*/  LDS.128 R12, [R246.X16] ;  /* 0x00000000f60c7984 */ /* 0x000e22000000cc00 */
[----:B------:R-:W-:-:S02]  /*e350*/  SHF.L.U32 R245, R245, 0x2, RZ ;  /* 0x00000002f5f57819 */ /* 0x000fc400000006ff */
[----:B------:R-:W-:Y:S01]  /*e360*/  PLOP3.LUT P0, PT, PT, PT, UP1, 0x40, 0x0 ;  /* 0x000000000000781c */ /* 0x000fe20003f0e818 */
[----:B-1----:R-:W2:Y:S01]  /*e370*/  LDL.LU.64 R242, [R1] ;  /* 0x0000000001f27983 */ /* 0x002ea20000300a00 */
[----:B0-----:R-:W-:Y:S02]  /*e380*/  LOP3.LUT R250, R245, UR58, RZ, 0xfc, !PT ;  /* 0x0000003af5fa7c12 */ /* 0x001fe4000f8efcff */
[----:B------:R-:W-:Y:S02]  /*e390*/  MOV R251, UR59 ;  /* 0x0000003b00fb7c02 */ /* 0x000fe40008000f00 */
[----:B------:R-:W-:Y:S02]  /*e3a0*/  ISETP.LT.U32.AND P0, PT, R250, 0x900, P0 ;  /* 0x00000900fa00780c */ /* 0x000fe40000701070 */
[----:B------:R-:W-:Y:S01]  /*e3b0*/  MOV R16, 0x4 ;  /* 0x0000000400107802 */ /* 0x000fe20000000f00 */
[----:B------:R-:W-:-:S04]  /*e3c0*/  IMAD R17, R251, 0x900, R250 ;  /* 0x00000900fb117824 */ /* 0x000fc800078e02fa */
[----:B------:R-:W-:Y:S01]  /*e3d0*/  IMAD.WIDE R18, R17, R16, c[0x0][0x660] ;  /* 0x0001980011127625 */ /* 0x000fe200078e0210 */
[----:B------:R-:W-:-:S05]  /*e3e0*/  IADD3 R245, R245, 0x400, RZ ;  /* 0x00000400f5f57810 */ /* 0x000fca0007ffe0ff */
[----:B------:R0:W-:Y:S04]  /*e3f0*/  @P0 STG.E.128 [R18.64], R12 ;  /* 0x0000000c12000986 */ /* 0x0001e8000c101d20 */
[----:B------:R-:W1:Y:S01]  /*e400*/  LDS.128 R12, [R246.X16+0x1000] ;  /* 0x00100000f60c7984 */ /* 0x000e62000000cc00 */
[----:B------:R-:W-:Y:S02]  /*e410*/  PLOP3.LUT P1, PT, PT, PT, UP1, 0x40, 0x0 ;  /* 0x000000000000781c */ /* 0x000fe40003f2e818 */
[----:B------:R-:W-:Y:S02]  /*e420*/  LOP3.LUT R245, R245, UR58, RZ, 0xfc, !PT ;  /* 0x0000003af5f57c12 */ /* 0x000fe4000f8efcff */
[----:B------:R-:W-:Y:S02]  /*e430*/  MOV R250, UR59 ;  /* 0x0000003b00fa7c02 */ /* 0x000fe40008000f00 */
[----:B------:R-:W-:-:S03]  /*e440*/  ISETP.LT.U32.AND P1, PT, R245, 0x900, P1 ;  /* 0x00000900f500780c */ /* 0x000fc60000f21070 */
[----:B0-----:R-:W-:-:S04]  /*e450*/  IMAD R18, R250, 0x900, R245 ;  /* 0x00000900fa127824 */ /* 0x001fc800078e02f5 */
[----:B------:R-:W-:-:S06]  /*e460*/  IMAD.WIDE R250, R18, R16, c[0x0][0x660] ;  /* 0x0001980012fa7625 */ /* 0x000fcc00078e0210 */
[----:B-1----:R-:W-:Y:S04]  /*e470*/  @P1 STG.E.128 [R250.64], R12 ;  /* 0x0000000cfa001986 */ /* 0x002fe8000c101d20 */
[----:B------:R-:W-:Y:S06]  /*e480*/  BAR.SYNC 0x0 ;  /* 0x0000000000007b1d */ /* 0x000fec0000000000 */
[----:B------:R-:W-:Y:S04]  /*e490*/  STS.128 [R7+0x10], R24 ;  /* 0x0000101807007388 */ /* 0x000fe80000000c00 */
[----:B------:R-:W-:Y:S04]  /*e4a0*/  STS.128 [R7], R8 ;  /* 0x0000000807007388 */ /* 0x000fe80000000c00 */
[----:B------:R-:W-:Y:S06]  /*e4b0*/  BAR.SYNC 0x0 ;  /* 0x0000000000007b1d */ /* 0x000fec0000000000 */
[----:B------:R-:W0:Y:S04]  /*e4c0*/  LDS.128 R8, [R246.X16] ;  /* 0x00000000f6087984 */ /* 0x000e28000000cc00 */
[----:B------:R-:W1:Y:S01]  /*e4d0*/  LDS.128 R12, [R246.X16+0x1000] ;  /* 0x00100000f60c7984 */ /* 0x000e62000000cc00 */
[----:B------:R-:W-:-:S05]  /*e4e0*/  IMAD.WIDE R24, R17, R16, c[0x0][0x668] ;  /* 0x00019a0011187625 */ /* 0x000fca00078e0210 */
[----:B0-----:R0:W-:Y:S02]  /*e4f0*/  @P0 STG.E.128 [R24.64], R8 ;  /* 0x0000000818000986 */ /* 0x0011e4000c101d20 */
[----:B0-----:R-:W-:-:S05]  /*e500*/  IMAD.WIDE R8, R18, R16, c[0x0][0x668] ;  /* 0x00019a0012087625 */ /* 0x001fca00078e0210 */
        /* <DEDUP_REMOVED lines=17> */
[----:B------:R-:W-:-:S04]  /*e620*/  IMAD.WIDE R26, R17, R16, c[0x0][0x678] ;  /* 0x00019e00111a7625 */ /* 0x000fc800078e0210 */
[-C--:B------:R-:W-:Y:S01]  /*e630*/  IMAD.WIDE R24, R18, R16.reuse, c[0x0][0x678] ;  /* 0x00019e0012187625 */ /* 0x080fe200078e0210 */
[----:B0-----:R-:W-:Y:S04]  /*e640*/  @P0 STG.E.128 [R26.64], R8 ;  /* 0x000000081a000986 */ /* 0x001fe8000c101d20 */
        /* <DEDUP_REMOVED lines=188> */
[----:B------:R-:W-:Y:S01]  /*f210*/  IMAD.WIDE R10, R18, R16, c[0x0][0x710] ;  /* 0x0001c400120a7625 */ /* 0x000fe200078e0210 */
[----:B------:R-:W-:Y:S01]  /*f220*/  SHF.L.U32 R248, R248, 0x10, RZ ;  /* 0x00000010f8f87819 */ /* 0x000fe200000006ff */
        /* <DEDUP_REMOVED lines=8> */
[----:B------:R-:W-:-:S02]  /*f2b0*/  SEL R6, R6, RZ, !P3 ;  /* 0x000000ff06067207 */ /* 0x000fc40005800000 */
[----:B------:R-:W-:Y:S01]  /*f2c0*/  PRMT R249, R249, 0x7632, R249 ;  /* 0x00007632f9f97816 */ /* 0x000fe200000000f9 */
[----:B------:R-:W-:Y:S01]  /*f2d0*/  FMUL R11, R248, UR57 ;  /* 0x00000039f80b7c20 */ /* 0x000fe20008400000 */
[----:B------:R-:W-:Y:S01]  /*f2e0*/  SEL R10, R219, RZ, !P3 ;  /* 0x000000ffdb0a7207 */ /* 0x000fe20005800000 */
[----:B------:R-:W-:Y:S01]  /*f2f0*/  FADD R6, R6, 1 ;  /* 0x3f80000006067421 */ /* 0x000fe20000000000 */
[----:B------:R-:W-:Y:S01]  /*f300*/  SHF.L.U32 R219, R249, 0x10, RZ ;  /* 0x00000010f9db7819 */ /* 0x000fe200000006ff */
[----:B------:R-:W-:Y:S02]  /*f310*/  IMAD.WIDE R12, R17, R16, c[0x0][0x718] ;  /* 0x0001c600110c7625 */ /* 0x000fe400078e0210 */
[----:B------:R-:W-:Y:S01]  /*f320*/  FFMA R43, R11, R6, R234 ;  /* 0x000000060b2b7223 */ /* 0x000fe200000000ea */
[----:B------:R-:W-:Y:S01]  /*f330*/  FADD R6, R10, 1 ;  /* 0x3f8000000a067421 */ /* 0x000fe20000000000 */
[----:B------:R-:W-:Y:S01]  /*f340*/  FMUL R219, R219, UR55 ;  /* 0x00000037dbdb7c20 */ /* 0x000fe20008400000 */
[----:B------:R-:W-:-:S03]  /*f350*/  IMAD.WIDE R8, R18, R16, c[0x0][0x718] ;  /* 0x0001c60012087625 */ /* 0x000fc600078e0210 */
[----:B------:R-:W-:Y:S01]  /*f360*/  FFMA R219, R219, R6, R34 ;  /* 0x00000006dbdb7223 */ /* 0x000fe20000000022 */
        /* <DEDUP_REMOVED lines=8> */
[----:B------:R-:W-:-:S02]  /*f3f0*/  SEL R32, R32, RZ, P2 ;  /* 0x000000ff20207207 */ /* 0x000fc40001000000 */
[----:B------:R-:W-:Y:S02]  /*f400*/  SEL R33, R33, RZ, P2 ;  /* 0x000000ff21217207 */ /* 0x000fe40001000000 */
[----:B------:R-:W-:Y:S02]  /*f410*/  PRMT R6, R32, 0x7632, R6 ;  /* 0x0000763220067816 */ /* 0x000fe40000000006 */
[----:B--2---:R-:W-:Y:S01]  /*f420*/  SEL R34, R238, RZ, !P3 ;  /* 0x000000ffee227207 */ /* 0x004fe20005800000 */
[----:B------:R-:W-:Y:S01]  /*f430*/  IMAD.U32 R15, R33, 0x10000, RZ ;  /* 0x00010000210f7824 */ /* 0x000fe200078e00ff */
[----:B------:R-:W-:Y:S02]  /*f440*/  SEL R19, R237, RZ, !P3 ;  /* 0x000000ffed137207 */ /* 0x000fe40005800000 */
[----:B------:R-:W-:Y:S02]  /*f450*/  SEL R14, R236, RZ, !P3 ;  /* 0x000000ffec0e7207 */ /* 0x000fe40005800000 */
[----:B------:R-:W-:-:S02]  /*f460*/  SHF.L.U32 R13, R32, 0x10, RZ ;  /* 0x00000010200d7819 */ /* 0x000fc400000006ff */
[----:B------:R-:W-:Y:S01]  /*f470*/  SHF.L.U32 R6, R6, 0x10, RZ ;  /* 0x0000001006067819 */ /* 0x000fe200000006ff */
[----:B------:R-:W-:Y:S01]  /*f480*/  FADD R34, R34, 1 ;  /* 0x3f80000022227421 */ /* 0x000fe20000000000 */
[----:B------:R-:W-:Y:S01]  /*f490*/  PRMT R12, R33, 0x7632, R12 ;  /* 0x00007632210c7816 */ /* 0x000fe2000000000c */
[----:B------:R-:W-:Y:S01]  /*f4a0*/  FMUL R15, R15, UR57 ;  /* 0x000000390f0f7c20 */ /* 0x000fe20008400000 */
[----:B------:R-:W-:Y:S01]  /*f4b0*/  FADD R19, R19, 1 ;  /* 0x3f80000013137421 */ /* 0x000fe20000000000 */
[----:B------:R-:W-:Y:S01]  /*f4c0*/  FADD R14, R14, 1 ;  /* 0x3f8000000e0e7421 */ /* 0x000fe20000000000 */
[----:B------:R-:W-:Y:S01]  /*f4d0*/  FMUL R13, R13, UR57 ;  /* 0x000000390d0d7c20 */ /* 0x000fe20008400000 */
[----:B------:R-:W-:Y:S01]  /*f4e0*/  FMUL R6, R6, UR57 ;  /* 0x0000003906067c20 */ /* 0x000fe20008400000 */
[----:B------:R-:W-:Y:S01]  /*f4f0*/  SEL R40, R239, RZ, !P3 ;  /* 0x000000ffef287207 */ /* 0x000fe20005800000 */
[----:B------:R-:W-:Y:S01]  /*f500*/  FFMA R33, R15, R34, R218 ;  /* 0x000000220f217223 */ /* 0x000fe200000000da */
[----:B------:R-:W-:Y:S01]  /*f510*/  SHF.L.U32 R12, R12, 0x10, RZ ;  /* 0x000000100c0c7819 */ /* 0x000fe200000006ff */
[----:B------:R-:W-:Y:S01]  /*f520*/  FFMA R41, R13, R14, R216 ;  /* 0x0000000e0d297223 */ /* 0x000fe200000000d8 */
[----:B------:R-:W-:Y:S01]  /*f530*/  FFMA R34, R6, R19, R217 ;  /* 0x0000001306227223 */ /* 0x000fe200000000d9 */
[----:B------:R-:W-:Y:S01]  /*f540*/  IMAD.WIDE R14, R17, R16, c[0x0][0x720] ;  /* 0x0001c800110e7625 */ /* 0x000fe200078e0210 */
[----:B------:R-:W-:-:S02]  /*f550*/  SEL R19, R28, RZ, !P3 ;  /* 0x000000ff1c137207 */ /* 0x000fc40005800000 */
[----:B------:R-:W-:Y:S01]  /*f560*/  SEL R32, R29, RZ, !P3 ;  /* 0x000000ff1d207207 */ /* 0x000fe20005800000 */
[----:B------:R-:W-:Y:S01]  /*f570*/  IMAD.WIDE R28, R18, R16, c[0x0][0x720] ;  /* 0x0001c800121c7625 */ /* 0x000fe200078e0210 */
[----:B------:R-:W-:Y:S01]  /*f580*/  FADD R40, R40, 1 ;  /* 0x3f80000028287421 */ /* 0x000fe20000000000 */
[----:B------:R-:W-:Y:S01]  /*f590*/  FMUL R12, R12, UR57 ;  /* 0x000000390c0c7c20 */ /* 0x000fe20008400000 */
[----:B------:R-:W-:Y:S02]  /*f5a0*/  SEL R220, R220, RZ, P2 ;  /* 0x000000ffdcdc7207 */ /* 0x000fe40001000000 */
[----:B------:R-:W-:Y:S01]  /*f5b0*/  SEL R222, R222, RZ, P2 ;  /* 0x000000ffdede7207 */ /* 0x000fe20001000000 */
[----:B0-----:R-:W-:Y:S01]  /*f5c0*/  @P0 STG.E.128 [R14.64], R24 ;  /* 0x000000180e000986 */ /* 0x001fe2000c101d20 */
[----:B------:R-:W-:Y:S01]  /*f5d0*/  SEL R223, R223, RZ, P2 ;  /* 0x000000ffdfdf7207 */ /* 0x000fe20001000000 */
[----:B------:R-:W-:Y:S01]  /*f5e0*/  FFMA R40, R12, R40, R219 ;  /* 0x000000280c287223 */ /* 0x000fe200000000db */
[----:B---3--:R-:W-:Y:S01]  /*f5f0*/  SEL R13, R224, RZ, !P3 ;  /* 0x000000ffe00d7207 */ /* 0x008fe20005800000 */
[----:B-1----:R0:W-:Y:S01]  /*f600*/  @P1 STG.E.128 [R28.64], R8 ;  /* 0x000000081c001986 */ /* 0x0021e2000c101d20 */
[----:B----4-:R-:W-:-:S02]  /*f610*/  SEL R36, R36, RZ, !P3 ;  /* 0x000000ff24247207 */ /* 0x010fc40005800000 */
[C---:B------:R-:W-:Y:S02]  /*f620*/  SHF.L.U32 R12, R222.reuse, 0x10, RZ ;  /* 0x00000010de0c7819 */ /* 0x040fe400000006ff */
[----:B------:R-:W-:Y:S02]  /*f630*/  SEL R221, R221, RZ, P2 ;  /* 0x000000ffdddd7207 */ /* 0x000fe40001000000 */
[----:B------:R-:W-:Y:S02]  /*f640*/  PRMT R222, R222, 0x7632, R222 ;  /* 0x00007632dede7816 */ /* 0x000fe400000000de */
[----:B------:R-:W-:Y:S01]  /*f650*/  PRMT R6, R223, 0x7632, R6 ;  /* 0x00007632df067816 */ /* 0x000fe20000000006 */
[----:B------:R-:W-:Y:S01]  /*f660*/  FMUL R12, R12, UR4 ;  /* 0x000000040c0c7c20 */ /* 0x000fe20008400000 */
[----:B------:R-:W-:Y:S01]  /*f670*/  SEL R225, R225, RZ, !P3 ;  /* 0x000000ffe1e17207 */ /* 0x000fe20005800000 */
[----:B------:R-:W-:Y:S01]  /*f680*/  FADD R13, R13, 1 ;  /* 0x3f8000000d0d7421 */ /* 0x000fe20000000000 */
[----:B------:R-:W-:-:S02]  /*f690*/  SEL R227, R227, RZ, !P3 ;  /* 0x000000ffe3e37207 */ /* 0x000fc40005800000 */
[----:B0-----:R-:W-:Y:S01]  /*f6a0*/  SHF.L.U32 R8, R220, 0x10, RZ ;  /* 0x00000010dc087819 */ /* 0x001fe200000006ff */
[----:B------:R-:W-:Y:S01]  /*f6b0*/  FADD R9, R36, 1 ;  /* 0x3f80000024097421 */ /* 0x000fe20000000000 */
[----:B------:R-:W-:Y:S01]  /*f6c0*/  SHF.L.U32 R222, R222, 0x10, RZ ;  /* 0x00000010dede7819 */ /* 0x000fe200000006ff */
[----:B------:R-:W-:Y:S01]  /*f6d0*/  IMAD.U32 R6, R6, 0x10000, RZ ;  /* 0x0001000006067824 */ /* 0x000fe200078e00ff */
[C---:B------:R-:W-:Y:S01]  /*f6e0*/  SHF.L.U32 R10, R221.reuse, 0x10, RZ ;  /* 0x00000010dd0a7819 */ /* 0x040fe200000006ff */
[----:B------:R-:W-:Y:S01]  /*f6f0*/  FMUL R8, R8, UR4 ;  /* 0x0000000408087c20 */ /* 0x000fe20008400000 */
[----:B------:R-:W-:Y:S02]  /*f700*/  PRMT R220, R220, 0x7632, R220 ;  /* 0x00007632dcdc7816 */ /* 0x000fe400000000dc */
[----:B------:R-:W-:Y:S01]  /*f710*/  PRMT R221, R221, 0x7632, R221 ;  /* 0x00007632dddd7816 */ /* 0x000fe200000000dd */
[----:B------:R-:W-:Y:S01]  /*f720*/  FFMA R12, R12, R13, R35 ;  /* 0x0000000d0c0c7223 */ /* 0x000fe20000000023 */
[----:B------:R-:W-:Y:S01]  /*f730*/  FFMA R8, R8, R9, R41 ;  /* 0x0000000908087223 */ /* 0x000fe20000000029 */
[----:B------:R-:W-:Y:S01]  /*f740*/  SEL R226, R226, RZ, !P3 ;  /* 0x000000ffe2e27207 */ /* 0x000fe20005800000 */
[----:B------:R-:W-:Y:S01]  /*f750*/  FMUL R24, R222, UR4 ;  /* 0x00000004de187c20 */ /* 0x000fe20008400000 */
[----:B------:R-:W-:Y:S01]  /*f760*/  SEL R37, R37, RZ, !P3 ;  /* 0x000000ff25257207 */ /* 0x000fe20005800000 */
[----:B------:R-:W-:Y:S01]  /*f770*/  FADD R13, R225, 1 ;  /* 0x3f800000e10d7421 */ /* 0x000fe20000000000 */
[----:B------:R-:W-:Y:S01]  /*f780*/  SEL R38, R38, RZ, !P3 ;  /* 0x000000ff26267207 */ /* 0x000fe20005800000 */
[----:B------:R-:W-:Y:S01]  /*f790*/  FMUL R6, R6, UR4 ;  /* 0x0000000406067c20 */ /* 0x000fe20008400000 */
[----:B------:R-:W-:Y:S01]  /*f7a0*/  SEL R39, R39, RZ, !P3 ;  /* 0x000000ff27277207 */ /* 0x000fe20005800000 */
[----:B------:R-:W-:Y:S01]  /*f7b0*/  FADD R15, R227, 1 ;  /* 0x3f800000e30f7421 */ /* 0x000fe20000000000 */
[----:B------:R-:W-:-:S02]  /*f7c0*/  SHF.L.U32 R223, R223, 0x10, RZ ;  /* 0x00000010dfdf7819 */ /* 0x000fc400000006ff */
[----:B------:R-:W-:Y:S02]  /*f7d0*/  SHF.L.U32 R9, R220, 0x10, RZ ;  /* 0x00000010dc097819 */ /* 0x000fe400000006ff */
[----:B------:R-:W-:Y:S01]  /*f7e0*/  SHF.L.U32 R11, R221, 0x10, RZ ;  /* 0x00000010dd0b7819 */ /* 0x000fe200000006ff */
[----:B------:R-:W-:Y:S01]  /*f7f0*/  FFMA R13, R24, R13, R5 ;  /* 0x0000000d180d7223 */ /* 0x000fe20000000005 */
[----:B------:R-:W-:Y:S01]  /*f800*/  FFMA R15, R6, R15, R247 ;  /* 0x0000000f060f7223 */ /* 0x000fe200000000f7 */
[----:B------:R-:W-:Y:S01]  /*f810*/  FMUL R14, R223, UR4 ;  /* 0x00000004df0e7c20 */ /* 0x000fe20008400000 */
[----:B------:R-:W-:Y:S01]  /*f820*/  FADD R25, R226, 1 ;  /* 0x3f800000e2197421 */ /* 0x000fe20000000000 */
[----:B------:R-:W-:Y:S01]  /*f830*/  FADD R5, R38, 1 ;  /* 0x3f80000026057421 */ /* 0x000fe20000000000 */
[----:B------:R-:W-:Y:S01]  /*f840*/  FMUL R10, R10, UR4 ;  /* 0x000000040a0a7c20 */ /* 0x000fe20008400000 */
[----:B------:R-:W-:Y:S01]  /*f850*/  FADD R24, R37, 1 ;  /* 0x3f80000025187421 */ /* 0x000fe20000000000 */
[----:B------:R-:W-:Y:S01]  /*f860*/  FADD R6, R39, 1 ;  /* 0x3f80000027067421 */ /* 0x000fe20000000000 */
[----:B------:R-:W-:Y:S01]  /*f870*/  FMUL R9, R9, UR4 ;  /* 0x0000000409097c20 */ /* 0x000fe20008400000 */
[----:B------:R-:W-:Y:S01]  /*f880*/  FMUL R11, R11, UR4 ;  /* 0x000000040b0b7c20 */ /* 0x000fe20008400000 */
[----:B------:R-:W-:Y:S01]  /*f890*/  FFMA R14, R14, R25, R43 ;  /* 0x000000190e0e7223 */ /* 0x000fe2000000002b */
[----:B------:R-:W-:Y:S01]  /*f8a0*/  FFMA R10, R10, R5, R33 ;  /* 0x000000050a0a7223 */ /* 0x000fe20000000021 */
[----:B------:R-:W-:Y:S01]  /*f8b0*/  FFMA R9, R9, R24, R34 ;  /* 0x0000001809097223 */ /* 0x000fe20000000022 */
[----:B------:R-:W-:Y:S01]  /*f8c0*/  FFMA R11, R11, R6, R40 ;  /* 0x000000060b0b7223 */ /* 0x000fe20000000028 */
[----:B------:R-:W-:Y:S06]  /*f8d0*/  BAR.SYNC 0x0 ;  /* 0x0000000000007b1d */ /* 0x000fec0000000000 */
[----:B------:R-:W-:Y:S01]  /*f8e0*/  STS.128 [R7+0x10], R12 ;  /* 0x0000100c07007388 */ /* 0x000fe20000000c00 */
[----:B-----5:R-:W-:-:S03]  /*f8f0*/  SEL R230, R230, RZ, P2 ;  /* 0x000000ffe6e67207 */ /* 0x020fc60001000000 */
[----:B------:R-:W-:Y:S01]  /*f900*/  STS.128 [R7], R8 ;  /* 0x0000000807007388 */ /* 0x000fe20000000c00 */
[----:B------:R-:W-:-:S03]  /*f910*/  SEL R231, R231, RZ, P2 ;  /* 0x000000ffe7e77207 */ /* 0x000fc60001000000 */
[----:B------:R-:W-:Y:S06]  /*f920*/  BAR.SYNC 0x0 ;  /* 0x0000000000007b1d */ /* 0x000fec0000000000 */
[----:B------:R-:W0:Y:S01]  /*f930*/  LDS.128 R40, [R246.X16] ;  /* 0x00000000f6287984 */ /* 0x000e22000000cc00 */
[----:B------:R-:W-:Y:S02]  /*f940*/  SEL R30, R30, RZ, !P3 ;  /* 0x000000ff1e1e7207 */ /* 0x000fe40005800000 */
[----:B------:R-:W-:Y:S01]  /*f950*/  PRMT R5, R230, 0x7632, R5 ;  /* 0x00007632e6057816 */ /* 0x000fe20000000005 */
[----:B------:R-:W1:Y:S01]  /*f960*/  LDS.128 R36, [R246.X16+0x1000] ;  /* 0x00100000f6247984 */ /* 0x000e62000000cc00 */
[C---:B------:R-:W-:Y:S01]  /*f970*/  PRMT R6, R231.reuse, 0x7632, R6 ;  /* 0x00007632e7067816 */ /* 0x040fe20000000006 */
[----:B------:R-:W-:Y:S01]  /*f980*/  FADD R30, R30, 1 ;  /* 0x3f8000001e1e7421 */ /* 0x000fe20000000000 */
[----:B------:R-:W-:Y:S01]  /*f990*/  SHF.L.U32 R231, R231, 0x10, RZ ;  /* 0x00000010e7e77819 */ /* 0x000fe200000006ff */
[----:B------:R-:W-:Y:S01]  /*f9a0*/  IMAD.U32 R25, R5, 0x10000, RZ ;  /* 0x0001000005197824 */ /* 0x000fe200078e00ff */
[----:B------:R-:W-:-:S03]  /*f9b0*/  SEL R31, R31, RZ, !P3 ;  /* 0x000000ff1f1f7207 */ /* 0x000fc60005800000 */
[----:B------:R-:W-:Y:S01]  /*f9c0*/  FMUL R5, R231, R30 ;  /* 0x0000001ee7057220 */ /* 0x000fe20000400000 */
[----:B------:R-:W-:Y:S01]  /*f9d0*/  SHF.L.U32 R6, R6, 0x10, RZ ;  /* 0x0000001006067819 */ /* 0x000fe200000006ff */
[----:B------:R-:W-:Y:S02]  /*f9e0*/  FADD R31, R31, 1 ;  /* 0x3f8000001f1f7421 */ /* 0x000fe40000000000 */
[----:B------:R-:W-:Y:S01]  /*f9f0*/  FMUL R5, R14, R5 ;  /* 0x000000050e057220 */ /* 0x000fe20000400000 */
[----:B------:R-:W-:Y:S01]  /*fa00*/  FADD R32, R32, 1 ;  /* 0x3f80000020207421 */ /* 0x000fe20000000000 */
[----:B------:R-:W-:Y:S01]  /*fa10*/  FMUL R6, R6, R31 ;  /* 0x0000001f06067220 */ /* 0x000fe20000400000 */
[----:B------:R-:W-:Y:S01]  /*fa20*/  SHF.L.U32 R230, R230, 0x10, RZ ;  /* 0x00000010e6e67819 */ /* 0x000fe200000006ff */
[----:B------:R-:W-:Y:S01]  /*fa30*/  FADD R19, R19, 1 ;  /* 0x3f80000013137421 */ /* 0x000fe20000000000 */
[----:B------:R-:W-:Y:S01]  /*fa40*/  FSEL R5, R5, -RZ, P2 ;  /* 0x800000ff05057208 */ /* 0x000fe20001000000 */
[----:B------:R-:W-:Y:S01]  /*fa50*/  FMUL R32, R25, R32 ;  /* 0x0000002019207220 */ /* 0x000fe20000400000 */
[----:B------:R-:W-:Y:S01]  /*fa60*/  FMUL R6, R15, R6 ;  /* 0x000000060f067220 */ /* 0x000fe20000400000 */
[----:B------:R-:W-:Y:S01]  /*fa70*/  FMUL R19, R230, R19 ;  /* 0x00000013e6137220 */ /* 0x000fe20000400000 */
[----:B------:R-:W-:Y:S01]  /*fa80*/  SEL R229, R229, RZ, P2 ;  /* 0x000000ffe5e57207 */ /* 0x000fe20001000000 */
[----:B------:R-:W-:Y:S01]  /*fa90*/  FADD R0, R5, R0 ;  /* 0x0000000005007221 */ /* 0x000fe20000000000 */
[----:B------:R-:W-:Y:S01]  /*faa0*/  SEL R5, R22, RZ, !P3 ;  /* 0x000000ff16057207 */ /* 0x000fe20005800000 */
[----:B------:R-:W-:Y:S01]  /*fab0*/  FMUL R32, R13, R32 ;  /* 0x000000200d207220 */ /* 0x000fe20000400000 */
[----:B------:R-:W-:Y:S01]  /*fac0*/  FSEL R13, R6, -RZ, P2 ;  /* 0x800000ff060d7208 */ /* 0x000fe20001000000 */
[----:B------:R-:W-:Y:S01]  /*fad0*/  FMUL R24, R12, R19 ;  /* 0x000000130c187220 */ /* 0x000fe20000400000 */
[----:B------:R-:W-:-:S02]  /*fae0*/  SEL R228, R228, RZ, P2 ;  /* 0x000000ffe4e47207 */ /* 0x000fc40001000000 */
[----:B------:R-:W-:Y:S01]  /*faf0*/  SEL R6, R20, RZ, !P3 ;  /* 0x000000ff14067207 */ /* 0x000fe20005800000 */
[----:B------:R-:W-:Y:S01]  /*fb00*/  FADD R5, R5, 1 ;  /* 0x3f80000005057421 */ /* 0x000fe20000000000 */
[----:B------:R-:W-:Y:S02]  /*fb10*/  SHF.L.U32 R12, R229, 0x10, RZ ;  /* 0x00000010e50c7819 */ /* 0x000fe400000006ff */
[----:B------:R-:W-:Y:S01]  /*fb20*/  SHF.L.U32 R15, R228, 0x10, RZ ;  /* 0x00000010e40f7819 */ /* 0x000fe200000006ff */
[----:B------:R-:W-:Y:S01]  /*fb30*/  FADD R6, R6, 1 ;  /* 0x3f80000006067421 */ /* 0x000fe20000000000 */
[----:B------:R-:W-:Y:S01]  /*fb40*/  SEL R20, R21, RZ, !P3 ;  /* 0x000000ff15147207 */ /* 0x000fe20005800000 */
[----:B------:R-:W-:Y:S01]  /*fb50*/  FADD R2, R13, R2 ;  /* 0x000000020d027221 */ /* 0x000fe20000000000 */
[----:B------:R-:W-:Y:S01]  /*fb60*/  SEL R23, R23, RZ, !P3 ;  /* 0x000000ff17177207 */ /* 0x000fe20005800000 */
[----:B------:R-:W-:Y:S01]  /*fb70*/  FMUL R19, R12, R5 ;  /* 0x000000050c137220 */ /* 0x000fe20000400000 */
[----:B------:R-:W-:-:S02]  /*fb80*/  PRMT R229, R229, 0x7632, R229 ;  /* 0x00007632e5e57816 */ /* 0x000fc400000000e5 */
[----:B------:R-:W-:Y:S01]  /*fb90*/  PRMT R228, R228, 0x7632, R228 ;  /* 0x00007632e4e47816 */ /* 0x000fe200000000e4 */
[----:B------:R-:W-:Y:S01]  /*fba0*/  IMAD.WIDE R12, R17, R16, c[0x0][0x728] ;  /* 0x0001ca00110c7625 */ /* 0x000fe200078e0210 */
[----:B------:R-:W-:Y:S01]  /*fbb0*/  FMUL R15, R15, R6 ;  /* 0x000000060f0f7220 */ /* 0x000fe20000400000 */
[----:B------:R-:W-:Y:S01]  /*fbc0*/  SHF.L.U32 R14, R229, 0x10, RZ ;  /* 0x00000010e50e7819 */ /* 0x000fe200000006ff */
[----:B------:R-:W-:Y:S01]  /*fbd0*/  FADD R5, R23, 1 ;  /* 0x3f80000017057421 */ /* 0x000fe20000000000 */
[----:B------:R-:W-:Y:S01]  /*fbe0*/  SHF.L.U32 R21, R228, 0x10, RZ ;  /* 0x00000010e4157819 */ /* 0x000fe200000006ff */
[----:B------:R-:W-:Y:S01]  /*fbf0*/  FADD R6, R20, 1 ;  /* 0x3f80000014067421 */ /* 0x000fe20000000000 */
[----:B0-----:R0:W-:Y:S01]  /*fc00*/  @P0 STG.E.128 [R12.64], R40 ;  /* 0x000000280c000986 */ /* 0x0011e2000c101d20 */
[----:B------:R-:W-:Y:S01]  /*fc10*/  PLOP3.LUT P0, PT, PT, PT, UP0, 0x80, 0x0 ;  /* 0x000000000000781c */ /* 0x000fe20003f0f008 */
[----:B------:R-:W-:Y:S01]  /*fc20*/  FMUL R14, R14, R5 ;  /* 0x000000050e0e7220 */ /* 0x000fe20000400000 */
[----:B------:R-:W-:Y:S01]  /*fc30*/  FMUL R6, R21, R6 ;  /* 0x0000000615067220 */ /* 0x000fe20000400000 */
[----:B------:R-:W-:Y:S01]  /*fc40*/  FMUL R19, R10, R19 ;  /* 0x000000130a137220 */ /* 0x000fe20000400000 */
[----:B------:R-:W-:Y:S01]  /*fc50*/  FMUL R15, R8, R15 ;  /* 0x0000000f080f7220 */ /* 0x000fe20000400000 */
[----:B------:R-:W-:Y:S01]  /*fc60*/  FMUL R14, R11, R14 ;  /* 0x0000000e0b0e7220 */ /* 0x000fe20000400000 */
[----:B------:R-:W-:Y:S01]  /*fc70*/  FMUL R6, R9, R6 ;  /* 0x0000000609067220 */ /* 0x000fe20000400000 */
[----:B------:R-:W-:Y:S01]  /*fc80*/  IMAD.WIDE R16, R18, R16, c[0x0][0x728] ;  /* 0x0001ca0012107625 */ /* 0x000fe200078e0210 */
[----:B------:R-:W-:-:S02]  /*fc90*/  FSEL R32, R32, -RZ, P2 ;  /* 0x800000ff20207208 */ /* 0x000fc40001000000 */
[----:B------:R-:W-:Y:S02]  /*fca0*/  FSEL R5, R24, -RZ, P2 ;  /* 0x800000ff18057208 */ /* 0x000fe40001000000 */
[----:B------:R-:W-:Y:S02]  /*fcb0*/  FSEL R19, R19, -RZ, P2 ;  /* 0x800000ff13137208 */ /* 0x000fe40001000000 */
[----:B------:R-:W-:Y:S02]  /*fcc0*/  FSEL R15, R15, -RZ, P2 ;  /* 0x800000ff0f0f7208 */ /* 0x000fe40001000000 */
[----:B------:R-:W-:Y:S02]  /*fcd0*/  FSEL R14, R14, -RZ, P2 ;  /* 0x800000ff0e0e7208 */ /* 0x000fe40001000000 */
[----:B------:R-:W-:Y:S01]  /*fce0*/  FSEL R6, R6, -RZ, P2 ;  /* 0x800000ff06067208 */ /* 0x000fe20001000000 */
[----:B-1----:R0:W-:Y:S01]  /*fcf0*/  @P1 STG.E.128 [R16.64], R36 ;  /* 0x0000002410001986 */ /* 0x0021e2000c101d20 */
[----:B------:R-:W-:-:S02]  /*fd00*/  UPLOP3.LUT UP0, UPT, UPT, UPT, UPT, 0x40, 0x0 ;  /* 0x000000000000789c */ /* 0x000fc40003f0e870 */
[----:B------:R-:W-:Y:S01]  /*fd10*/  UMOV UR58, 0x800 ;  /* 0x00000800003a7882 */ /* 0x000fe20000000000 */
[----:B------:R-:W-:Y:S01]  /*fd20*/  FADD R3, R32, R3 ;  /* 0x0000000320037221 */ /* 0x000fe20000000000 */
[----:B------:R-:W-:Y:S01]  /*fd30*/  FADD R240, R5, R240 ;  /* 0x000000f005f07221 */ /* 0x000fe20000000000 */
[----:B------:R-:W-:Y:S01]  /*fd40*/  FADD R242, R19, R242 ;  /* 0x000000f213f27221 */ /* 0x000fe20000000000 */
[----:B------:R-:W-:Y:S01]  /*fd50*/  FADD R244, R15, R244 ;  /* 0x000000f40ff47221 */ /* 0x000fe20000000000 */
[----:B------:R-:W-:Y:S01]  /*fd60*/  FADD R241, R14, R241 ;  /* 0x000000f10ef17221 */ /* 0x000fe20000000000 */
[----:B------:R-:W-:Y:S01]  /*fd70*/  FADD R243, R6, R243 ;  /* 0x000000f306f37221 */ /* 0x000fe20000000000 */
[----:B------:R-:W-:Y:S01]  /*fd80*/  @!P0 CALL.REL.NOINC `(.L_x_0) ;  /* 0x0000001000008944 */ /* 0x000fe20003c00000 */
[----:B------:R-:W-:Y:S05]  /*fd90*/  BRA `(.L_x_1) ;  /* 0xffff207000007947 */ /* 0x000fea000383ffff */
.L_x_0:
[----:B------:R-:W-:-:S02]  /*fda0*/  NOP ;  /* 0x0000000000007918 */ /* 0x000fc40000000000 */
[----:B------:R-:W-:Y:S01]  /*fdb0*/  FADD R243, R244, R243 ;  /* 0x000000f3f4f37221 */ /* 0x000fe20000000000 */
[----:B------:R-:W-:Y:S01]  /*fdc0*/  SHF.R.U32.HI R10, RZ, 0x5, R4 ;  /* 0x00000005ff0a7819 */ /* 0x000fe20000011604 */
[----:B------:R-:W-:Y:S06]  /*fdd0*/  BAR.SYNC 0x0 ;  /* 0x0000000000007b1d */ /* 0x000fec0000000000 */
[----:B------:R-:W-:Y:S01]  /*fde0*/  FADD R242, R242, R243 ;  /* 0x000000f3f2f27221 */ /* 0x000fe20000000000 */
[C---:B------:R-:W-:Y:S01]  /*fdf0*/  LOP3.LUT P3, RZ, R4.reuse, 0x1f, RZ, 0xc0, !PT ;  /* 0x0000001f04ff7812 */ /* 0x040fe2000786c0ff */
[----:B------:R-:W-:Y:S01]  /*fe00*/  ULDC.64 UR6, c[0x0][0x658] ;  /* 0x0001960000067ab9 */ /* 0x000fe20000000a00 */
[----:B------:R-:W-:Y:S01]  /*fe10*/  ISETP.GE.AND P4, PT, R4, 0x8, PT ;  /* 0x000000080400780c */ /* 0x000fe20003f86270 */
[----:B------:R-:W-:Y:S01]  /*fe20*/  FADD R241, R241, R242 ;  /* 0x000000f2f1f17221 */ /* 0x000fe20000000000 */
[----:B------:R-:W-:Y:S01]  /*fe30*/  SHF.L.U32 R10, R10, 0x2, RZ ;  /* 0x000000020a0a7819 */ /* 0x000fe200000006ff */
[----:B------:R-:W-:Y:S01]  /*fe40*/  USHF.R.S32.HI UR5, URZ, 0x1f, UR59 ;  /* 0x0000001f3f057899 */ /* 0x000fe2000801143b */
[----:B------:R-:W-:Y:S01]  /*fe50*/  LOP3.LUT P0, RZ, R4, 0x7, RZ, 0xc0, !PT ;  /* 0x0000000704ff7812 */ /* 0x000fe2000780c0ff */
[----:B------:R-:W-:Y:S01]  /*fe60*/  FADD R240, R240, R241 ;  /* 0x000000f1f0f07221 */ /* 0x000fe20000000000 */
[----:B------:R-:W-:Y:S01]  /*fe70*/  ULEA UR6, UP0, UR59, UR6, 0x2 ;  /* 0x000000063b067291 */ /* 0x000fe2000f80103f */
[----:B------:R-:W-:-:S02]  /*fe80*/  PLOP3.LUT P1, PT, PT, PT, UP1, 0x80, 0x0 ;  /* 0x000000000000781c */ /* 0x000fc40003f2f018 */
[----:B------:R-:W-:Y:S01]  /*fe90*/  FADD R3, R3, R240 ;  /* 0x000000f003037221 */ /* 0x000fe20000000000 */
[----:B------:R-:W-:Y:S01]  /*fea0*/  ISETP.LT.AND P0, PT, R4, 0x8, !P0 ;  /* 0x000000080400780c */ /* 0x000fe20004701270 */
[----:B------:R-:W-:Y:S02]  /*feb0*/  ULEA.HI.X UR7, UR59, UR7, UR5, 0x2, UP0 ;  /* 0x000000073b077291 */ /* 0x000fe400080f1405 */
[----:B------:R-:W-:-:S04]  /*fec0*/  FADD R3, R0, R3 ;  /* 0x0000000300037221 */ /* 0x000fc80000000000 */
[----:B------:R-:W-:-:S05]  /*fed0*/  FADD R3, R2, R3 ;  /* 0x0000000302037221 */ /* 0x000fca0000000000 */
[----:B------:R-:W1:Y:S02]  /*fee0*/  SHFL.BFLY PT, R0, R3, 0x10, 0x1f ;  /* 0x0e001f0003007f89 */ /* 0x000e6400000e0000 */
[----:B-1----:R-:W-:-:S05]  /*fef0*/  FADD R0, R3, R0 ;  /* 0x0000000003007221 */ /* 0x002fca0000000000 */
[----:B------:R-:W1:Y:S02]  /*ff00*/  SHFL.BFLY PT, R5, R0, 0x8, 0x1f ;  /* 0x0d001f0000057f89 */ /* 0x000e6400000e0000 */
[----:B-1----:R-:W-:-:S05]  /*ff10*/  FADD R5, R0, R5 ;  /* 0x0000000500057221 */ /* 0x002fca0000000000 */
[----:B------:R-:W1:Y:S02]  /*ff20*/  SHFL.BFLY PT, R2, R5, 0x4, 0x1f ;  /* 0x0c801f0005027f89 */ /* 0x000e6400000e0000 */
[----:B-1----:R-:W-:-:S05]  /*ff30*/  FADD R6, R5, R2 ;  /* 0x0000000205067221 */ /* 0x002fca0000000000 */
[----:B------:R-:W1:Y:S02]  /*ff40*/  SHFL.BFLY PT, R9, R6, 0x2, 0x1f ;  /* 0x0c401f0006097f89 */ /* 0x000e6400000e0000 */
[----:B-1----:R-:W-:-:S05]  /*ff50*/  FADD R9, R6, R9 ;  /* 0x0000000906097221 */ /* 0x002fca0000000000 */
[----:B------:R-:W1:Y:S02]  /*ff60*/  SHFL.BFLY PT, R2, R9, 0x1, 0x1f ;  /* 0x0c201f0009027f89 */ /* 0x000e6400000e0000 */
[----:B-1----:R-:W-:Y:S01]  /*ff70*/  FADD R11, R9, R2 ;  /* 0x00000002090b7221 */ /* 0x002fe20000000000 */
[----:B------:R-:W-:Y:S02]  /*ff80*/  LOP3.LUT R2, R10, 0x1c, RZ, 0xe2, !PT ;  /* 0x0000001c0a027812 */ /* 0x000fe400078ee2ff */
[----:B------:R-:W-:-:S03]  /*ff90*/  MOV R9, UR7 ;  /* 0x0000000700097c02 */ /* 0x000fc60008000f00 */
[----:B------:R-:W-:Y:S04]  /*ffa0*/  @!P3 STS [R2], R11 ;  /* 0x0000000b0200b388 */ /* 0x000fe80000000800 */
[----:B------:R-:W-:Y:S06]  /*ffb0*/  BAR.SYNC 0x0 ;  /* 0x0000000000007b1d */ /* 0x000fec0000000000 */
[----:B------:R-:W1:Y:S04]  /*ffc0*/  @!P4 LDS R8, [R4.X4] ;  /* 0x000000000408c984 */ /* 0x000e680000004800 */
[----:B-1----:R-:W1:Y:S02]  /*ffd0*/  SHFL.BFLY PT, R3, R8, 0x4, 0x1f ;  /* 0x0c801f0008037f89 */ /* 0x002e6400000e0000 */
[----:B-1----:R-:W-:Y:S01]  /*ffe0*/  FADD R3, R8, R3 ;  /* 0x0000000308037221 */ /* 0x002fe20000000000 */
[----:B------:R-:W-:-:S04]  /*fff0*/  IMAD.U32 R8, RZ, RZ, UR6 ;  /* 0x00000006ff087e24 */ /* 0x000fc8000f8e00ff */
[----:B------:R-:W1:Y:S02]  /*10000*/  SHFL.BFLY PT, R0, R3, 0x2, 0x1f ;  /* 0x0c401f0003007f89 */ /* 0x000e6400000e0000 */
[----:B-1----:R-:W-:-:S05]  /*10010*/  FADD R0, R3, R0 ;  /* 0x0000000003007221 */ /* 0x002fca0000000000 */
[----:B------:R-:W1:Y:S02]  /*10020*/  SHFL.BFLY PT, R5, R0, 0x1, 0x1f ;  /* 0x0c201f0000057f89 */ /* 0x000e6400000e0000 */
[----:B-1----:R-:W-:-:S05]  /*10030*/  FADD R5, R0, R5 ;  /* 0x0000000500057221 */ /* 0x002fca0000000000 */
[----:B------:R-:W-:Y:S04]  /*10040*/  @P0 STS [R4.X4], R5 ;  /* 0x0000000504000388 */ /* 0x000fe80000004800 */
[----:B------:R-:W-:Y:S06]  /*10050*/  BAR.SYNC 0x0 ;  /* 0x0000000000007b1d */ /* 0x000fec0000000000 */
[----:B------:R-:W2:Y:S01]  /*10060*/  @!P1 LDG.E.EL R8, [R8.64] ;  /* 0x0000002008089981 */ /* 0x000ea2000c2e1900 */
[----:B------:R-:W-:Y:S01]  /*10070*/  PLOP3.LUT P1, PT, PT, PT, UP1, 0x80, 0x0 ;  /* 0x000000000000781c */ /* 0x000fe20003f2f018 */
[----:B------:R-:W-:Y:S01]  /*10080*/  UMOV UR5, URZ ;  /* 0x0000003f00057c82 */ /* 0x000fe20008000000 */
[----:B------:R-:W-:Y:S01]  /*10090*/  MOV R5, RZ ;  /* 0x000000ff00057202 */ /* 0x000fe20000000f00 */
[----:B------:R-:W1:Y:S01]  /*100a0*/  LDS R0, [RZ] ;  /* 0x00000000ff007984 */ /* 0x000e620000000800 */
[----:B------:R-:W-:Y:S01]  /*100b0*/  MOV R6, RZ ;  /* 0x000000ff00067202 */ /* 0x000fe20000000f00 */
[----:B0-----:R-:W-:Y:S01]  /*100c0*/  CS2R R36, SRZ ;  /* 0x0000000000247805 */ /* 0x001fe2000001ff00 */
[----:B------:R-:W-:Y:S01]  /*100d0*/  CS2R R38, SRZ ;  /* 0x0000000000267805 */ /* 0x000fe2000001ff00 */
[----:B------:R-:W-:Y:S01]  /*100e0*/  MOV R40, RZ ;  /* 0x000000ff00287202 */ /* 0x000fe20000000f00 */
[----:B------:R-:W-:-:S02]  /*100f0*/  UPLOP3.LUT UP0, UPT, UPT, UPT, UPT, 0x80, 0x0 ;  /* 0x000000000000789c */ /* 0x000fc40003f0f070 */
[----:B------:R-:W-:Y:S01]  /*10100*/  UMOV UR6, URZ ;  /* 0x0000003f00067c82 */ /* 0x000fe20008000000 */
[----:B-1----:R-:W-:Y:S02]  /*10110*/  FMUL R0, R0, -0.5 ;  /* 0xbf00000000007820 */ /* 0x002fe40000400000 */
[----:B--2---:R-:W0:Y:S02]  /*10120*/  @!P1 R2UR UR5, R8 ;  /* 0x00000000080593c2 */ /* 0x004e2400000e0000 */
[----:B0-----:R-:W-:-:S05]  /*10130*/  MOV R3, UR5 ;  /* 0x0000000500037c02 */ /* 0x001fca0008000f00 */
[----:B------:R-:W-:-:S04]  /*10140*/  FMUL R3, R3, UR5 ;  /* 0x0000000503037c20 */ /* 0x000fc80008400000 */
[----:B------:R-:W-:-:S04]  /*10150*/  FMUL R3, R3, UR5 ;  /* 0x0000000503037c20 */ /* 0x000fc80008400000 */
[----:B------:R-:W-:Y:S01]  /*10160*/  FMUL R0, R0, R3 ;  /* 0x0000000300007220 */ /* 0x000fe20000400000 */
[----:B------:R-:W-:-:S03]  /*10170*/  MOV R3, RZ ;  /* 0x000000ff00037202 */ /* 0x000fc60000000f00 */
[----:B------:R-:W-:-:S01]  /*10180*/  FMUL R53, R0, 0.00043402778101153671741 ;  /* 0x39e38e3900357820 */ /* 0x000fc20000400000 */
.L_x_2:
[----:B------:R-:W-:Y:S01]  /*10190*/  IMAD.SHL.U32 R43, R246, 0x8, RZ ;  /* 0x00000008f62b7824 */ /* 0x000fe200078e00ff */
[----:B------:R-:W-:Y:S01]  /*101a0*/  MOV R8, UR59 ;  /* 0x0000003b00087c02 */ /* 0x000fe20008000f00 */
[----:B------:R-:W-:Y:S01]  /*101b0*/  CS2R R44, SRZ ;  /* 0x00000000002c7805 */ /* 0x000fe2000001ff00 */
[----:B------:R-:W-:Y:S01]  /*101c0*/  MOV R34, UR59 ;  /* 0x0000003b00227c02 */ /* 0x000fe20008000f00 */
[----:B------:R-:W-:Y:S01]  /*101d0*/  CS2R R46, SRZ ;  /* 0x00000000002e7805 */ /* 0x000fe2000001ff00 */
[C---:B------:R-:W-:Y:S01]  /*101e0*/  LOP3.LUT R41, R43.reuse, UR6, RZ, 0xfc, !PT ;  /* 0x000000062b297c12 */ /* 0x040fe2000f8efcff */
[----:B------:R-:W-:Y:S01]  /*101f0*/  CS2R R48, SRZ ;  /* 0x0000000000307805 */ /* 0x000fe2000001ff00 */
[----:B------:R-:W-:Y:S01]  /*10200*/  IADD3 R0, P1, R43, UR6, RZ ;  /* 0x000000062b007c10 */ /* 0x000fe2000ff3e0ff */
[----:B------:R-:W-:Y:S01]  /*10210*/  CS2R R50, SRZ ;  /* 0x0000000000327805 */ /* 0x000fe2000001ff00 */
[----:B------:R-:W-:Y:S01]  /*10220*/  ISETP.GE.U32.AND P6, PT, R41, 0x900, PT ;  /* 0x000009002900780c */ /* 0x000fe20003fc6070 */
[----:B------:R-:W-:Y:S01]  /*10230*/  IMAD R34, R34, 0x900, R41 ;  /* 0x0000090022227824 */ /* 0x000fe200078e0229 */
[----:B------:R-:W-:-:S02]  /*10240*/  IADD3.X R9, RZ, RZ, RZ, P1, !PT ;  /* 0x000000ffff097210 */ /* 0x000fc40000ffe4ff */
[----:B------:R-:W-:Y:S02]  /*10250*/  ISETP.LT.AND P5, PT, R8, 0x200, !P6 ;  /* 0x000002000800780c */ /* 0x000fe400077a1270 */
[C---:B0-----:R-:W-:Y:S02]  /*10260*/  SHF.L.U64.HI R14, R0.reuse, 0x2, R9 ;  /* 0x00000002000e7819 */ /* 0x041fe40000010209 */
[----:B------:R-:W-:Y:S02]  /*10270*/  SHF.L.U32 R32, R0, 0x2, RZ ;  /* 0x0000000200207819 */ /* 0x000fe400000006ff */
[----:B------:R-:W-:Y:S02]  /*10280*/  MOV R35, 0x2 ;  /* 0x0000000200237802 */ /* 0x000fe40000000f00 */
[----:B------:R-:W-:Y:S02]  /*10290*/  IADD3 R0, R43, 0x4, RZ ;  /* 0x000000042b007810 */ /* 0x000fe40007ffe0ff */
[----:B------:R-:W-:Y:S01]  /*102a0*/  MOV R13, UR59 ;  /* 0x0000003b000d7c02 */ /* 0x000fe20008000f00 */
[----:B------:R-:W-:Y:S01]  /*102b0*/  IMAD.WIDE R10, R34, R35, c[0x0][0x648] ;  /* 0x00019200220a7625 */ /* 0x000fe200078e0223 */
[----:B------:R-:W-:-:S02]  /*102c0*/  LOP3.LUT R12, R0, UR6, RZ, 0xfc, !PT ;  /* 0x00000006000c7c12 */ /* 0x000fc4000f8efcff */
[----:B------:R-:W-:Y:S01]  /*102d0*/  IADD3 R8, P1, R32, c[0x0][0x650], RZ ;  /* 0x0001940020087a10 */ /* 0x000fe20007f3e0ff */
[----:B------:R-:W-:Y:S01]  /*102e0*/  IMAD.MOV.U32 R55, RZ, RZ, 0x4 ;  /* 0x00000004ff377424 */ /* 0x000fe200078e00ff */
[----:B------:R0:W2:Y:S01]  /*102f0*/  @P5 LDG.E.EF.128 R44, [R10.64] ;  /* 0x000000200a2c5981 */ /* 0x0000a2000c0e1d00 */
[----:B------:R-:W-:Y:S01]  /*10300*/  IMAD R12, R13, 0x900, R12 ;  /* 0x000009000d0c7824 */ /* 0x000fe200078e020c */
[----:B------:R-:W-:Y:S01]  /*10310*/  IADD3.X R9, R14, c[0x0][0x654], RZ, P1, !PT ;  /* 0x000195000e097a10 */ /* 0x000fe20000ffe4ff */
[----:B------:R-:W-:Y:S01]  /*10320*/  CS2R R28, SRZ ;  /* 0x00000000001c7805 */ /* 0x000fe2000001ff00 */
[----:B------:R-:W-:-:S03]  /*10330*/  CS2R R30, SRZ ;  /* 0x00000000001e7805 */ /* 0x000fc6000001ff00 */
[----:B------:R1:W3:Y:S01]  /*10340*/  @!P6 LDG.E.EL.128 R48, [R8.64+0x10] ;  /* 0x000010200830e981 */ /* 0x0002e2000c2e1d00 */
[----:B0-----:R-:W-:Y:S01]  /*10350*/  IMAD.WIDE R10, R12, R55, c[0x0][0x728] ;  /* 0x0001ca000c0a7625 */ /* 0x001fe200078e0237 */
[----:B------:R-:W-:-:S04]  /*10360*/  CS2R R24, SRZ ;  /* 0x0000000000187805 */ /* 0x000fc8000001ff00 */
[----:B------:R0:W4:Y:S01]  /*10370*/  @P5 LDG.E.EF.128 R28, [R10.64] ;  /* 0x000000200a1c5981 */ /* 0x000122000c0e1d00 */
[----:B------:R-:W-:Y:S01]  /*10380*/  CS2R R26, SRZ ;  /* 0x00000000001a7805 */ /* 0x000fe2000001ff00 */
[----:B-1----:R-:W-:-:S05]  /*10390*/  IMAD.WIDE.U32 R8, R41, R55, c[0x0][0x650] ;  /* 0x0001940029087625 */ /* 0x002fca00078e0037 */
[----:B------:R1:W5:Y:S01]  /*103a0*/  @!P6 LDG.E.EL.128 R24, [R8.64] ;  /* 0x000000200818e981 */ /* 0x000362000c2e1d00 */
[----:B------:R-:W-:Y:S01]  /*103b0*/  CS2R R20, SRZ ;  /* 0x0000000000147805 */ /* 0x000fe2000001ff00 */
[----:B------:R-:W-:Y:S01]  /*103c0*/  CS2R R22, SRZ ;  /* 0x0000000000167805 */ /* 0x000fe2000001ff00 */
[----:B------:R-:W-:Y:S01]  /*103d0*/  IMAD.WIDE R12, R34, R55, c[0x0][0x728] ;  /* 0x0001ca00220c7625 */ /* 0x000fe200078e0237 */
[----:B------:R-:W-:-:S04]  /*103e0*/  IADD3 R32, P1, R32, c[0x0][0x628], RZ ;  /* 0x00018a0020207a10 */ /* 0x000fc80007f3e0ff */
[----:B------:R0:W5:Y:S01]  /*103f0*/  @P5 LDG.E.EF.128 R20, [R12.64] ;  /* 0x000000200c145981 */ /* 0x000162000c0e1d00 */
[----:B------:R-:W-:Y:S01]  /*10400*/  CS2R R16, SRZ ;  /* 0x0000000000107805 */ /* 0x000fe2000001ff00 */
[----:B------:R-:W-:Y:S01]  /*10410*/  CS2R R18, SRZ ;  /* 0x0000000000127805 */ /* 0x000fe2000001ff00 */
[----:B------:R-:W-:Y:S01]  /*10420*/  IADD3.X R33, R14, c[0x0][0x62c], RZ, P1, !PT ;  /* 0x00018b000e217a10 */ /* 0x000fe20000ffe4ff */
[----:B-1----:R-:W-:Y:S01]  /*10430*/  CS2R R8, SRZ ;  /* 0x0000000000087805 */ /* 0x002fe2000001ff00 */
[----:B0-----:R-:W-:-:S03]  /*10440*/  CS2R R10, SRZ ;  /* 0x00000000000a7805 */ /* 0x001fc6000001ff00 */
[----:B------:R0:W5:Y:S01]  /*10450*/  @!P6 LDG.E.EL.128 R16, [R32.64+0x10] ;  /* 0x000010202010e981 */ /* 0x000162000c2e1d00 */
[----:B------:R-:W-:-:S05]  /*10460*/  IMAD.WIDE R34, R34, R35, c[0x0][0x618] ;  /* 0x0001860022227625 */ /* 0x000fca00078e0223 */
[----:B------:R1:W5:Y:S01]  /*10470*/  @P5 LDG.E.EL.128 R8, [R34.64] ;  /* 0x0000002022085981 */ /* 0x000362000c2e1d00 */
[----:B------:R-:W-:Y:S01]  /*10480*/  CS2R R12, SRZ ;  /* 0x00000000000c7805 */ /* 0x000fe2000001ff00 */
[----:B------:R-:W-:Y:S01]  /*10490*/  CS2R R14, SRZ ;  /* 0x00000000000e7805 */ /* 0x000fe2000001ff00 */
[----:B0-----:R-:W-:-:S05]  /*104a0*/  IMAD.WIDE.U32 R32, R41, R55, c[0x0][0x628] ;  /* 0x00018a0029207625 */ /* 0x001fca00078e0037 */
[----:B------:R0:W5:Y:S01]  /*104b0*/  @!P6 LDG.E.EL.128 R12, [R32.64] ;  /* 0x00000020200ce981 */ /* 0x000162000c2e1d00 */
[----:B------:R-:W-:Y:S02]  /*104c0*/  SHF.L.U32 R54, R246, 0x2, RZ ;  /* 0x00000002f6367819 */ /* 0x000fe400000006ff */
[----:B------:R-:W-:Y:S02]  /*104d0*/  MOV R52, UR59 ;  /* 0x0000003b00347c02 */ /* 0x000fe40008000f00 */
[----:B------:R-:W-:Y:S02]  /*104e0*/  LOP3.LUT R41, R54, UR6, RZ, 0xfc, !PT ;  /* 0x0000000636297c12 */ /* 0x000fe4000f8efcff */
[----:B------:R-:W-:-:S03]  /*104f0*/  PLOP3.LUT P1, PT, PT, PT, UP1, 0x40, 0x0 ;  /* 0x000000000000781c */ /* 0x000fc60003f2e818 */
[----:B------:R-:W-:Y:S01]  /*10500*/  IMAD R52, R52, 0x900, R41 ;  /* 0x0000090034347824 */ /* 0x000fe200078e0229 */
[----:B------:R-:W-:Y:S02]  /*10510*/  ISETP.LT.U32.AND P1, PT, R41, 0x900, P1 ;  /* 0x000009002900780c */ /* 0x000fe40000f21070 */
[----:B------:R-:W-:Y:S01]  /*10520*/  PLOP3.LUT P2, PT, PT, PT, UP1, 0x40, 0x0 ;  /* 0x000000000000781c */ /* 0x000fe20003f4e818 */
[----:B------:R-:W-:Y:S06]  /*10530*/  BAR.SYNC 0x0 ;  /* 0x0000000000007b1d */ /* 0x000fec0000000000 */
[----:B--2---:R-:W-:-:S02]  /*10540*/  SEL R47, R47, RZ, P5 ;  /* 0x000000ff2f2f7207 */ /* 0x004fc40002800000 */
[----:B------:R-:W-:Y:S02]  /*10550*/  SEL R46, R46, RZ, P5 ;  /* 0x000000ff2e2e7207 */ /* 0x000fe40002800000 */
[----:B0-----:R-:W-:Y:S02]  /*10560*/  PRMT R33, R47, 0x7632, R33 ;  /* 0x000076322f217816 */ /* 0x001fe40000000021 */
[----:B---3--:R-:W-:Y:S02]  /*10570*/  SEL R50, R50, RZ, !P6 ;  /* 0x000000ff32327207 */ /* 0x008fe40007000000 */
[----:B-1----:R-:W-:Y:S02]  /*10580*/  SEL R34, R51, RZ, !P6 ;  /* 0x000000ff33227207 */ /* 0x002fe40007000000 */
[----:B------:R-:W-:Y:S02]  /*10590*/  SEL R48, R48, RZ, !P6 ;  /* 0x000000ff30307207 */ /* 0x000fe40007000000 */
[----:B------:R-:W-:-:S02]  /*105a0*/  SHF.L.U32 R42, R47, 0x10, RZ ;  /* 0x000000102f2a7819 */ /* 0x000fc400000006ff */
[----:B------:R-:W-:Y:S01]  /*105b0*/  SHF.L.U32 R41, R33, 0x10, RZ ;  /* 0x0000001021297819 */ /* 0x000fe200000006ff */
[----:B------:R-:W-:Y:S01]  /*105c0*/  FADD R33, R50, 1 ;  /* 0x3f80000032217421 */ /* 0x000fe20000000000 */
[----:B----4-:R-:W-:Y:S02]  /*105d0*/  SEL R47, R30, RZ, P5 ;  /* 0x000000ff1e2f7207 */ /* 0x010fe40002800000 */
[----:B------:R-:W-:Y:S02]  /*105e0*/  SEL R49, R49, RZ, !P6 ;  /* 0x000000ff31317207 */ /* 0x000fe40007000000 */
[----:B------:R-:W-:Y:S01]  /*105f0*/  PRMT R32, R46, 0x7632, R32 ;  /* 0x000076322e207816 */ /* 0x000fe20000000020 */
[----:B------:R-:W-:Y:S01]  /*10600*/  FADD R34, R34, 1 ;  /* 0x3f80000022227421 */ /* 0x000fe20000000000 */
[----:B------:R-:W-:Y:S01]  /*10610*/  SEL R50, R31, RZ, P5 ;  /* 0x000000ff1f327207 */ /* 0x000fe20002800000 */
[----:B------:R-:W-:Y:S01]  /*10620*/  FADD R30, R48, 1 ;  /* 0x3f800000301e7421 */ /* 0x000fe20000000000 */
[----:B------:R-:W-:Y:S01]  /*10630*/  SHF.L.U32 R31, R46, 0x10, RZ ;  /* 0x000000102e1f7819 */ /* 0x000fe200000006ff */
[----:B------:R-:W-:Y:S01]  /*10640*/  FMUL R33, R42, R33 ;  /* 0x000000212a217220 */ /* 0x000fe20000400000 */
[----:B------:R-:W-:Y:S01]  /*10650*/  SEL R46, R28, RZ, P5 ;  /* 0x000000ff1c2e7207 */ /* 0x000fe20002800000 */
[----:B------:R-:W-:Y:S01]  /*10660*/  FMUL R28, R53, R47 ;  /* 0x0000002f351c7220 */ /* 0x000fe20000400000 */
[----:B------:R-:W-:Y:S01]  /*10670*/  SHF.L.U32 R35, R32, 0x10, RZ ;  /* 0x0000001020237819 */ /* 0x000fe200000006ff */
[----:B------:R-:W-:Y:S01]  /*10680*/  FADD R32, R49, 1 ;  /* 0x3f80000031207421 */ /* 0x000fe20000000000 */
[----:B------:R-:W-:Y:S01]  /*10690*/  SEL R48, R29, RZ, P5 ;  /* 0x000000ff1d307207 */ /* 0x000fe20002800000 */
[----:B------:R-:W-:Y:S01]  /*106a0*/  FMUL R34, R41, R34 ;  /* 0x0000002229227220 */ /* 0x000fe20000400000 */
[----:B------:R-:W-:Y:S01]  /*106b0*/  FMUL R29, R53, R50 ;  /* 0x00000032351d7220 */ /* 0x000fe20000400000 */
[----:B------:R-:W-:Y:S01]  /*106c0*/  SEL R45, R45, RZ, P5 ;  /* 0x000000ff2d2d7207 */ /* 0x000fe20002800000 */
[----:B------:R-:W-:Y:S01]  /*106d0*/  FMUL R30, R31, R30 ;  /* 0x0000001e1f1e7220 */ /* 0x000fe20000400000 */
[----:B------:R-:W-:Y:S01]  /*106e0*/  FFMA R28, R33, UR5, R28 ;  /* 0x00000005211c7c23 */ /* 0x000fe2000800001c */
[----:B------:R-:W-:Y:S01]  /*106f0*/  FMUL R32, R35, R32 ;  /* 0x0000002023207220 */ /* 0x000fe20000400000 */
[----:B------:R-:W-:Y:S01]  /*10700*/  FMUL R31, R53, R48 ;  /* 0x00000030351f7220 */ /* 0x000fe20000400000 */
[----:B-----5:R-:W-:Y:S01]  /*10710*/  SEL R33, R27, RZ, !P6 ;  /* 0x000000ff1b217207 */ /* 0x020fe20007000000 */
[----:B------:R-:W-:Y:S01]  /*10720*/  FFMA R34, R34, UR5, R29 ;  /* 0x0000000522227c23 */ /* 0x000fe2000800001d */
[----:B------:R-:W-:Y:S01]  /*10730*/  SEL R27, R24, RZ, !P6 ;  /* 0x000000ff181b7207 */ /* 0x000fe20007000000 */
[----:B------:R-:W-:Y:S01]  /*10740*/  FMUL R29, R53, R46 ;  /* 0x0000002e351d7220 */ /* 0x000fe20000400000 */
[----:B------:R-:W-:Y:S01]  /*10750*/  SEL R44, R44, RZ, P5 ;  /* 0x000000ff2c2c7207 */ /* 0x000fe20002800000 */
[----:B------:R-:W-:Y:S01]  /*10760*/  FFMA R31, R32, UR5, R31 ;  /* 0x00000005201f7c23 */ /* 0x000fe2000800001f */
[----:B------:R-:W-:-:S02]  /*10770*/  PRMT R24, R45, 0x7632, R24 ;  /* 0x000076322d187816 */ /* 0x000fc40000000018 */
[----:B------:R-:W-:Y:S01]  /*10780*/  SEL R26, R26, RZ, !P6 ;  /* 0x000000ff1a1a7207 */ /* 0x000fe20007000000 */
[----:B------:R-:W-:Y:S01]  /*10790*/  FFMA R29, R30, UR5, R29 ;  /* 0x000000051e1d7c23 */ /* 0x000fe2000800001d */
[----:B------:R-:W-:Y:S01]  /*107a0*/  SEL R32, R25, RZ, !P6 ;  /* 0x000000ff19207207 */ /* 0x000fe20007000000 */
[----:B------:R-:W-:Y:S01]  /*107b0*/  FADD R25, R27, 1 ;  /* 0x3f8000001b197421 */ /* 0x000fe20000000000 */
[----:B------:R-:W-:Y:S02]  /*107c0*/  SHF.L.U32 R30, R44, 0x10, RZ ;  /* 0x000000102c1e7819 */ /* 0x000fe400000006ff */
[----:B------:R-:W-:Y:S01]  /*107d0*/  SHF.L.U32 R27, R24, 0x10, RZ ;  /* 0x00000010181b7819 */ /* 0x000fe200000006ff */
[----:B------:R-:W-:Y:S01]  /*107e0*/  FADD R24, R33, 1 ;  /* 0x3f80000021187421 */ /* 0x000fe20000000000 */
[----:B------:R-:W-:Y:S01]  /*107f0*/  FADD R26, R26, 1 ;  /* 0x3f8000001a1a7421 */ /* 0x000fe20000000000 */
[----:B------:R-:W-:Y:S01]  /*10800*/  IMAD.U32 R45, R45, 0x10000, RZ ;  /* 0x000100002d2d7824 */ /* 0x000fe200078e00ff */
[----:B------:R-:W-:Y:S01]  /*10810*/  PRMT R44, R44, 0x7632, R44 ;  /* 0x000076322c2c7816 */ /* 0x000fe2000000002c */
[----:B------:R-:W-:Y:S01]  /*10820*/  FMUL R25, R30, R25 ;  /* 0x000000191e197220 */ /* 0x000fe20000400000 */
[----:B------:R-:W-:Y:S01]  /*10830*/  FMUL R24, R27, R24 ;  /* 0x000000181b187220 */ /* 0x000fe20000400000 */
[----:B------:R-:W-:Y:S01]  /*10840*/  FMUL R26, R45, R26 ;  /* 0x0000001a2d1a7220 */ /* 0x000fe20000400000 */
[----:B------:R-:W-:Y:S01]  /*10850*/  SEL R30, R22, RZ, P5 ;  /* 0x000000ff161e7207 */ /* 0x000fe20002800000 */
[----:B------:R-:W-:Y:S01]  /*10860*/  FADD R22, R32, 1 ;  /* 0x3f80000020167421 */ /* 0x000fe20000000000 */
[----:B------:R-:W-:-:S02]  /*10870*/  SHF.L.U32 R27, R44, 0x10, RZ ;  /* 0x000000102c1b7819 */ /* 0x000fc400000006ff */
[----:B------:R-:W-:Y:S02]  /*10880*/  SEL R41, R20, RZ, P5 ;  /* 0x000000ff14297207 */ /* 0x000fe40002800000 */
[----:B------:R-:W-:Y:S02]  /*10890*/  SEL R42, R23, RZ, P5 ;  /* 0x000000ff172a7207 */ /* 0x000fe40002800000 */
[----:B------:R-:W-:Y:S01]  /*108a0*/  SEL R45, R21, RZ, P5 ;  /* 0x000000ff152d7207 */ /* 0x000fe20002800000 */
[----:B------:R-:W-:Y:S01]  /*108b0*/  FMUL R22, R27, R22 ;  /* 0x000000161b167220 */ /* 0x000fe20000400000 */
[C---:B------:R-:W-:Y:S01]  /*108c0*/  FMUL R23, R53.reuse, R30 ;  /* 0x0000001e35177220 */ /* 0x040fe20000400000 */
[C---:B------:R-:W-:Y:S01]  /*108d0*/  FMUL R20, R53.reuse, R41 ;  /* 0x0000002935147220 */ /* 0x040fe20000400000 */
[C---:B------:R-:W-:Y:S01]  /*108e0*/  FMUL R21, R53.reuse, R42 ;  /* 0x0000002a35157220 */ /* 0x040fe20000400000 */
[----:B------:R-:W-:Y:S01]  /*108f0*/  FMUL R27, R53, R45 ;  /* 0x0000002d351b7220 */ /* 0x000fe20000400000 */
[----:B------:R-:W-:Y:S01]  /*10900*/  FFMA R23, R26, UR5, R23 ;  /* 0x000000051a177c23 */ /* 0x000fe20008000017 */
[----:B------:R-:W-:Y:S01]  /*10910*/  FFMA R20, R25, UR5, R20 ;  /* 0x0000000519147c23 */ /* 0x000fe20008000014 */
[----:B------:R-:W-:Y:S01]  /*10920*/  FFMA R21, R24, UR5, R21 ;  /* 0x0000000518157c23 */ /* 0x000fe20008000015 */
[----:B------:R-:W-:Y:S01]  /*10930*/  FFMA R22, R22, UR5, R27 ;  /* 0x0000000516167c23 */ /* 0x000fe2000800001b */
[----:B------:R-:W-:Y:S01]  /*10940*/  SEL R24, R16, RZ, !P6 ;  /* 0x000000ff10187207 */ /* 0x000fe20007000000 */
[----:B------:R-:W-:Y:S01]  /*10950*/  FFMA R35, R53, R50, R34 ;  /* 0x0000003235237223 */ /* 0x000fe20000000022 */
[----:B------:R-:W-:Y:S01]  /*10960*/  SEL R25, R17, RZ, !P6 ;  /* 0x000000ff11197207 */ /* 0x000fe20007000000 */
[C---:B------:R-:W-:Y:S01]  /*10970*/  FFMA R34, R53.reuse, R47, R28 ;  /* 0x0000002f35227223 */ /* 0x040fe2000000001c */
[----:B------:R-:W-:Y:S01]  /*10980*/  SEL R26, R18, RZ, !P6 ;  /* 0x000000ff121a7207 */ /* 0x000fe20007000000 */
[----:B------:R-:W-:Y:S01]  /*10990*/  FFMA R33, R53, R48, R31 ;  /* 0x0000003035217223 */ /* 0x000fe2000000001f */
[----:B------:R-:W-:Y:S01]  /*109a0*/  SEL R27, R19, RZ, !P6 ;  /* 0x000000ff131b7207 */ /* 0x000fe20007000000 */
[C---:B------:R-:W-:Y:S01]  /*109b0*/  FFMA R32, R53.reuse, R46, R29 ;  /* 0x0000002e35207223 */ /* 0x040fe2000000001d */
[C---:B------:R-:W-:Y:S01]  /*109c0*/  FFMA R18, R53.reuse, R30, R23 ;  /* 0x0000001e35127223 */ /* 0x040fe20000000017 */
[C---:B------:R-:W-:Y:S01]  /*109d0*/  FFMA R16, R53.reuse, R41, R20 ;  /* 0x0000002935107223 */ /* 0x040fe20000000014 */
[C---:B------:R-:W-:Y:S01]  /*109e0*/  FFMA R19, R53.reuse, R42, R21 ;  /* 0x0000002a35137223 */ /* 0x040fe20000000015 */
[----:B------:R-:W-:Y:S01]  /*109f0*/  FFMA R17, R53, R45, R22 ;  /* 0x0000002d35117223 */ /* 0x000fe20000000016 */
[----:B------:R-:W-:Y:S01]  /*10a00*/  STS.128 [R7+0x10], R32 ;  /* 0x0000102007007388 */ /* 0x000fe20000000c00 */
[----:B------:R-:W-:Y:S01]  /*10a10*/  FADD R20, R25, 1 ;  /* 0x3f80000019147421 */ /* 0x000fe20000000000 */
[----:B------:R-:W-:Y:S01]  /*10a20*/  FADD R21, R24, 1 ;  /* 0x3f80000018157421 */ /* 0x000fe20000000000 */
[----:B------:R-:W-:Y:S01]  /*10a30*/  FADD R31, R26, 1 ;  /* 0x3f8000001a1f7421 */ /* 0x000fe20000000000 */
[----:B------:R-:W-:Y:S01]  /*10a40*/  STS.128 [R7], R16 ;  /* 0x0000001007007388 */ /* 0x000fe20000000c00 */
[----:B------:R-:W-:Y:S01]  /*10a50*/  FADD R30, R27, 1 ;  /* 0x3f8000001b1e7421 */ /* 0x000fe20000000000 */
[----:B------:R-:W-:-:S02]  /*10a60*/  SEL R11, R11, RZ, P5 ;  /* 0x000000ff0b0b7207 */ /* 0x000fc40002800000 */
[----:B------:R-:W-:Y:S06]  /*10a70*/  BAR.SYNC 0x0 ;  /* 0x0000000000007b1d */ /* 0x000fec0000000000 */
[----:B------:R-:W0:Y:S01]  /*10a80*/  LDS.128 R24, [R246.X16] ;  /* 0x00000000f6187984 */ /* 0x000e22000000cc00 */
[----:B------:R-:W-:Y:S01]  /*10a90*/  PRMT R28, R11, 0x7632, R28 ;  /* 0x000076320b1c7816 */ /* 0x000fe2000000001c */
[----:B------:R-:W-:Y:S01]  /*10aa0*/  FMUL R35, R35, R30 ;  /* 0x0000001e23237220 */ /* 0x000fe20000400000 */
[----:B------:R-:W-:Y:S02]  /*10ab0*/  SHF.L.U32 R29, R11, 0x10, RZ ;  /* 0x000000100b1d7819 */ /* 0x000fe400000006ff */
[----:B------:R-:W-:Y:S01]  /*10ac0*/  SHF.L.U32 R28, R28, 0x10, RZ ;  /* 0x000000101c1c7819 */ /* 0x000fe200000006ff */
[----:B------:R-:W-:Y:S01]  /*10ad0*/  FMUL R42, R32, R21 ;  /* 0x00000015202a7220 */ /* 0x000fe20000400000 */
[----:B------:R-:W-:Y:S01]  /*10ae0*/  SEL R11, R10, RZ, P5 ;  /* 0x000000ff0a0b7207 */ /* 0x000fe20002800000 */
[----:B------:R-:W-:Y:S01]  /*10af0*/  FMUL R41, R33, R20 ;  /* 0x0000001421297220 */ /* 0x000fe20000400000 */
[----:B------:R-:W-:Y:S01]  /*10b00*/  IADD3 R10, R54, 0x400, RZ ;  /* 0x00000400360a7810 */ /* 0x000fe20007ffe0ff */
[----:B------:R-:W1:Y:S01]  /*10b10*/  LDS.128 R20, [R246.X16+0x1000] ;  /* 0x00100000f6147984 */ /* 0x000e62000000cc00 */
[----:B------:R-:W-:Y:S01]  /*10b20*/  FMUL R35, R28, R35 ;  /* 0x000000231c237220 */ /* 0x000fe20000400000 */
[----:B------:R-:W-:Y:S01]  /*10b30*/  FMUL R44, R34, R31 ;  /* 0x0000001f222c7220 */ /* 0x000fe20000400000 */
[----:B------:R-:W-:-:S02]  /*10b40*/  PRMT R28, R11, 0x7632, R28 ;  /* 0x000076320b1c7816 */ /* 0x000fc4000000001c */
[----:B------:R-:W-:Y:S01]  /*10b50*/  MOV R31, UR59 ;  /* 0x0000003b001f7c02 */ /* 0x000fe20008000f00 */
[----:B------:R-:W-:Y:S01]  /*10b60*/  FMUL R29, R29, R44 ;  /* 0x0000002c1d1d7220 */ /* 0x000fe20000400000 */
[----:B------:R-:W-:Y:S02]  /*10b70*/  LOP3.LUT R10, R10, UR6, RZ, 0xfc, !PT ;  /* 0x000000060a0a7c12 */ /* 0x000fe4000f8efcff */
[----:B------:R-:W-:Y:S01]  /*10b80*/  SHF.L.U32 R11, R11, 0x10, RZ ;  /* 0x000000100b0b7819 */ /* 0x000fe200000006ff */
[----:B------:R-:W-:Y:S01]  /*10b90*/  IMAD.U32 R28, R28, 0x10000, RZ ;  /* 0x000100001c1c7824 */ /* 0x000fe200078e00ff */
[----:B------:R-:W-:Y:S01]  /*10ba0*/  ISETP.LT.U32.AND P2, PT, R10, 0x900, P2 ;  /* 0x000009000a00780c */ /* 0x000fe20001741070 */
[----:B------:R-:W-:Y:S01]  /*10bb0*/  IMAD R30, R31, 0x900, R10 ;  /* 0x000009001f1e7824 */ /* 0x000fe200078e020a */
[----:B------:R-:W-:Y:S01]  /*10bc0*/  FSEL R10, R29, -RZ, P5 ;  /* 0x800000ff1d0a7208 */ /* 0x000fe20002800000 */
[----:B------:R-:W-:Y:S01]  /*10bd0*/  FMUL R42, R11, R42 ;  /* 0x0000002a0b2a7220 */ /* 0x000fe20000400000 */
[----:B------:R-:W-:Y:S01]  /*10be0*/  FMUL R28, R28, R41 ;  /* 0x000000291c1c7220 */ /* 0x000fe20000400000 */
[----:B------:R-:W-:-:S02]  /*10bf0*/  SEL R11, R14, RZ, !P6 ;  /* 0x000000ff0e0b7207 */ /* 0x000fc40007000000 */
[----:B------:R-:W-:Y:S02]  /*10c00*/  SEL R14, R15, RZ, !P6 ;  /* 0x000000ff0f0e7207 */ /* 0x000fe40007000000 */
[----:B------:R-:W-:Y:S01]  /*10c10*/  SEL R12, R12, RZ, !P6 ;  /* 0x000000ff0c0c7207 */ /* 0x000fe20007000000 */
[----:B------:R-:W-:Y:S01]  /*10c20*/  FADD R39, R10, R39 ;  /* 0x000000270a277221 */ /* 0x000fe20000000000 */
[----:B------:R-:W-:Y:S01]  /*10c30*/  FSEL R29, R28, -RZ, P5 ;  /* 0x800000ff1c1d7208 */ /* 0x000fe20002800000 */
[----:B------:R-:W-:Y:S01]  /*10c40*/  FADD R11, R11, 1 ;  /* 0x3f8000000b0b7421 */ /* 0x000fe20000000000 */
[----:B------:R-:W-:Y:S01]  /*10c50*/  FADD R10, R14, 1 ;  /* 0x3f8000000e0a7421 */ /* 0x000fe20000000000 */
[----:B------:R-:W-:Y:S01]  /*10c60*/  FADD R15, R12, 1 ;  /* 0x3f8000000c0f7421 */ /* 0x000fe20000000000 */
[----:B------:R-:W-:Y:S01]  /*10c70*/  SEL R13, R13, RZ, !P6 ;  /* 0x000000ff0d0d7207 */ /* 0x000fe20007000000 */
[----:B------:R-:W-:Y:S01]  /*10c80*/  FADD R38, R29, R38 ;  /* 0x000000261d267221 */ /* 0x000fe20000000000 */
[----:B------:R-:W-:Y:S01]  /*10c90*/  SEL R8, R8, RZ, P5 ;  /* 0x000000ff08087207 */ /* 0x000fe20002800000 */
[----:B------:R-:W-:Y:S01]  /*10ca0*/  FMUL R18, R18, R11 ;  /* 0x0000000b12127220 */ /* 0x000fe20000400000 */
[----:B------:R-:W-:Y:S01]  /*10cb0*/  SEL R9, R9, RZ, P5 ;  /* 0x000000ff09097207 */ /* 0x000fe20002800000 */
[----:B------:R-:W-:Y:S01]  /*10cc0*/  FMUL R28, R19, R10 ;  /* 0x0000000a131c7220 */ /* 0x000fe20000400000 */
[----:B------:R-:W-:Y:S01]  /*10cd0*/  FMUL R29, R16, R15 ;  /* 0x0000000f101d7220 */ /* 0x000fe20000400000 */
[----:B------:R-:W-:Y:S01]  /*10ce0*/  IMAD.WIDE R10, R52, R55, c[0x0][0x730] ;  /* 0x0001cc00340a7625 */ /* 0x000fe200078e0237 */
[----:B------:R-:W-:Y:S01]  /*10cf0*/  FADD R16, R13, 1 ;  /* 0x3f8000000d107421 */ /* 0x000fe20000000000 */
[----:B------:R-:W-:-:S02]  /*10d00*/  PRMT R13, R9, 0x7632, R13 ;  /* 0x00007632090d7816 */ /* 0x000fc4000000000d */
[C---:B------:R-:W-:Y:S01]  /*10d10*/  PRMT R12, R8.reuse, 0x7632, R12 ;  /* 0x00007632080c7816 */ /* 0x040fe2000000000c */
[----:B0-----:R0:W-:Y:S01]  /*10d20*/  @P1 STG.E.128 [R10.64], R24 ;  /* 0x000000180a001986 */ /* 0x0011e2000c101d20 */
[----:B------:R-:W-:Y:S01]  /*10d30*/  SHF.L.U32 R9, R9, 0x10, RZ ;  /* 0x0000001009097819 */ /* 0x000fe200000006ff */
[----:B------:R-:W-:Y:S01]  /*10d40*/  FMUL R17, R17, R16 ;  /* 0x0000001011117220 */ /* 0x000fe20000400000 */
[----:B------:R-:W-:Y:S02]  /*10d50*/  SHF.L.U32 R8, R8, 0x10, RZ ;  /* 0x0000001008087819 */ /* 0x000fe400000006ff */
[----:B------:R-:W-:Y:S02]  /*10d60*/  SHF.L.U32 R13, R13, 0x10, RZ ;  /* 0x000000100d0d7819 */ /* 0x000fe400000006ff */
[----:B------:R-:W-:Y:S02]  /*10d70*/  SHF.L.U32 R12, R12, 0x10, RZ ;  /* 0x000000100c0c7819 */ /* 0x000fe400000006ff */
[----:B------:R-:W-:Y:S01]  /*10d80*/  PLOP3.LUT P1, PT, PT, PT, UP0, 0x80, 0x0 ;  /* 0x000000000000781c */ /* 0x000fe20003f2f008 */
[----:B------:R-:W-:Y:S01]  /*10d90*/  FMUL R9, R9, R18 ;  /* 0x0000001209097220 */ /* 0x000fe20000400000 */
[----:B------:R-:W-:Y:S01]  /*10da0*/  FMUL R8, R8, R29 ;  /* 0x0000001d08087220 */ /* 0x000fe20000400000 */
[----:B------:R-:W-:Y:S01]  /*10db0*/  FMUL R13, R13, R28 ;  /* 0x0000001c0d0d7220 */ /* 0x000fe20000400000 */
[----:B------:R-:W-:Y:S01]  /*10dc0*/  FMUL R12, R12, R17 ;  /* 0x000000110c0c7220 */ /* 0x000fe20000400000 */
[----:B------:R-:W-:Y:S01]  /*10dd0*/  IMAD.WIDE R14, R30, R55, c[0x0][0x730] ;  /* 0x0001cc001e0e7625 */ /* 0x000fe200078e0237 */
[----:B------:R-:W-:-:S02]  /*10de0*/  FSEL R35, R35, -RZ, P5 ;  /* 0x800000ff23237208 */ /* 0x000fc40002800000 */
[----:B------:R-:W-:Y:S02]  /*10df0*/  FSEL R42, R42, -RZ, P5 ;  /* 0x800000ff2a2a7208 */ /* 0x000fe40002800000 */
[----:B0-----:R-:W-:Y:S02]  /*10e00*/  FSEL R10, R9, -RZ, P5 ;  /* 0x800000ff090a7208 */ /* 0x001fe40002800000 */
        /* <DEDUP_REMOVED lines=12> */
[----:B------:R-:W-:Y:S05]  /*10ed0*/  @P1 BRA `(.L_x_2) ;  /* 0xfffff2b000001947 */ /* 0x000fea000383ffff */
[----:B------:R-:W-:Y:S01]  /*10ee0*/  FADD R6, R5, R6 ;  /* 0x0000000605067221 */ /* 0x000fe20000000000 */
[----:B------:R-:W-:Y:S06]  /*10ef0*/  BAR.SYNC 0x0 ;  /* 0x0000000000007b1d */ /* 0x000fec0000000000 */
[----:B------:R-:W-:Y:S01]  /*10f00*/  FADD R3, R3, R6 ;  /* 0x0000000603037221 */ /* 0x000fe20000000000 */
[----:B------:R-:W-:-:S02]  /*10f10*/  UPLOP3.LUT UP0, UPT, UPT, UPT, UPT, 0x80, 0x0 ;  /* 0x000000000000789c */ /* 0x000fc40003f0f070 */
[----:B------:R-:W-:Y:S01]  /*10f20*/  UMOV UR5, URZ ;  /* 0x0000003f00057c82 */ /* 0x000fe20008000000 */
[----:B------:R-:W-:-:S04]  /*10f30*/  FADD R36, R36, R3 ;  /* 0x0000000324247221 */ /* 0x000fc80000000000 */
[----:B------:R-:W-:-:S04]  /*10f40*/  FADD R37, R37, R36 ;  /* 0x0000002425257221 */ /* 0x000fc80000000000 */
[----:B------:R-:W-:-:S04]  /*10f50*/  FADD R38, R38, R37 ;  /* 0x0000002526267221 */ /* 0x000fc80000000000 */
        /* <DEDUP_REMOVED lines=12> */
[----:B------:R-:W-:Y:S04]  /*11020*/  @!P3 STS [R2], R9 ;  /* 0x000000090200b388 */ /* 0x000fe80000000800 */
[----:B------:R-:W-:Y:S06]  /*11030*/  BAR.SYNC 0x0 ;  /* 0x0000000000007b1d */ /* 0x000fec0000000000 */
[----:B------:R-:W1:Y:S04]  /*11040*/  @!P4 LDS R7, [R4.X4] ;  /* 0x000000000407c984 */ /* 0x000e680000004800 */
[----:B-1----:R-:W1:Y:S02]  /*11050*/  SHFL.BFLY PT, R6, R7, 0x4, 0x1f ;  /* 0x0c801f0007067f89 */ /* 0x002e6400000e0000 */
[----:B-1----:R-:W-:-:S05]  /*11060*/  FADD R6, R7, R6 ;  /* 0x0000000607067221 */ /* 0x002fca0000000000 */
[----:B------:R-:W1:Y:S02]  /*11070*/  SHFL.BFLY PT, R3, R6, 0x2, 0x1f ;  /* 0x0c401f0006037f89 */ /* 0x000e6400000e0000 */
[----:B-1----:R-:W-:-:S05]  /*11080*/  FADD R3, R6, R3 ;  /* 0x0000000306037221 */ /* 0x002fca0000000000 */
[----:B------:R-:W1:Y:S02]  /*11090*/  SHFL.BFLY PT, R8, R3, 0x1, 0x1f ;  /* 0x0c201f0003087f89 */ /* 0x000e6400000e0000 */
[----:B-1----:R-:W-:Y:S01]  /*110a0*/  FADD R5, R3, R8 ;  /* 0x0000000803057221 */ /* 0x002fe20000000000 */
[----:B------:R-:W-:-:S04]  /*110b0*/  MOV R8, UR4 ;  /* 0x0000000400087c02 */ /* 0x000fc80008000f00 */
[----:B------:R-:W-:Y:S01]  /*110c0*/  @P0 STS [R4.X4], R5 ;  /* 0x0000000504000388 */ /* 0x000fe20000004800 */
[----:B------:R-:W-:-:S03]  /*110d0*/  FMUL R8, R8, UR4 ;  /* 0x0000000408087c20 */ /* 0x000fc60008400000 */
[----:B------:R-:W-:Y:S06]  /*110e0*/  BAR.SYNC 0x0 ;  /* 0x0000000000007b1d */ /* 0x000fec0000000000 */
[----:B------:R-:W1:Y:S01]  /*110f0*/  LDS R2, [RZ] ;  /* 0x00000000ff027984 */ /* 0x000e620000000800 */
[----:B------:R-:W-:Y:S01]  /*11100*/  FMUL R7, R8, UR4 ;  /* 0x0000000408077c20 */ /* 0x000fe20008400000 */
[----:B-1----:R-:W-:-:S04]  /*11110*/  FMUL R2, R2, -0.5 ;  /* 0xbf00000002027820 */ /* 0x002fc80000400000 */
[----:B------:R-:W-:-:S04]  /*11120*/  FMUL R2, R2, R7 ;  /* 0x0000000702027220 */ /* 0x000fc80000400000 */
[----:B------:R-:W-:-:S01]  /*11130*/  FMUL R28, R2, 0.00043402778101153671741 ;  /* 0x39e38e39021c7820 */ /* 0x000fc20000400000 */
.L_x_3:
[C---:B------:R-:W-:Y:S01]  /*11140*/  IADD3 R5, P0, R43.reuse, UR5, RZ ;  /* 0x000000052b057c10 */ /* 0x040fe2000ff1e0ff */
[----:B------:R-:W-:Y:S01]  /*11150*/  IMAD.U32 R8, RZ, RZ, UR59 ;  /* 0x0000003bff087e24 */ /* 0x000fe2000f8e00ff */
[----:B------:R-:W-:Y:S01]  /*11160*/  LOP3.LUT R7, R43, UR5, RZ, 0xfc, !PT ;  /* 0x000000052b077c12 */ /* 0x000fe2000f8efcff */
[----:B0-----:R-:W-:Y:S01]  /*11170*/  CS2R R20, SRZ ;  /* 0x0000000000147805 */ /* 0x001fe2000001ff00 */
[----:B------:R-:W-:Y:S01]  /*11180*/  LOP3.LUT R3, R0, UR5, RZ, 0xfc, !PT ;  /* 0x0000000500037c12 */ /* 0x000fe2000f8efcff */
[----:B------:R-:W-:Y:S01]  /*11190*/  CS2R R22, SRZ ;  /* 0x0000000000167805 */ /* 0x000fe2000001ff00 */
[----:B------:R-:W-:Y:S01]  /*111a0*/  MOV R4, UR59 ;  /* 0x0000003b00047c02 */ /* 0x000fe20008000f00 */
[----:B------:R-:W-:Y:S01]  /*111b0*/  CS2R R12, SRZ ;  /* 0x00000000000c7805 */ /* 0x000fe2000001ff00 */
[----:B------:R-:W-:Y:S01]  /*111c0*/  IADD3.X R6, RZ, RZ, RZ, P0, !PT ;  /* 0x000000ffff067210 */ /* 0x000fe200007fe4ff */
[----:B------:R-:W-:Y:S01]  /*111d0*/  CS2R R14, SRZ ;  /* 0x00000000000e7805 */ /* 0x000fe2000001ff00 */
[----:B------:R-:W-:Y:S01]  /*111e0*/  LEA R2, P0, R5, c[0x0][0x628], 0x2 ;  /* 0x00018a0005027a11 */ /* 0x000fe200078010ff */
[----:B------:R-:W-:Y:S01]  /*111f0*/  IMAD R4, R4, 0x900, R3 ;  /* 0x0000090004047824 */ /* 0x000fe200078e0203 */
[----:B------:R-:W-:-:S02]  /*11200*/  ISETP.GE.U32.AND P1, PT, R7, 0x900, PT ;  /* 0x000009000700780c */ /* 0x000fc40003f26070 */
[----:B------:R-:W-:Y:S02]  /*11210*/  LEA.HI.X R3, R5, c[0x0][0x62c], R6, 0x2, P0 ;  /* 0x00018b0005037a11 */ /* 0x000fe400000f1406 */
[----:B------:R-:W-:Y:S02]  /*11220*/  ISETP.LT.AND P0, PT, R8, 0x200, !P1 ;  /* 0x000002000800780c */ /* 0x000fe40004f01270 */
[----:B------:R-:W-:Y:S02]  /*11230*/  MOV R24, 0x4 ;  /* 0x0000000400187802 */ /* 0x000fe40000000f00 */
[----:B------:R-:W-:-:S03]  /*11240*/  MOV R6, UR59 ;  /* 0x0000003b00067c02 */ /* 0x000fc60008000f00 */
[-C--:B------:R-:W-:Y:S02]  /*11250*/  IMAD.WIDE R4, R4, R24.reuse, c[0x0][0x730] ;  /* 0x0001cc0004047625 */ /* 0x080fe400078e0218 */
[----:B------:R0:W2:Y:S01]  /*11260*/  @!P1 LDG.E.EL.128 R20, [R2.64+0x10] ;  /* 0x0000102002149981 */ /* 0x0000a2000c2e1d00 */
[----:B------:R-:W-:Y:S01]  /*11270*/  CS2R R16, SRZ ;  /* 0x0000000000107805 */ /* 0x000fe2000001ff00 */
[----:B------:R-:W-:Y:S01]  /*11280*/  CS2R R18, SRZ ;  /* 0x0000000000127805 */ /* 0x000fe2000001ff00 */
[----:B------:R-:W-:Y:S01]  /*11290*/  IMAD R29, R6, 0x900, R7 ;  /* 0x00000900061d7824 */ /* 0x000fe200078e0207 */
[----:B------:R1:W3:Y:S01]  /*112a0*/  @P0 LDG.E.EF.128 R12, [R4.64] ;  /* 0x00000020040c0981 */ /* 0x0002e2000c0e1d00 */
[-C--:B------:R-:W-:Y:S01]  /*112b0*/  IMAD.WIDE.U32 R6, R7, R24.reuse, c[0x0][0x628] ;  /* 0x00018a0007067625 */ /* 0x080fe200078e0018 */
[----:B------:R-:W-:Y:S01]  /*112c0*/  CS2R R8, SRZ ;  /* 0x0000000000087805 */ /* 0x000fe2000001ff00 */
[----:B------:R-:W-:Y:S01]  /*112d0*/  CS2R R10, SRZ ;  /* 0x00000000000a7805 */ /* 0x000fe2000001ff00 */
[----:B------:R-:W-:Y:S01]  /*112e0*/  MOV R32, 0x2 ;  /* 0x0000000200207802 */ /* 0x000fe20000000f00 */
[----:B0-----:R-:W-:Y:S01]  /*112f0*/  IMAD.WIDE R2, R29, R24, c[0x0][0x730] ;  /* 0x0001cc001d027625 */ /* 0x001fe200078e0218 */
[----:B------:R3:W4:Y:S01]  /*11300*/  @!P1 LDG.E.EL.128 R16, [R6.64] ;  /* 0x0000002006109981 */ /* 0x000722000c2e1d00 */
[----:B------:R-:W-:Y:S01]  /*11310*/  CS2R R24, SRZ ;  /* 0x0000000000187805 */ /* 0x000fe2000001ff00 */
[----:B------:R-:W-:-:S02]  /*11320*/  CS2R R26, SRZ ;  /* 0x00000000001a7805 */ /* 0x000fc4000001ff00 */
[----:B------:R0:W5:Y:S01]  /*11330*/  @P0 LDG.E.EF.128 R8, [R2.64] ;  /* 0x0000002002080981 */ /* 0x000162000c0e1d00 */
[----:B-1----:R-:W-:-:S05]  /*11340*/  IMAD.WIDE R4, R29, R32, c[0x0][0x618] ;  /* 0x000186001d047625 */ /* 0x002fca00078e0220 */
[----:B------:R1:W5:Y:S01]  /*11350*/  @P0 LDG.E.EF.128 R24, [R4.64] ;  /* 0x0000002004180981 */ /* 0x000362000c0e1d00 */
[----:B------:R-:W-:Y:S01]  /*11360*/  UMOV UR5, 0x800 ;  /* 0x0000080000057882 */ /* 0x000fe20000000000 */
[----:B--2---:R-:W-:Y:S02]  /*11370*/  SEL R30, R20, RZ, !P1 ;  /* 0x000000ff141e7207 */ /* 0x004fe40004800000 */
[----:B------:R-:W-:Y:S02]  /*11380*/  SEL R31, R21, RZ, !P1 ;  /* 0x000000ff151f7207 */ /* 0x000fe40004800000 */
[----:B------:R-:W-:Y:S01]  /*11390*/  SEL R23, R23, RZ, !P1 ;  /* 0x000000ff17177207 */ /* 0x000fe20004800000 */
[----:B0-----:R-:W-:Y:S01]  /*113a0*/  FADD R2, R30, 1 ;  /* 0x3f8000001e027421 */ /* 0x001fe20000000000 */
[----:B---3--:R-:W-:Y:S01]  /*113b0*/  SEL R7, R12, RZ, P0 ;  /* 0x000000ff0c077207 */ /* 0x008fe20000000000 */
[----:B------:R-:W-:Y:S01]  /*113c0*/  FADD R3, R31, 1 ;  /* 0x3f8000001f037421 */ /* 0x000fe20000000000 */
[----:B------:R-:W-:Y:S01]  /*113d0*/  SEL R6, R13, RZ, P0 ;  /* 0x000000ff0d067207 */ /* 0x000fe20000000000 */
[----:B-1----:R-:W-:Y:S01]  /*113e0*/  FADD R5, R23, 1 ;  /* 0x3f80000017057421 */ /* 0x002fe20000000000 */
[----:B------:R-:W-:Y:S01]  /*113f0*/  SEL R20, R15, RZ, P0 ;  /* 0x000000ff0f147207 */ /* 0x000fe20000000000 */
[----:B------:R-:W-:Y:S01]  /*11400*/  FMUL R12, R7, R2 ;  /* 0x00000002070c7220 */ /* 0x000fe20000400000 */
[----:B------:R-:W-:Y:S01]  /*11410*/  SEL R22, R22, RZ, !P1 ;  /* 0x000000ff16167207 */ /* 0x000fe20004800000 */
[----:B------:R-:W-:Y:S01]  /*11420*/  FMUL R13, R6, R3 ;  /* 0x00000003060d7220 */ /* 0x000fe20000400000 */
[----:B----4-:R-:W-:Y:S01]  /*11430*/  SEL R2, R16, RZ, !P1 ;  /* 0x000000ff10027207 */ /* 0x010fe20004800000 */
[----:B------:R-:W-:Y:S01]  /*11440*/  FMUL R15, R20, R5 ;  /* 0x00000005140f7220 */ /* 0x000fe20000400000 */
[----:B------:R-:W-:Y:S01]  /*11450*/  SEL R3, R17, RZ, !P1 ;  /* 0x000000ff11037207 */ /* 0x000fe20004800000 */
[----:B------:R-:W-:Y:S01]  /*11460*/  FADD R4, R22, 1 ;  /* 0x3f80000016047421 */ /* 0x000fe20000000000 */
[----:B------:R-:W-:Y:S01]  /*11470*/  SEL R21, R14, RZ, P0 ;  /* 0x000000ff0e157207 */ /* 0x000fe20000000000 */
[----:B------:R-:W-:Y:S01]  /*11480*/  FADD R2, R2, 1 ;  /* 0x3f80000002027421 */ /* 0x000fe20000000000 */
[----:B-----5:R-:W-:Y:S01]  /*11490*/  SEL R5, R8, RZ, P0 ;  /* 0x000000ff08057207 */ /* 0x020fe20000000000 */
[----:B------:R-:W-:Y:S01]  /*114a0*/  FADD R3, R3, 1 ;  /* 0x3f80000003037421 */ /* 0x000fe20000000000 */
[----:B------:R-:W-:Y:S01]  /*114b0*/  SEL R18, R18, RZ, !P1 ;  /* 0x000000ff12127207 */ /* 0x000fe20004800000 */
[----:B------:R-:W-:Y:S01]  /*114c0*/  FMUL R14, R21, R4 ;  /* 0x00000004150e7220 */ /* 0x000fe20000400000 */
[----:B------:R-:W-:Y:S01]  /*114d0*/  SEL R6, R9, RZ, P0 ;  /* 0x000000ff09067207 */ /* 0x000fe20000000000 */
[----:B------:R-:W-:Y:S01]  /*114e0*/  FMUL R4, R5, R2 ;  /* 0x0000000205047220 */ /* 0x000fe20000400000 */
[----:B------:R-:W-:Y:S01]  /*114f0*/  SEL R19, R19, RZ, !P1 ;  /* 0x000000ff13137207 */ /* 0x000fe20004800000 */
[----:B------:R-:W-:Y:S01]  /*11500*/  FADD R2, R18, 1 ;  /* 0x3f80000012027421 */ /* 0x000fe20000000000 */
[----:B------:R-:W-:Y:S01]  /*11510*/  SEL R7, R10, RZ, P0 ;  /* 0x000000ff0a077207 */ /* 0x000fe20000000000 */
[----:B------:R-:W-:Y:S01]  /*11520*/  FMUL R5, R6, R3 ;  /* 0x0000000306057220 */ /* 0x000fe20000400000 */
[----:B------:R-:W-:Y:S01]  /*11530*/  SEL R8, R11, RZ, P0 ;  /* 0x000000ff0b087207 */ /* 0x000fe20000000000 */
[----:B------:R-:W-:Y:S01]  /*11540*/  FADD R3, R19, 1 ;  /* 0x3f80000013037421 */ /* 0x000fe20000000000 */
[----:B------:R-:W-:Y:S01]  /*11550*/  SEL R24, R24, RZ, P0 ;  /* 0x000000ff18187207 */ /* 0x000fe20000000000 */
[----:B------:R-:W-:Y:S01]  /*11560*/  FMUL R6, R7, R2 ;  /* 0x0000000207067220 */ /* 0x000fe20000400000 */
[----:B------:R-:W-:Y:S01]  /*11570*/  SEL R25, R25, RZ, P0 ;  /* 0x000000ff19197207 */ /* 0x000fe20000000000 */
[----:B------:R-:W-:Y:S01]  /*11580*/  FMUL R7, R8, R3 ;  /* 0x0000000308077220 */ /* 0x000fe20000400000 */
[----:B------:R-:W-:Y:S01]  /*11590*/  PRMT R2, R24, 0x7632, R2 ;  /* 0x0000763218027816 */ /* 0x000fe20000000002 */
[----:B------:R-:W-:Y:S01]  /*115a0*/  FMUL R9, R4, UR4 ;  /* 0x0000000404097c20 */ /* 0x000fe20008400000 */
[----:B------:R-:W-:Y:S01]  /*115b0*/  SHF.L.U32 R24, R24, 0x10, RZ ;  /* 0x0000001018187819 */ /* 0x000fe200000006ff */
[----:B------:R-:W-:Y:S01]  /*115c0*/  IMAD.U32 R3, R25, 0x10000, RZ ;  /* 0x0001000019037824 */ /* 0x000fe200078e00ff */
[----:B------:R-:W-:-:S02]  /*115d0*/  SHF.L.U32 R4, R2, 0x10, RZ ;  /* 0x0000001002047819 */ /* 0x000fc400000006ff */
[----:B------:R-:W-:Y:S01]  /*115e0*/  PRMT R25, R25, 0x7632, R25 ;  /* 0x0000763219197816 */ /* 0x000fe20000000019 */
[CC--:B------:R-:W-:Y:S01]  /*115f0*/  FMUL R11, R28.reuse, R3.reuse ;  /* 0x000000031c0b7220 */ /* 0x0c0fe20000400000 */
[C---:B------:R-:W-:Y:S01]  /*11600*/  FFMA R9, R28.reuse, R24, R9 ;  /* 0x000000181c097223 */ /* 0x040fe20000000009 */
[----:B------:R-:W-:Y:S01]  /*11610*/  FMUL R2, R28, R4 ;  /* 0x000000041c027220 */ /* 0x000fe20000400000 */
[----:B------:R-:W-:Y:S01]  /*11620*/  SEL R26, R26, RZ, P0 ;  /* 0x000000ff1a1a7207 */ /* 0x000fe20000000000 */
[----:B------:R-:W-:Y:S01]  /*11630*/  FFMA R6, R6, UR4, R11 ;  /* 0x0000000406067c23 */ /* 0x000fe2000800000b */
[----:B------:R-:W-:Y:S01]  /*11640*/  SEL R27, R27, RZ, P0 ;  /* 0x000000ff1b1b7207 */ /* 0x000fe20000000000 */
[C---:B------:R-:W-:Y:S01]  /*11650*/  FFMA R24, R28.reuse, R24, R9 ;  /* 0x000000181c187223 */ /* 0x040fe20000000009 */
[----:B------:R-:W-:Y:S01]  /*11660*/  FFMA R9, R5, UR4, R2 ;  /* 0x0000000405097c23 */ /* 0x000fe20008000002 */
[----:B------:R-:W-:Y:S01]  /*11670*/  SHF.L.U32 R25, R25, 0x10, RZ ;  /* 0x0000001019197819 */ /* 0x000fe200000006ff */
[----:B------:R-:W-:Y:S01]  /*11680*/  FFMA R11, R28, R3, R6 ;  /* 0x000000031c0b7223 */ /* 0x000fe20000000006 */
[----:B------:R-:W-:Y:S01]  /*11690*/  PRMT R2, R26, 0x7632, R2 ;  /* 0x000076321a027816 */ /* 0x000fe20000000002 */
[C---:B------:R-:W-:Y:S01]  /*116a0*/  FFMA R9, R28.reuse, R4, R9 ;  /* 0x000000041c097223 */ /* 0x040fe20000000009 */
[----:B------:R-:W-:Y:S01]  /*116b0*/  PRMT R3, R27, 0x7632, R3 ;  /* 0x000076321b037816 */ /* 0x000fe20000000003 */
[----:B------:R-:W-:Y:S01]  /*116c0*/  FMUL R6, R28, R25 ;  /* 0x000000191c067220 */ /* 0x000fe20000400000 */
[----:B------:R-:W-:-:S02]  /*116d0*/  SHF.L.U32 R26, R26, 0x10, RZ ;  /* 0x000000101a1a7819 */ /* 0x000fc400000006ff */
[----:B------:R-:W-:Y:S01]  /*116e0*/  SHF.L.U32 R2, R2, 0x10, RZ ;  /* 0x0000001002027819 */ /* 0x000fe200000006ff */
[----:B------:R-:W-:Y:S01]  /*116f0*/  FFMA R10, R7, UR4, R6 ;  /* 0x00000004070a7c23 */ /* 0x000fe20008000006 */
[----:B------:R-:W-:Y:S01]  /*11700*/  SHF.L.U32 R27, R27, 0x10, RZ ;  /* 0x000000101b1b7819 */ /* 0x000fe200000006ff */
[C---:B------:R-:W-:Y:S01]  /*11710*/  FMUL R5, R28.reuse, R26 ;  /* 0x0000001a1c057220 */ /* 0x040fe20000400000 */
[----:B------:R-:W-:Y:S01]  /*11720*/  SHF.L.U32 R3, R3, 0x10, RZ ;  /* 0x0000001003037819 */ /* 0x000fe200000006ff */
[C---:B------:R-:W-:Y:S01]  /*11730*/  FMUL R6, R28.reuse, R2 ;  /* 0x000000021c067220 */ /* 0x040fe20000400000 */
[C---:B------:R-:W-:Y:S01]  /*11740*/  FFMA R10, R28.reuse, R25, R10 ;  /* 0x000000191c0a7223 */ /* 0x040fe2000000000a */
[----:B------:R-:W-:Y:S01]  /*11750*/  FMUL R7, R28, R27 ;  /* 0x0000001b1c077220 */ /* 0x000fe20000400000 */
[----:B------:R-:W-:Y:S01]  /*11760*/  FFMA R5, R12, UR4, R5 ;  /* 0x000000040c057c23 */ /* 0x000fe20008000005 */
[----:B------:R-:W-:Y:S01]  /*11770*/  FMUL R8, R28, R3 ;  /* 0x000000031c087220 */ /* 0x000fe20000400000 */
[----:B------:R-:W-:Y:S01]  /*11780*/  FFMA R13, R13, UR4, R6 ;  /* 0x000000040d0d7c23 */ /* 0x000fe20008000006 */
[----:B------:R-:W-:Y:S01]  /*11790*/  FFMA R14, R14, UR4, R7 ;  /* 0x000000040e0e7c23 */ /* 0x000fe20008000007 */
[C---:B------:R-:W-:Y:S01]  /*117a0*/  FFMA R5, R28.reuse, R26, R5 ;  /* 0x0000001a1c057223 */ /* 0x040fe20000000005 */
[----:B------:R-:W-:Y:S01]  /*117b0*/  FFMA R8, R15, UR4, R8 ;  /* 0x000000040f087c23 */ /* 0x000fe20008000008 */
[C---:B------:R-:W-:Y:S01]  /*117c0*/  FFMA R2, R28.reuse, R2, R13 ;  /* 0x000000021c027223 */ /* 0x040fe2000000000d */
[C---:B------:R-:W-:Y:S01]  /*117d0*/  FFMA R14, R28.reuse, R27, R14 ;  /* 0x0000001b1c0e7223 */ /* 0x040fe2000000000e */
[----:B------:R-:W-:Y:S01]  /*117e0*/  F2FP.BF16.PACK_AB R24, R9, R24 ;  /* 0x000000180918723e */ /* 0x000fe200000010ff */
[----:B------:R-:W-:Y:S01]  /*117f0*/  FFMA R3, R28, R3, R8 ;  /* 0x000000031c037223 */ /* 0x000fe20000000008 */
[----:B------:R-:W-:-:S02]  /*11800*/  F2FP.BF16.PACK_AB R25, R10, R11 ;  /* 0x0000000b0a19723e */ /* 0x000fc400000010ff */
[----:B------:R-:W-:Y:S02]  /*11810*/  F2FP.BF16.PACK_AB R26, R2, R5 ;  /* 0x00000005021a723e */ /* 0x000fe400000010ff */
[----:B------:R-:W-:Y:S01]  /*11820*/  F2FP.BF16.PACK_AB R27, R3, R14 ;  /* 0x0000000e031b723e */ /* 0x000fe200000010ff */
[----:B------:R-:W-:-:S05]  /*11830*/  IMAD.WIDE R2, R29, R32, c[0x0][0x738] ;  /* 0x0001ce001d027625 */ /* 0x000fca00078e0220 */
[----:B------:R0:W-:Y:S01]  /*11840*/  @P0 STG.E.128 [R2.64], R24 ;  /* 0x0000001802000986 */ /* 0x0001e2000c101d20 */
[----:B------:R-:W-:Y:S01]  /*11850*/  PLOP3.LUT P0, PT, PT, PT, UP0, 0x80, 0x0 ;  /* 0x000000000000781c */ /* 0x000fe20003f0f008 */
[----:B------:R-:W-:-:S12]  /*11860*/  UPLOP3.LUT UP0, UPT, UPT, UPT, UPT, 0x40, 0x0 ;  /* 0x000000000000789c */ /* 0x000fd80003f0e870 */
[----:B------:R-:W-:Y:S05]  /*11870*/  @P0 BRA `(.L_x_3) ;  /* 0xfffff8c000000947 */ /* 0x000fea000383ffff */
[----:B------:R-:W-:Y:S05]  /*11880*/  EXIT ;  /* 0x000000000000794d */ /* 0x000fea0003800000 */
.L_x_4:
[----:B------:R-:W-:-:S00]  /*11890*/  BRA `(.L_x_4) ;  /* 0xfffffff000007947 */ /* 0x000fc0000383ffff */
[----:B------:R-:W-:-:S00]  /*118a0*/  NOP ;  /* 0x0000000000007918 */ /* 0x000fc00000000000 */
        /* <DEDUP_REMOVED lines=13> */
.L_x_5:


//--------------------- .nv.shared.triton__0d1d2d3d4d5d6d7d8d9d10d11d12d13d14d15d16d17d18d19d20d21d22d23d24d25d26d27d28d29d30d31d32d33d34d35d36d37d38d39d40d41d42d43d44d45d46d47d48d49d50d51d52d53d54d55d56d57d58d59d60d61d62d63d64d65d66d67d68d69d70d71d72d73d74d75d76d77d78d79d80d81d82d83d84d85d86d87d88d89d90d91d92d93d94d95d96d97d98d99d100d101d102d103d104d105d106d107d108d109d110d111d112d113d114d115d116d117d118d119d120d121d122d123d124d125d126d127d128d129d130d131d132d133d134d135d136d137d138d139d140d141d142d143d144d145d146d147d148d149d150d151d152d153d154d155d156d157d158d159d160d161d162d163d164d165d166d167d168d169d170d171d172d173d174d175d176d177d178d179d180d181d182d183d184d185d186d187d188de189de --------------------------
	.section	.nv.shared.triton__0d1d2d3d4d5d6d7d8d9d10d11d12d13d14d15d16d17d18d19d20d21d22d23d24d25d26d27d28d29d30d31d32d33d34d35d36d37d38d39d40d41d42d43d44d45d46d47d48d49d50d51d52d53d54d55d56d57d58d59d60d61d62d63d64d65d66d67d68d69d70d71d72d73d74d75d76d77d78d79d80d81d82d83d84d85d86d87d88d89d90d91d92d93d94d95d96d97d98d99d100d101d102d103d104d105d106d107d108d109d110d111d112d113d114d115d116d117d118d119d120d121d122d123d124d125d126d127d128d129d130d131d132d133d134d135d136d137d138d139d140d141d142d143d144d145d146d147d148d149d150d151d152d153d154d155d156d157d158d159d160d161d162d163d164d165d166d167d168d169d170d171d172d173d174d175d176d177d178d179d180d181d182d183d184d185d186d187d188de189de,"aw",@nobits
	.align	16
